//
// Generated by NVIDIA NVVM Compiler
//
// Compiler Build ID: CL-36424714
// Cuda compilation tools, release 13.0, V13.0.88
// Based on NVVM 20.0.0
//

.version 9.0
.target sm_100
.address_size 64

	// .globl	culOutput_cov
.func  (.param .b64 func_retval0) __internal_accurate_pow
(
	.param .b64 __internal_accurate_pow_param_0
)
;
// _ZZ12dgama_kernelE4part has been demoted
// _ZZ12dbeta_kernelE4part has been demoted
// _ZZ22fast_mean_delta_kernelE5local has been demoted
// _ZZ26fast_variance_delta_kernelE5local has been demoted

.visible .entry culOutput_cov(
	.param .u64 .ptr .align 1 culOutput_cov_param_0,
	.param .u64 .ptr .align 1 culOutput_cov_param_1,
	.param .u64 .ptr .align 1 culOutput_cov_param_2,
	.param .u64 .ptr .align 1 culOutput_cov_param_3,
	.param .u64 .ptr .align 1 culOutput_cov_param_4,
	.param .u64 .ptr .align 1 culOutput_cov_param_5,
	.param .u64 .ptr .align 1 culOutput_cov_param_6,
	.param .u32 culOutput_cov_param_7,
	.param .u32 culOutput_cov_param_8,
	.param .u32 culOutput_cov_param_9,
	.param .u32 culOutput_cov_param_10
)
{
	.reg .pred 	%p<11>;
	.reg .b32 	%r<41>;
	.reg .b32 	%f<65>;
	.reg .b64 	%rd<73>;

	ld.param.u64 	%rd11, [culOutput_cov_param_0];
	ld.param.u64 	%rd8, [culOutput_cov_param_2];
	ld.param.u64 	%rd9, [culOutput_cov_param_3];
	ld.param.u64 	%rd10, [culOutput_cov_param_4];
	ld.param.u64 	%rd12, [culOutput_cov_param_5];
	ld.param.u64 	%rd13, [culOutput_cov_param_6];
	ld.param.u32 	%r22, [culOutput_cov_param_7];
	ld.param.u32 	%r23, [culOutput_cov_param_8];
	ld.param.u32 	%r24, [culOutput_cov_param_9];
	ld.param.u32 	%r25, [culOutput_cov_param_10];
	cvta.to.global.u64 	%rd1, %rd13;
	cvta.to.global.u64 	%rd2, %rd12;
	cvta.to.global.u64 	%rd3, %rd11;
	mov.u32 	%r26, %ctaid.x;
	mov.u32 	%r1, %ntid.x;
	mov.u32 	%r27, %tid.x;
	mad.lo.s32 	%r35, %r26, %r1, %r27;
	setp.ge.s32 	%p1, %r35, %r22;
	@%p1 bra 	$L__BB0_15;
	mul.lo.s32 	%r3, %r25, %r24;
	setp.lt.s32 	%p2, %r23, 1;
	@%p2 bra 	$L__BB0_15;
	and.b32  	%r4, %r23, 7;
	and.b32  	%r5, %r23, 3;
	and.b32  	%r6, %r23, 2147483640;
	and.b32  	%r7, %r23, 1;
	neg.s32 	%r8, %r6;
	shl.b32 	%r9, %r22, 3;
	cvta.to.global.u64 	%rd4, %rd8;
	cvta.to.global.u64 	%rd5, %rd9;
	cvta.to.global.u64 	%rd6, %rd10;
	mov.u32 	%r28, %nctaid.x;
	mul.lo.s32 	%r10, %r1, %r28;
	mul.wide.s32 	%rd64, %r22, 4;
$L__BB0_3:
	ld.param.u64 	%rd72, [culOutput_cov_param_1];
	setp.lt.u32 	%p3, %r23, 8;
	div.s32 	%r30, %r35, %r3;
	cvta.to.global.u64 	%rd14, %rd72;
	mul.wide.s32 	%rd15, %r30, 4;
	add.s64 	%rd16, %rd14, %rd15;
	ld.global.f32 	%f1, [%rd16];
	add.s64 	%rd17, %rd4, %rd15;
	ld.global.f32 	%f2, [%rd17];
	add.s64 	%rd18, %rd5, %rd15;
	ld.global.f32 	%f3, [%rd18];
	add.s64 	%rd19, %rd6, %rd15;
	ld.global.f32 	%f4, [%rd19];
	mov.b32 	%r39, 0;
	@%p3 bra 	$L__BB0_6;
	mov.u32 	%r36, %r35;
	mov.u32 	%r37, %r8;
$L__BB0_5:
	.pragma "nounroll";
	mul.wide.s32 	%rd20, %r36, 4;
	add.s64 	%rd21, %rd3, %rd20;
	ld.global.f32 	%f5, [%rd21];
	sub.f32 	%f6, %f5, %f1;
	div.rn.f32 	%f7, %f6, %f2;
	add.s64 	%rd22, %rd2, %rd20;
	st.global.f32 	[%rd22], %f7;
	fma.rn.f32 	%f8, %f3, %f7, %f4;
	add.s64 	%rd23, %rd1, %rd20;
	st.global.f32 	[%rd23], %f8;
	mul.wide.s32 	%rd24, %r22, 4;
	add.s64 	%rd25, %rd21, %rd24;
	ld.global.f32 	%f9, [%rd25];
	sub.f32 	%f10, %f9, %f1;
	div.rn.f32 	%f11, %f10, %f2;
	add.s64 	%rd26, %rd22, %rd24;
	st.global.f32 	[%rd26], %f11;
	fma.rn.f32 	%f12, %f3, %f11, %f4;
	add.s64 	%rd27, %rd23, %rd24;
	st.global.f32 	[%rd27], %f12;
	add.s64 	%rd28, %rd25, %rd24;
	ld.global.f32 	%f13, [%rd28];
	sub.f32 	%f14, %f13, %f1;
	div.rn.f32 	%f15, %f14, %f2;
	add.s64 	%rd29, %rd26, %rd24;
	st.global.f32 	[%rd29], %f15;
	fma.rn.f32 	%f16, %f3, %f15, %f4;
	add.s64 	%rd30, %rd27, %rd24;
	st.global.f32 	[%rd30], %f16;
	add.s64 	%rd31, %rd28, %rd24;
	ld.global.f32 	%f17, [%rd31];
	sub.f32 	%f18, %f17, %f1;
	div.rn.f32 	%f19, %f18, %f2;
	add.s64 	%rd32, %rd29, %rd24;
	st.global.f32 	[%rd32], %f19;
	fma.rn.f32 	%f20, %f3, %f19, %f4;
	add.s64 	%rd33, %rd30, %rd24;
	st.global.f32 	[%rd33], %f20;
	add.s64 	%rd34, %rd31, %rd24;
	ld.global.f32 	%f21, [%rd34];
	sub.f32 	%f22, %f21, %f1;
	div.rn.f32 	%f23, %f22, %f2;
	add.s64 	%rd35, %rd32, %rd24;
	st.global.f32 	[%rd35], %f23;
	fma.rn.f32 	%f24, %f3, %f23, %f4;
	add.s64 	%rd36, %rd33, %rd24;
	st.global.f32 	[%rd36], %f24;
	add.s64 	%rd37, %rd34, %rd24;
	ld.global.f32 	%f25, [%rd37];
	sub.f32 	%f26, %f25, %f1;
	div.rn.f32 	%f27, %f26, %f2;
	add.s64 	%rd38, %rd35, %rd24;
	st.global.f32 	[%rd38], %f27;
	fma.rn.f32 	%f28, %f3, %f27, %f4;
	add.s64 	%rd39, %rd36, %rd24;
	st.global.f32 	[%rd39], %f28;
	add.s64 	%rd40, %rd37, %rd24;
	ld.global.f32 	%f29, [%rd40];
	sub.f32 	%f30, %f29, %f1;
	div.rn.f32 	%f31, %f30, %f2;
	add.s64 	%rd41, %rd38, %rd24;
	st.global.f32 	[%rd41], %f31;
	fma.rn.f32 	%f32, %f3, %f31, %f4;
	add.s64 	%rd42, %rd39, %rd24;
	st.global.f32 	[%rd42], %f32;
	add.s64 	%rd43, %rd40, %rd24;
	ld.global.f32 	%f33, [%rd43];
	sub.f32 	%f34, %f33, %f1;
	div.rn.f32 	%f35, %f34, %f2;
	add.s64 	%rd44, %rd41, %rd24;
	st.global.f32 	[%rd44], %f35;
	fma.rn.f32 	%f36, %f3, %f35, %f4;
	add.s64 	%rd45, %rd42, %rd24;
	st.global.f32 	[%rd45], %f36;
	add.s32 	%r37, %r37, 8;
	add.s32 	%r36, %r36, %r9;
	setp.ne.s32 	%p4, %r37, 0;
	mov.u32 	%r39, %r6;
	@%p4 bra 	$L__BB0_5;
$L__BB0_6:
	setp.eq.s32 	%p5, %r4, 0;
	@%p5 bra 	$L__BB0_14;
	add.s32 	%r31, %r4, -1;
	setp.lt.u32 	%p6, %r31, 3;
	@%p6 bra 	$L__BB0_9;
	mad.lo.s32 	%r32, %r39, %r22, %r35;
	mul.wide.s32 	%rd46, %r32, 4;
	add.s64 	%rd47, %rd3, %rd46;
	ld.global.f32 	%f37, [%rd47];
	sub.f32 	%f38, %f37, %f1;
	div.rn.f32 	%f39, %f38, %f2;
	add.s64 	%rd48, %rd2, %rd46;
	st.global.f32 	[%rd48], %f39;
	fma.rn.f32 	%f40, %f3, %f39, %f4;
	add.s64 	%rd49, %rd1, %rd46;
	st.global.f32 	[%rd49], %f40;
	mul.wide.s32 	%rd50, %r22, 4;
	add.s64 	%rd51, %rd47, %rd50;
	ld.global.f32 	%f41, [%rd51];
	sub.f32 	%f42, %f41, %f1;
	div.rn.f32 	%f43, %f42, %f2;
	add.s64 	%rd52, %rd48, %rd50;
	st.global.f32 	[%rd52], %f43;
	fma.rn.f32 	%f44, %f3, %f43, %f4;
	add.s64 	%rd53, %rd49, %rd50;
	st.global.f32 	[%rd53], %f44;
	add.s64 	%rd54, %rd51, %rd50;
	ld.global.f32 	%f45, [%rd54];
	sub.f32 	%f46, %f45, %f1;
	div.rn.f32 	%f47, %f46, %f2;
	add.s64 	%rd55, %rd52, %rd50;
	st.global.f32 	[%rd55], %f47;
	fma.rn.f32 	%f48, %f3, %f47, %f4;
	add.s64 	%rd56, %rd53, %rd50;
	st.global.f32 	[%rd56], %f48;
	add.s64 	%rd57, %rd54, %rd50;
	ld.global.f32 	%f49, [%rd57];
	sub.f32 	%f50, %f49, %f1;
	div.rn.f32 	%f51, %f50, %f2;
	add.s64 	%rd58, %rd55, %rd50;
	st.global.f32 	[%rd58], %f51;
	fma.rn.f32 	%f52, %f3, %f51, %f4;
	add.s64 	%rd59, %rd56, %rd50;
	st.global.f32 	[%rd59], %f52;
	add.s32 	%r39, %r39, 4;
$L__BB0_9:
	setp.eq.s32 	%p7, %r5, 0;
	@%p7 bra 	$L__BB0_14;
	setp.eq.s32 	%p8, %r5, 1;
	@%p8 bra 	$L__BB0_12;
	mad.lo.s32 	%r33, %r39, %r22, %r35;
	mul.wide.s32 	%rd60, %r33, 4;
	add.s64 	%rd61, %rd3, %rd60;
	ld.global.f32 	%f53, [%rd61];
	sub.f32 	%f54, %f53, %f1;
	div.rn.f32 	%f55, %f54, %f2;
	add.s64 	%rd62, %rd2, %rd60;
	st.global.f32 	[%rd62], %f55;
	fma.rn.f32 	%f56, %f3, %f55, %f4;
	add.s64 	%rd63, %rd1, %rd60;
	st.global.f32 	[%rd63], %f56;
	add.s64 	%rd65, %rd61, %rd64;
	ld.global.f32 	%f57, [%rd65];
	sub.f32 	%f58, %f57, %f1;
	div.rn.f32 	%f59, %f58, %f2;
	add.s64 	%rd66, %rd62, %rd64;
	st.global.f32 	[%rd66], %f59;
	fma.rn.f32 	%f60, %f3, %f59, %f4;
	add.s64 	%rd67, %rd63, %rd64;
	st.global.f32 	[%rd67], %f60;
	add.s32 	%r39, %r39, 2;
$L__BB0_12:
	setp.eq.s32 	%p9, %r7, 0;
	@%p9 bra 	$L__BB0_14;
	mad.lo.s32 	%r34, %r39, %r22, %r35;
	mul.wide.s32 	%rd68, %r34, 4;
	add.s64 	%rd69, %rd3, %rd68;
	ld.global.f32 	%f61, [%rd69];
	sub.f32 	%f62, %f61, %f1;
	div.rn.f32 	%f63, %f62, %f2;
	add.s64 	%rd70, %rd2, %rd68;
	st.global.f32 	[%rd70], %f63;
	fma.rn.f32 	%f64, %f3, %f63, %f4;
	add.s64 	%rd71, %rd1, %rd68;
	st.global.f32 	[%rd71], %f64;
$L__BB0_14:
	add.s32 	%r35, %r35, %r10;
	setp.lt.s32 	%p10, %r35, %r22;
	@%p10 bra 	$L__BB0_3;
$L__BB0_15:
	ret;

}
	// .globl	culOutput_full
.visible .entry culOutput_full(
	.param .u64 .ptr .align 1 culOutput_full_param_0,
	.param .u64 .ptr .align 1 culOutput_full_param_1,
	.param .u64 .ptr .align 1 culOutput_full_param_2,
	.param .u64 .ptr .align 1 culOutput_full_param_3,
	.param .u64 .ptr .align 1 culOutput_full_param_4,
	.param .u64 .ptr .align 1 culOutput_full_param_5,
	.param .u64 .ptr .align 1 culOutput_full_param_6,
	.param .u32 culOutput_full_param_7,
	.param .u32 culOutput_full_param_8,
	.param .u32 culOutput_full_param_9,
	.param .u32 culOutput_full_param_10
)
{
	.reg .pred 	%p<11>;
	.reg .b32 	%r<37>;
	.reg .b32 	%f<65>;
	.reg .b64 	%rd<73>;

	ld.param.u64 	%rd11, [culOutput_full_param_0];
	ld.param.u64 	%rd8, [culOutput_full_param_2];
	ld.param.u64 	%rd9, [culOutput_full_param_3];
	ld.param.u64 	%rd10, [culOutput_full_param_4];
	ld.param.u64 	%rd12, [culOutput_full_param_5];
	ld.param.u64 	%rd13, [culOutput_full_param_6];
	ld.param.u32 	%r21, [culOutput_full_param_7];
	ld.param.u32 	%r22, [culOutput_full_param_10];
	cvta.to.global.u64 	%rd1, %rd13;
	cvta.to.global.u64 	%rd2, %rd12;
	cvta.to.global.u64 	%rd3, %rd11;
	mov.u32 	%r23, %ctaid.x;
	mov.u32 	%r1, %ntid.x;
	mov.u32 	%r24, %tid.x;
	mad.lo.s32 	%r31, %r23, %r1, %r24;
	setp.ge.s32 	%p1, %r31, %r22;
	@%p1 bra 	$L__BB1_15;
	setp.lt.s32 	%p2, %r21, 1;
	@%p2 bra 	$L__BB1_15;
	and.b32  	%r3, %r21, 7;
	and.b32  	%r4, %r21, 3;
	and.b32  	%r5, %r21, 2147483640;
	and.b32  	%r6, %r21, 1;
	neg.s32 	%r7, %r5;
	shl.b32 	%r8, %r22, 3;
	cvta.to.global.u64 	%rd4, %rd8;
	cvta.to.global.u64 	%rd5, %rd9;
	cvta.to.global.u64 	%rd6, %rd10;
	mov.u32 	%r25, %nctaid.x;
	mul.lo.s32 	%r9, %r1, %r25;
	mul.wide.s32 	%rd64, %r22, 4;
$L__BB1_3:
	ld.param.u64 	%rd72, [culOutput_full_param_1];
	setp.lt.u32 	%p3, %r21, 8;
	cvta.to.global.u64 	%rd14, %rd72;
	mul.wide.s32 	%rd15, %r31, 4;
	add.s64 	%rd16, %rd14, %rd15;
	ld.global.f32 	%f1, [%rd16];
	add.s64 	%rd17, %rd4, %rd15;
	ld.global.f32 	%f2, [%rd17];
	add.s64 	%rd18, %rd5, %rd15;
	ld.global.f32 	%f3, [%rd18];
	add.s64 	%rd19, %rd6, %rd15;
	ld.global.f32 	%f4, [%rd19];
	mov.b32 	%r35, 0;
	@%p3 bra 	$L__BB1_6;
	mov.u32 	%r32, %r31;
	mov.u32 	%r33, %r7;
$L__BB1_5:
	.pragma "nounroll";
	mul.wide.s32 	%rd20, %r32, 4;
	add.s64 	%rd21, %rd3, %rd20;
	ld.global.f32 	%f5, [%rd21];
	sub.f32 	%f6, %f5, %f1;
	div.rn.f32 	%f7, %f6, %f2;
	add.s64 	%rd22, %rd2, %rd20;
	st.global.f32 	[%rd22], %f7;
	fma.rn.f32 	%f8, %f3, %f7, %f4;
	add.s64 	%rd23, %rd1, %rd20;
	st.global.f32 	[%rd23], %f8;
	mul.wide.s32 	%rd24, %r22, 4;
	add.s64 	%rd25, %rd21, %rd24;
	ld.global.f32 	%f9, [%rd25];
	sub.f32 	%f10, %f9, %f1;
	div.rn.f32 	%f11, %f10, %f2;
	add.s64 	%rd26, %rd22, %rd24;
	st.global.f32 	[%rd26], %f11;
	fma.rn.f32 	%f12, %f3, %f11, %f4;
	add.s64 	%rd27, %rd23, %rd24;
	st.global.f32 	[%rd27], %f12;
	add.s64 	%rd28, %rd25, %rd24;
	ld.global.f32 	%f13, [%rd28];
	sub.f32 	%f14, %f13, %f1;
	div.rn.f32 	%f15, %f14, %f2;
	add.s64 	%rd29, %rd26, %rd24;
	st.global.f32 	[%rd29], %f15;
	fma.rn.f32 	%f16, %f3, %f15, %f4;
	add.s64 	%rd30, %rd27, %rd24;
	st.global.f32 	[%rd30], %f16;
	add.s64 	%rd31, %rd28, %rd24;
	ld.global.f32 	%f17, [%rd31];
	sub.f32 	%f18, %f17, %f1;
	div.rn.f32 	%f19, %f18, %f2;
	add.s64 	%rd32, %rd29, %rd24;
	st.global.f32 	[%rd32], %f19;
	fma.rn.f32 	%f20, %f3, %f19, %f4;
	add.s64 	%rd33, %rd30, %rd24;
	st.global.f32 	[%rd33], %f20;
	add.s64 	%rd34, %rd31, %rd24;
	ld.global.f32 	%f21, [%rd34];
	sub.f32 	%f22, %f21, %f1;
	div.rn.f32 	%f23, %f22, %f2;
	add.s64 	%rd35, %rd32, %rd24;
	st.global.f32 	[%rd35], %f23;
	fma.rn.f32 	%f24, %f3, %f23, %f4;
	add.s64 	%rd36, %rd33, %rd24;
	st.global.f32 	[%rd36], %f24;
	add.s64 	%rd37, %rd34, %rd24;
	ld.global.f32 	%f25, [%rd37];
	sub.f32 	%f26, %f25, %f1;
	div.rn.f32 	%f27, %f26, %f2;
	add.s64 	%rd38, %rd35, %rd24;
	st.global.f32 	[%rd38], %f27;
	fma.rn.f32 	%f28, %f3, %f27, %f4;
	add.s64 	%rd39, %rd36, %rd24;
	st.global.f32 	[%rd39], %f28;
	add.s64 	%rd40, %rd37, %rd24;
	ld.global.f32 	%f29, [%rd40];
	sub.f32 	%f30, %f29, %f1;
	div.rn.f32 	%f31, %f30, %f2;
	add.s64 	%rd41, %rd38, %rd24;
	st.global.f32 	[%rd41], %f31;
	fma.rn.f32 	%f32, %f3, %f31, %f4;
	add.s64 	%rd42, %rd39, %rd24;
	st.global.f32 	[%rd42], %f32;
	add.s64 	%rd43, %rd40, %rd24;
	ld.global.f32 	%f33, [%rd43];
	sub.f32 	%f34, %f33, %f1;
	div.rn.f32 	%f35, %f34, %f2;
	add.s64 	%rd44, %rd41, %rd24;
	st.global.f32 	[%rd44], %f35;
	fma.rn.f32 	%f36, %f3, %f35, %f4;
	add.s64 	%rd45, %rd42, %rd24;
	st.global.f32 	[%rd45], %f36;
	add.s32 	%r33, %r33, 8;
	add.s32 	%r32, %r32, %r8;
	setp.ne.s32 	%p4, %r33, 0;
	mov.u32 	%r35, %r5;
	@%p4 bra 	$L__BB1_5;
$L__BB1_6:
	setp.eq.s32 	%p5, %r3, 0;
	@%p5 bra 	$L__BB1_14;
	add.s32 	%r27, %r3, -1;
	setp.lt.u32 	%p6, %r27, 3;
	@%p6 bra 	$L__BB1_9;
	mad.lo.s32 	%r28, %r35, %r22, %r31;
	mul.wide.s32 	%rd46, %r28, 4;
	add.s64 	%rd47, %rd3, %rd46;
	ld.global.f32 	%f37, [%rd47];
	sub.f32 	%f38, %f37, %f1;
	div.rn.f32 	%f39, %f38, %f2;
	add.s64 	%rd48, %rd2, %rd46;
	st.global.f32 	[%rd48], %f39;
	fma.rn.f32 	%f40, %f3, %f39, %f4;
	add.s64 	%rd49, %rd1, %rd46;
	st.global.f32 	[%rd49], %f40;
	mul.wide.s32 	%rd50, %r22, 4;
	add.s64 	%rd51, %rd47, %rd50;
	ld.global.f32 	%f41, [%rd51];
	sub.f32 	%f42, %f41, %f1;
	div.rn.f32 	%f43, %f42, %f2;
	add.s64 	%rd52, %rd48, %rd50;
	st.global.f32 	[%rd52], %f43;
	fma.rn.f32 	%f44, %f3, %f43, %f4;
	add.s64 	%rd53, %rd49, %rd50;
	st.global.f32 	[%rd53], %f44;
	add.s64 	%rd54, %rd51, %rd50;
	ld.global.f32 	%f45, [%rd54];
	sub.f32 	%f46, %f45, %f1;
	div.rn.f32 	%f47, %f46, %f2;
	add.s64 	%rd55, %rd52, %rd50;
	st.global.f32 	[%rd55], %f47;
	fma.rn.f32 	%f48, %f3, %f47, %f4;
	add.s64 	%rd56, %rd53, %rd50;
	st.global.f32 	[%rd56], %f48;
	add.s64 	%rd57, %rd54, %rd50;
	ld.global.f32 	%f49, [%rd57];
	sub.f32 	%f50, %f49, %f1;
	div.rn.f32 	%f51, %f50, %f2;
	add.s64 	%rd58, %rd55, %rd50;
	st.global.f32 	[%rd58], %f51;
	fma.rn.f32 	%f52, %f3, %f51, %f4;
	add.s64 	%rd59, %rd56, %rd50;
	st.global.f32 	[%rd59], %f52;
	add.s32 	%r35, %r35, 4;
$L__BB1_9:
	setp.eq.s32 	%p7, %r4, 0;
	@%p7 bra 	$L__BB1_14;
	setp.eq.s32 	%p8, %r4, 1;
	@%p8 bra 	$L__BB1_12;
	mad.lo.s32 	%r29, %r35, %r22, %r31;
	mul.wide.s32 	%rd60, %r29, 4;
	add.s64 	%rd61, %rd3, %rd60;
	ld.global.f32 	%f53, [%rd61];
	sub.f32 	%f54, %f53, %f1;
	div.rn.f32 	%f55, %f54, %f2;
	add.s64 	%rd62, %rd2, %rd60;
	st.global.f32 	[%rd62], %f55;
	fma.rn.f32 	%f56, %f3, %f55, %f4;
	add.s64 	%rd63, %rd1, %rd60;
	st.global.f32 	[%rd63], %f56;
	add.s64 	%rd65, %rd61, %rd64;
	ld.global.f32 	%f57, [%rd65];
	sub.f32 	%f58, %f57, %f1;
	div.rn.f32 	%f59, %f58, %f2;
	add.s64 	%rd66, %rd62, %rd64;
	st.global.f32 	[%rd66], %f59;
	fma.rn.f32 	%f60, %f3, %f59, %f4;
	add.s64 	%rd67, %rd63, %rd64;
	st.global.f32 	[%rd67], %f60;
	add.s32 	%r35, %r35, 2;
$L__BB1_12:
	setp.eq.s32 	%p9, %r6, 0;
	@%p9 bra 	$L__BB1_14;
	mad.lo.s32 	%r30, %r35, %r22, %r31;
	mul.wide.s32 	%rd68, %r30, 4;
	add.s64 	%rd69, %rd3, %rd68;
	ld.global.f32 	%f61, [%rd69];
	sub.f32 	%f62, %f61, %f1;
	div.rn.f32 	%f63, %f62, %f2;
	add.s64 	%rd70, %rd2, %rd68;
	st.global.f32 	[%rd70], %f63;
	fma.rn.f32 	%f64, %f3, %f63, %f4;
	add.s64 	%rd71, %rd1, %rd68;
	st.global.f32 	[%rd71], %f64;
$L__BB1_14:
	add.s32 	%r31, %r31, %r9;
	setp.lt.s32 	%p10, %r31, %r22;
	@%p10 bra 	$L__BB1_3;
$L__BB1_15:
	ret;

}
	// .globl	computeDelta
.visible .entry computeDelta(
	.param .u64 .ptr .align 1 computeDelta_param_0,
	.param .u64 .ptr .align 1 computeDelta_param_1,
	.param .u64 .ptr .align 1 computeDelta_param_2,
	.param .u64 .ptr .align 1 computeDelta_param_3,
	.param .u64 .ptr .align 1 computeDelta_param_4,
	.param .u64 .ptr .align 1 computeDelta_param_5,
	.param .u32 computeDelta_param_6,
	.param .u32 computeDelta_param_7,
	.param .u32 computeDelta_param_8,
	.param .u32 computeDelta_param_9
)
{
	.reg .pred 	%p<18>;
	.reg .b32 	%r<66>;
	.reg .b32 	%f<119>;
	.reg .b64 	%rd<51>;

	ld.param.u64 	%rd12, [computeDelta_param_0];
	ld.param.u64 	%rd10, [computeDelta_param_2];
	ld.param.u64 	%rd11, [computeDelta_param_3];
	ld.param.u64 	%rd13, [computeDelta_param_4];
	ld.param.u64 	%rd14, [computeDelta_param_5];
	ld.param.u32 	%r33, [computeDelta_param_7];
	ld.param.u32 	%r34, [computeDelta_param_8];
	ld.param.u32 	%r35, [computeDelta_param_9];
	cvta.to.global.u64 	%rd1, %rd14;
	cvta.to.global.u64 	%rd2, %rd13;
	cvta.to.global.u64 	%rd3, %rd12;
	cvta.to.global.u64 	%rd4, %rd11;
	cvta.to.global.u64 	%rd5, %rd10;
	mov.u32 	%r36, %ctaid.x;
	mov.u32 	%r1, %ntid.x;
	mov.u32 	%r37, %tid.x;
	mad.lo.s32 	%r64, %r36, %r1, %r37;
	setp.ge.s32 	%p1, %r64, %r33;
	@%p1 bra 	$L__BB2_23;
	ld.param.u32 	%r53, [computeDelta_param_6];
	setp.gt.s32 	%p2, %r53, 0;
	mov.u32 	%r38, %nctaid.x;
	mul.lo.s32 	%r3, %r1, %r38;
	@%p2 bra 	$L__BB2_2;
	bra.uni 	$L__BB2_22;
$L__BB2_2:
	setp.gt.s32 	%p4, %r34, 0;
	@%p4 bra 	$L__BB2_3;
	bra.uni 	$L__BB2_21;
$L__BB2_3:
	setp.gt.s32 	%p6, %r35, 0;
	@%p6 bra 	$L__BB2_4;
	bra.uni 	$L__BB2_20;
$L__BB2_4:
	and.b32  	%r4, %r35, 7;
	and.b32  	%r5, %r35, 3;
	and.b32  	%r6, %r35, 2147483640;
	and.b32  	%r7, %r35, 1;
	neg.s32 	%r8, %r6;
	add.s64 	%rd6, %rd3, 16;
	add.s64 	%rd7, %rd2, 16;
	add.s64 	%rd8, %rd1, 16;
$L__BB2_5:
	ld.param.u64 	%rd48, [computeDelta_param_1];
	cvta.to.global.u64 	%rd24, %rd48;
	mul.wide.s32 	%rd25, %r64, 4;
	add.s64 	%rd26, %rd24, %rd25;
	ld.global.f32 	%f1, [%rd26];
	mov.f32 	%f118, 0f00000000;
	mov.b32 	%r56, 0;
	mov.f32 	%f117, %f118;
$L__BB2_6:
	mad.lo.s32 	%r44, %r56, %r33, %r64;
	mul.lo.s32 	%r11, %r44, %r34;
	mov.b32 	%r57, 0;
$L__BB2_7:
	setp.lt.u32 	%p8, %r35, 8;
	add.s32 	%r46, %r11, %r57;
	mul.lo.s32 	%r13, %r46, %r35;
	mov.b32 	%r61, 0;
	mov.u32 	%r58, %r13;
	mov.u32 	%r59, %r8;
	@%p8 bra 	$L__BB2_9;
$L__BB2_8:
	.pragma "nounroll";
	mul.wide.s32 	%rd27, %r58, 4;
	add.s64 	%rd28, %rd6, %rd27;
	add.s64 	%rd29, %rd7, %rd27;
	add.s64 	%rd30, %rd8, %rd27;
	ld.global.f32 	%f32, [%rd28+-16];
	ld.global.f32 	%f33, [%rd29+-16];
	fma.rn.f32 	%f34, %f32, %f33, %f117;
	add.f32 	%f35, %f118, %f32;
	mul.f32 	%f36, %f1, %f32;
	st.global.f32 	[%rd30+-16], %f36;
	ld.global.f32 	%f37, [%rd28+-12];
	ld.global.f32 	%f38, [%rd29+-12];
	fma.rn.f32 	%f39, %f37, %f38, %f34;
	add.f32 	%f40, %f35, %f37;
	mul.f32 	%f41, %f1, %f37;
	st.global.f32 	[%rd30+-12], %f41;
	ld.global.f32 	%f42, [%rd28+-8];
	ld.global.f32 	%f43, [%rd29+-8];
	fma.rn.f32 	%f44, %f42, %f43, %f39;
	add.f32 	%f45, %f40, %f42;
	mul.f32 	%f46, %f1, %f42;
	st.global.f32 	[%rd30+-8], %f46;
	ld.global.f32 	%f47, [%rd28+-4];
	ld.global.f32 	%f48, [%rd29+-4];
	fma.rn.f32 	%f49, %f47, %f48, %f44;
	add.f32 	%f50, %f45, %f47;
	mul.f32 	%f51, %f1, %f47;
	st.global.f32 	[%rd30+-4], %f51;
	ld.global.f32 	%f52, [%rd28];
	ld.global.f32 	%f53, [%rd29];
	fma.rn.f32 	%f54, %f52, %f53, %f49;
	add.f32 	%f55, %f50, %f52;
	mul.f32 	%f56, %f1, %f52;
	st.global.f32 	[%rd30], %f56;
	ld.global.f32 	%f57, [%rd28+4];
	ld.global.f32 	%f58, [%rd29+4];
	fma.rn.f32 	%f59, %f57, %f58, %f54;
	add.f32 	%f60, %f55, %f57;
	mul.f32 	%f61, %f1, %f57;
	st.global.f32 	[%rd30+4], %f61;
	ld.global.f32 	%f62, [%rd28+8];
	ld.global.f32 	%f63, [%rd29+8];
	fma.rn.f32 	%f64, %f62, %f63, %f59;
	add.f32 	%f65, %f60, %f62;
	mul.f32 	%f66, %f1, %f62;
	st.global.f32 	[%rd30+8], %f66;
	ld.global.f32 	%f67, [%rd28+12];
	ld.global.f32 	%f68, [%rd29+12];
	fma.rn.f32 	%f117, %f67, %f68, %f64;
	add.f32 	%f118, %f65, %f67;
	mul.f32 	%f69, %f1, %f67;
	st.global.f32 	[%rd30+12], %f69;
	add.s32 	%r59, %r59, 8;
	add.s32 	%r58, %r58, 8;
	setp.eq.s32 	%p9, %r59, 0;
	mov.u32 	%r61, %r6;
	@%p9 bra 	$L__BB2_9;
	bra.uni 	$L__BB2_8;
$L__BB2_9:
	setp.eq.s32 	%p10, %r4, 0;
	@%p10 bra 	$L__BB2_17;
	add.s32 	%r47, %r4, -1;
	setp.lt.u32 	%p11, %r47, 3;
	@%p11 bra 	$L__BB2_12;
	add.s32 	%r48, %r61, %r13;
	mul.wide.s32 	%rd31, %r48, 4;
	add.s64 	%rd32, %rd3, %rd31;
	ld.global.f32 	%f71, [%rd32];
	add.s64 	%rd33, %rd2, %rd31;
	ld.global.f32 	%f72, [%rd33];
	fma.rn.f32 	%f73, %f71, %f72, %f117;
	add.f32 	%f74, %f118, %f71;
	mul.f32 	%f75, %f1, %f71;
	add.s64 	%rd34, %rd1, %rd31;
	st.global.f32 	[%rd34], %f75;
	ld.global.f32 	%f76, [%rd32+4];
	ld.global.f32 	%f77, [%rd33+4];
	fma.rn.f32 	%f78, %f76, %f77, %f73;
	add.f32 	%f79, %f74, %f76;
	mul.f32 	%f80, %f1, %f76;
	st.global.f32 	[%rd34+4], %f80;
	ld.global.f32 	%f81, [%rd32+8];
	ld.global.f32 	%f82, [%rd33+8];
	fma.rn.f32 	%f83, %f81, %f82, %f78;
	add.f32 	%f84, %f79, %f81;
	mul.f32 	%f85, %f1, %f81;
	st.global.f32 	[%rd34+8], %f85;
	ld.global.f32 	%f86, [%rd32+12];
	ld.global.f32 	%f87, [%rd33+12];
	fma.rn.f32 	%f117, %f86, %f87, %f83;
	add.f32 	%f118, %f84, %f86;
	mul.f32 	%f88, %f1, %f86;
	st.global.f32 	[%rd34+12], %f88;
	add.s32 	%r61, %r61, 4;
$L__BB2_12:
	setp.eq.s32 	%p12, %r5, 0;
	@%p12 bra 	$L__BB2_17;
	setp.eq.s32 	%p13, %r5, 1;
	@%p13 bra 	$L__BB2_15;
	add.s32 	%r49, %r61, %r13;
	mul.wide.s32 	%rd35, %r49, 4;
	add.s64 	%rd36, %rd3, %rd35;
	ld.global.f32 	%f90, [%rd36];
	add.s64 	%rd37, %rd2, %rd35;
	ld.global.f32 	%f91, [%rd37];
	fma.rn.f32 	%f92, %f90, %f91, %f117;
	add.f32 	%f93, %f118, %f90;
	mul.f32 	%f94, %f1, %f90;
	add.s64 	%rd38, %rd1, %rd35;
	st.global.f32 	[%rd38], %f94;
	ld.global.f32 	%f95, [%rd36+4];
	ld.global.f32 	%f96, [%rd37+4];
	fma.rn.f32 	%f117, %f95, %f96, %f92;
	add.f32 	%f118, %f93, %f95;
	mul.f32 	%f97, %f1, %f95;
	st.global.f32 	[%rd38+4], %f97;
	add.s32 	%r61, %r61, 2;
$L__BB2_15:
	setp.eq.s32 	%p14, %r7, 0;
	@%p14 bra 	$L__BB2_17;
	add.s32 	%r50, %r61, %r13;
	mul.wide.s32 	%rd39, %r50, 4;
	add.s64 	%rd40, %rd3, %rd39;
	ld.global.f32 	%f98, [%rd40];
	add.s64 	%rd41, %rd2, %rd39;
	ld.global.f32 	%f99, [%rd41];
	fma.rn.f32 	%f117, %f98, %f99, %f117;
	add.f32 	%f118, %f118, %f98;
	mul.f32 	%f100, %f1, %f98;
	add.s64 	%rd42, %rd1, %rd39;
	st.global.f32 	[%rd42], %f100;
$L__BB2_17:
	add.s32 	%r57, %r57, 1;
	setp.ne.s32 	%p15, %r57, %r34;
	@%p15 bra 	$L__BB2_7;
	ld.param.u32 	%r54, [computeDelta_param_6];
	add.s32 	%r56, %r56, 1;
	setp.ne.s32 	%p16, %r56, %r54;
	@%p16 bra 	$L__BB2_6;
	ld.param.u64 	%rd50, [computeDelta_param_3];
	ld.param.u64 	%rd49, [computeDelta_param_2];
	cvta.to.global.u64 	%rd43, %rd49;
	mul.wide.s32 	%rd44, %r64, 4;
	add.s64 	%rd45, %rd43, %rd44;
	st.global.f32 	[%rd45], %f117;
	cvta.to.global.u64 	%rd46, %rd50;
	add.s64 	%rd47, %rd46, %rd44;
	st.global.f32 	[%rd47], %f118;
	mov.u32 	%r51, %ntid.x;
	mov.u32 	%r52, %nctaid.x;
	mad.lo.s32 	%r64, %r51, %r52, %r64;
	setp.lt.s32 	%p17, %r64, %r33;
	@%p17 bra 	$L__BB2_5;
	bra.uni 	$L__BB2_23;
$L__BB2_20:
	mul.wide.s32 	%rd21, %r64, 4;
	add.s64 	%rd22, %rd5, %rd21;
	mov.b32 	%r41, 0;
	st.global.u32 	[%rd22], %r41;
	add.s64 	%rd23, %rd4, %rd21;
	st.global.u32 	[%rd23], %r41;
	add.s32 	%r64, %r64, %r3;
	setp.lt.s32 	%p7, %r64, %r33;
	@%p7 bra 	$L__BB2_20;
	bra.uni 	$L__BB2_23;
$L__BB2_21:
	mul.wide.s32 	%rd18, %r64, 4;
	add.s64 	%rd19, %rd5, %rd18;
	mov.b32 	%r40, 0;
	st.global.u32 	[%rd19], %r40;
	add.s64 	%rd20, %rd4, %rd18;
	st.global.u32 	[%rd20], %r40;
	add.s32 	%r64, %r64, %r3;
	setp.lt.s32 	%p5, %r64, %r33;
	@%p5 bra 	$L__BB2_21;
	bra.uni 	$L__BB2_23;
$L__BB2_22:
	mul.wide.s32 	%rd15, %r64, 4;
	add.s64 	%rd16, %rd5, %rd15;
	mov.b32 	%r39, 0;
	st.global.u32 	[%rd16], %r39;
	add.s64 	%rd17, %rd4, %rd15;
	st.global.u32 	[%rd17], %r39;
	add.s32 	%r64, %r64, %r3;
	setp.lt.s32 	%p3, %r64, %r33;
	@%p3 bra 	$L__BB2_22;
$L__BB2_23:
	ret;

}
	// .globl	meanDzSum
.visible .entry meanDzSum(
	.param .u64 .ptr .align 1 meanDzSum_param_0,
	.param .u64 .ptr .align 1 meanDzSum_param_1,
	.param .u64 .ptr .align 1 meanDzSum_param_2,
	.param .u64 .ptr .align 1 meanDzSum_param_3,
	.param .u64 .ptr .align 1 meanDzSum_param_4,
	.param .u64 .ptr .align 1 meanDzSum_param_5,
	.param .u64 .ptr .align 1 meanDzSum_param_6,
	.param .f32 meanDzSum_param_7,
	.param .u32 meanDzSum_param_8,
	.param .u32 meanDzSum_param_9,
	.param .u32 meanDzSum_param_10,
	.param .u32 meanDzSum_param_11,
	.param .f32 meanDzSum_param_12
)
{
	.reg .pred 	%p<58>;
	.reg .b32 	%r<107>;
	.reg .b32 	%f<220>;
	.reg .b64 	%rd<54>;
	.reg .b64 	%fd<69>;

	ld.param.u64 	%rd10, [meanDzSum_param_0];
	ld.param.u64 	%rd11, [meanDzSum_param_1];
	ld.param.u64 	%rd12, [meanDzSum_param_3];
	ld.param.u64 	%rd13, [meanDzSum_param_5];
	ld.param.u64 	%rd14, [meanDzSum_param_6];
	ld.param.f32 	%f49, [meanDzSum_param_7];
	ld.param.u32 	%r41, [meanDzSum_param_9];
	ld.param.u32 	%r42, [meanDzSum_param_10];
	ld.param.u32 	%r43, [meanDzSum_param_11];
	ld.param.f32 	%f50, [meanDzSum_param_12];
	cvta.to.global.u64 	%rd1, %rd11;
	cvta.to.global.u64 	%rd2, %rd10;
	cvta.to.global.u64 	%rd3, %rd14;
	cvta.to.global.u64 	%rd4, %rd13;
	cvta.to.global.u64 	%rd5, %rd12;
	mov.u32 	%r44, %ctaid.x;
	mov.u32 	%r1, %ntid.x;
	mov.u32 	%r45, %tid.x;
	mad.lo.s32 	%r105, %r44, %r1, %r45;
	setp.ge.s32 	%p2, %r105, %r41;
	@%p2 bra 	$L__BB3_55;
	ld.param.u32 	%r94, [meanDzSum_param_8];
	setp.gt.s32 	%p3, %r94, 0;
	mov.f64 	%fd29, 0dBFF8000000000000;
	{
	.reg .b32 %temp; 
	mov.b64 	{%temp, %r3}, %fd29;
	}
	and.b32  	%r4, %r3, 2146435072;
	setp.eq.s32 	%p4, %r4, 1073741824;
	setp.lt.s32 	%p5, %r3, 0;
	selp.b32 	%r5, 0, 2146435072, %p5;
	and.b32  	%r46, %r3, 2147483647;
	setp.ne.s32 	%p6, %r46, 1071644672;
	and.pred  	%p1, %p4, %p6;
	or.b32  	%r6, %r5, -2147483648;
	mov.u32 	%r47, %nctaid.x;
	mul.lo.s32 	%r7, %r1, %r47;
	@%p3 bra 	$L__BB3_2;
	bra.uni 	$L__BB3_46;
$L__BB3_2:
	setp.gt.s32 	%p17, %r42, 0;
	@%p17 bra 	$L__BB3_3;
	bra.uni 	$L__BB3_37;
$L__BB3_3:
	setp.gt.s32 	%p28, %r43, 0;
	@%p28 bra 	$L__BB3_4;
	bra.uni 	$L__BB3_28;
$L__BB3_4:
	and.b32  	%r8, %r43, 7;
	and.b32  	%r9, %r43, 3;
	and.b32  	%r10, %r43, 2147483640;
	and.b32  	%r11, %r43, 1;
	neg.s32 	%r12, %r10;
	add.s64 	%rd6, %rd2, 16;
	add.s64 	%rd7, %rd1, 16;
$L__BB3_5:
	ld.param.u64 	%rd53, [meanDzSum_param_4];
	ld.param.u64 	%rd52, [meanDzSum_param_2];
	cvta.to.global.u64 	%rd30, %rd53;
	mul.wide.s32 	%rd31, %r105, 4;
	add.s64 	%rd32, %rd30, %rd31;
	ld.global.f32 	%f1, [%rd32];
	cvta.to.global.u64 	%rd33, %rd52;
	add.s64 	%rd34, %rd33, %rd31;
	ld.global.f32 	%f2, [%rd34];
	mov.f32 	%f219, 0f00000000;
	mov.b32 	%r97, 0;
	mov.f32 	%f218, %f219;
	mov.f32 	%f217, %f219;
$L__BB3_6:
	mad.lo.s32 	%r77, %r97, %r41, %r105;
	mul.lo.s32 	%r16, %r77, %r42;
	mov.b32 	%r98, 0;
$L__BB3_7:
	setp.lt.u32 	%p39, %r43, 8;
	add.s32 	%r79, %r16, %r98;
	mul.lo.s32 	%r18, %r79, %r43;
	mov.b32 	%r102, 0;
	mov.u32 	%r99, %r18;
	mov.u32 	%r100, %r12;
	@%p39 bra 	$L__BB3_16;
	bra.uni 	$L__BB3_15;
$L__BB3_8:
	setp.lt.s32 	%p50, %r3, 0;
	setp.eq.s32 	%p51, %r4, 1073741824;
	selp.b32 	%r84, %r30, 0, %p51;
	or.b32  	%r85, %r84, 2146435072;
	selp.b32 	%r86, %r85, %r84, %p50;
	mov.b32 	%r87, 0;
	mov.b64 	%fd62, {%r87, %r86};
$L__BB3_9:
	add.f64 	%fd54, %fd7, 0dBFF8000000000000;
	{
	.reg .b32 %temp; 
	mov.b64 	{%temp, %r88}, %fd54;
	}
	and.b32  	%r89, %r88, 2146435072;
	setp.ne.s32 	%p52, %r89, 2146435072;
	@%p52 bra 	$L__BB3_14;
	setp.nan.f32 	%p53, %f45, %f45;
	@%p53 bra 	$L__BB3_13;
	abs.f64 	%fd55, %fd7;
	setp.neu.f64 	%p54, %fd55, 0d7FF0000000000000;
	@%p54 bra 	$L__BB3_14;
	setp.lt.s32 	%p55, %r30, 0;
	or.b32  	%r90, %r5, -2147483648;
	selp.b32 	%r91, %r90, %r5, %p1;
	selp.b32 	%r92, %r91, %r5, %p55;
	mov.b32 	%r93, 0;
	mov.b64 	%fd62, {%r93, %r92};
	bra.uni 	$L__BB3_14;
$L__BB3_13:
	mov.f64 	%fd56, 0dBFF8000000000000;
	add.rn.f64 	%fd62, %fd7, %fd56;
$L__BB3_14:
	setp.eq.f32 	%p56, %f45, 0f3F800000;
	selp.f64 	%fd57, 0d3FF0000000000000, %fd62, %p56;
	cvt.f64.f32 	%fd58, %f217;
	mul.f64 	%fd59, %fd58, 0dBFE0000000000000;
	mul.f64 	%fd60, %fd59, %fd57;
	cvt.rn.f32.f64 	%f191, %fd60;
	mul.wide.s32 	%rd49, %r105, 4;
	add.s64 	%rd50, %rd4, %rd49;
	st.global.f32 	[%rd50], %f191;
	fma.rn.f32 	%f192, %f219, %f191, %f218;
	add.s64 	%rd51, %rd3, %rd49;
	st.global.f32 	[%rd51], %f192;
	add.s32 	%r105, %r105, %r7;
	setp.lt.s32 	%p57, %r105, %r41;
	@%p57 bra 	$L__BB3_5;
	bra.uni 	$L__BB3_55;
$L__BB3_15:
	.pragma "nounroll";
	mul.wide.s32 	%rd35, %r99, 4;
	add.s64 	%rd36, %rd6, %rd35;
	add.s64 	%rd37, %rd7, %rd35;
	ld.global.f32 	%f65, [%rd36+-16];
	ld.global.f32 	%f66, [%rd37+-16];
	sub.f32 	%f67, %f65, %f2;
	fma.rn.f32 	%f68, %f67, %f66, %f217;
	div.rn.f32 	%f69, %f66, %f1;
	sub.f32 	%f70, %f218, %f69;
	add.f32 	%f71, %f67, %f67;
	mul.f32 	%f72, %f49, %f71;
	sub.f32 	%f73, %f219, %f72;
	ld.global.f32 	%f74, [%rd36+-12];
	ld.global.f32 	%f75, [%rd37+-12];
	sub.f32 	%f76, %f74, %f2;
	fma.rn.f32 	%f77, %f76, %f75, %f68;
	div.rn.f32 	%f78, %f75, %f1;
	sub.f32 	%f79, %f70, %f78;
	add.f32 	%f80, %f76, %f76;
	mul.f32 	%f81, %f49, %f80;
	sub.f32 	%f82, %f73, %f81;
	ld.global.f32 	%f83, [%rd36+-8];
	ld.global.f32 	%f84, [%rd37+-8];
	sub.f32 	%f85, %f83, %f2;
	fma.rn.f32 	%f86, %f85, %f84, %f77;
	div.rn.f32 	%f87, %f84, %f1;
	sub.f32 	%f88, %f79, %f87;
	add.f32 	%f89, %f85, %f85;
	mul.f32 	%f90, %f49, %f89;
	sub.f32 	%f91, %f82, %f90;
	ld.global.f32 	%f92, [%rd36+-4];
	ld.global.f32 	%f93, [%rd37+-4];
	sub.f32 	%f94, %f92, %f2;
	fma.rn.f32 	%f95, %f94, %f93, %f86;
	div.rn.f32 	%f96, %f93, %f1;
	sub.f32 	%f97, %f88, %f96;
	add.f32 	%f98, %f94, %f94;
	mul.f32 	%f99, %f49, %f98;
	sub.f32 	%f100, %f91, %f99;
	ld.global.f32 	%f101, [%rd36];
	ld.global.f32 	%f102, [%rd37];
	sub.f32 	%f103, %f101, %f2;
	fma.rn.f32 	%f104, %f103, %f102, %f95;
	div.rn.f32 	%f105, %f102, %f1;
	sub.f32 	%f106, %f97, %f105;
	add.f32 	%f107, %f103, %f103;
	mul.f32 	%f108, %f49, %f107;
	sub.f32 	%f109, %f100, %f108;
	ld.global.f32 	%f110, [%rd36+4];
	ld.global.f32 	%f111, [%rd37+4];
	sub.f32 	%f112, %f110, %f2;
	fma.rn.f32 	%f113, %f112, %f111, %f104;
	div.rn.f32 	%f114, %f111, %f1;
	sub.f32 	%f115, %f106, %f114;
	add.f32 	%f116, %f112, %f112;
	mul.f32 	%f117, %f49, %f116;
	sub.f32 	%f118, %f109, %f117;
	ld.global.f32 	%f119, [%rd36+8];
	ld.global.f32 	%f120, [%rd37+8];
	sub.f32 	%f121, %f119, %f2;
	fma.rn.f32 	%f122, %f121, %f120, %f113;
	div.rn.f32 	%f123, %f120, %f1;
	sub.f32 	%f124, %f115, %f123;
	add.f32 	%f125, %f121, %f121;
	mul.f32 	%f126, %f49, %f125;
	sub.f32 	%f127, %f118, %f126;
	ld.global.f32 	%f128, [%rd36+12];
	ld.global.f32 	%f129, [%rd37+12];
	sub.f32 	%f130, %f128, %f2;
	fma.rn.f32 	%f217, %f130, %f129, %f122;
	div.rn.f32 	%f131, %f129, %f1;
	sub.f32 	%f218, %f124, %f131;
	add.f32 	%f132, %f130, %f130;
	mul.f32 	%f133, %f49, %f132;
	sub.f32 	%f219, %f127, %f133;
	add.s32 	%r100, %r100, 8;
	add.s32 	%r99, %r99, 8;
	setp.eq.s32 	%p40, %r100, 0;
	mov.u32 	%r102, %r10;
	@%p40 bra 	$L__BB3_16;
	bra.uni 	$L__BB3_15;
$L__BB3_16:
	setp.eq.s32 	%p41, %r8, 0;
	@%p41 bra 	$L__BB3_24;
	add.s32 	%r80, %r8, -1;
	setp.lt.u32 	%p42, %r80, 3;
	@%p42 bra 	$L__BB3_19;
	add.s32 	%r81, %r102, %r18;
	mul.wide.s32 	%rd38, %r81, 4;
	add.s64 	%rd39, %rd2, %rd38;
	ld.global.f32 	%f135, [%rd39];
	add.s64 	%rd40, %rd1, %rd38;
	ld.global.f32 	%f136, [%rd40];
	sub.f32 	%f137, %f135, %f2;
	fma.rn.f32 	%f138, %f137, %f136, %f217;
	div.rn.f32 	%f139, %f136, %f1;
	sub.f32 	%f140, %f218, %f139;
	add.f32 	%f141, %f137, %f137;
	mul.f32 	%f142, %f49, %f141;
	sub.f32 	%f143, %f219, %f142;
	ld.global.f32 	%f144, [%rd39+4];
	ld.global.f32 	%f145, [%rd40+4];
	sub.f32 	%f146, %f144, %f2;
	fma.rn.f32 	%f147, %f146, %f145, %f138;
	div.rn.f32 	%f148, %f145, %f1;
	sub.f32 	%f149, %f140, %f148;
	add.f32 	%f150, %f146, %f146;
	mul.f32 	%f151, %f49, %f150;
	sub.f32 	%f152, %f143, %f151;
	ld.global.f32 	%f153, [%rd39+8];
	ld.global.f32 	%f154, [%rd40+8];
	sub.f32 	%f155, %f153, %f2;
	fma.rn.f32 	%f156, %f155, %f154, %f147;
	div.rn.f32 	%f157, %f154, %f1;
	sub.f32 	%f158, %f149, %f157;
	add.f32 	%f159, %f155, %f155;
	mul.f32 	%f160, %f49, %f159;
	sub.f32 	%f161, %f152, %f160;
	ld.global.f32 	%f162, [%rd39+12];
	ld.global.f32 	%f163, [%rd40+12];
	sub.f32 	%f164, %f162, %f2;
	fma.rn.f32 	%f217, %f164, %f163, %f156;
	div.rn.f32 	%f165, %f163, %f1;
	sub.f32 	%f218, %f158, %f165;
	add.f32 	%f166, %f164, %f164;
	mul.f32 	%f167, %f49, %f166;
	sub.f32 	%f219, %f161, %f167;
	add.s32 	%r102, %r102, 4;
$L__BB3_19:
	setp.eq.s32 	%p43, %r9, 0;
	@%p43 bra 	$L__BB3_24;
	setp.eq.s32 	%p44, %r9, 1;
	@%p44 bra 	$L__BB3_22;
	add.s32 	%r82, %r102, %r18;
	mul.wide.s32 	%rd41, %r82, 4;
	add.s64 	%rd42, %rd2, %rd41;
	ld.global.f32 	%f169, [%rd42];
	add.s64 	%rd43, %rd1, %rd41;
	ld.global.f32 	%f170, [%rd43];
	sub.f32 	%f171, %f169, %f2;
	fma.rn.f32 	%f172, %f171, %f170, %f217;
	div.rn.f32 	%f173, %f170, %f1;
	sub.f32 	%f174, %f218, %f173;
	add.f32 	%f175, %f171, %f171;
	mul.f32 	%f176, %f49, %f175;
	sub.f32 	%f177, %f219, %f176;
	ld.global.f32 	%f178, [%rd42+4];
	ld.global.f32 	%f179, [%rd43+4];
	sub.f32 	%f180, %f178, %f2;
	fma.rn.f32 	%f217, %f180, %f179, %f172;
	div.rn.f32 	%f181, %f179, %f1;
	sub.f32 	%f218, %f174, %f181;
	add.f32 	%f182, %f180, %f180;
	mul.f32 	%f183, %f49, %f182;
	sub.f32 	%f219, %f177, %f183;
	add.s32 	%r102, %r102, 2;
$L__BB3_22:
	setp.eq.s32 	%p45, %r11, 0;
	@%p45 bra 	$L__BB3_24;
	add.s32 	%r83, %r102, %r18;
	mul.wide.s32 	%rd44, %r83, 4;
	add.s64 	%rd45, %rd2, %rd44;
	ld.global.f32 	%f184, [%rd45];
	add.s64 	%rd46, %rd1, %rd44;
	ld.global.f32 	%f185, [%rd46];
	sub.f32 	%f186, %f184, %f2;
	fma.rn.f32 	%f217, %f186, %f185, %f217;
	div.rn.f32 	%f187, %f185, %f1;
	sub.f32 	%f218, %f218, %f187;
	add.f32 	%f188, %f186, %f186;
	mul.f32 	%f189, %f49, %f188;
	sub.f32 	%f219, %f219, %f189;
$L__BB3_24:
	add.s32 	%r98, %r98, 1;
	setp.ne.s32 	%p46, %r98, %r42;
	@%p46 bra 	$L__BB3_7;
	ld.param.u32 	%r95, [meanDzSum_param_8];
	add.s32 	%r97, %r97, 1;
	setp.ne.s32 	%p47, %r97, %r95;
	@%p47 bra 	$L__BB3_6;
	mul.wide.s32 	%rd47, %r105, 4;
	add.s64 	%rd48, %rd5, %rd47;
	ld.global.f32 	%f190, [%rd48];
	add.f32 	%f45, %f50, %f190;
	cvt.f64.f32 	%fd7, %f45;
	{
	.reg .b32 %temp; 
	mov.b64 	{%temp, %r30}, %fd7;
	}
	setp.eq.f32 	%p48, %f45, 0f00000000;
	@%p48 bra 	$L__BB3_8;
	abs.f64 	%fd51, %fd7;
	{ // callseq 3, 0
	.param .b64 param0;
	st.param.f64 	[param0], %fd51;
	.param .b64 retval0;
	call.uni (retval0), 
	__internal_accurate_pow, 
	(
	param0
	);
	ld.param.f64 	%fd52, [retval0];
	} // callseq 3
	setp.lt.s32 	%p49, %r30, 0;
	selp.f64 	%fd62, 0dFFF8000000000000, %fd52, %p49;
	bra.uni 	$L__BB3_9;
$L__BB3_28:
	mul.wide.s32 	%rd25, %r105, 4;
	add.s64 	%rd26, %rd5, %rd25;
	ld.global.f32 	%f59, [%rd26];
	add.f32 	%f46, %f50, %f59;
	cvt.f64.f32 	%fd8, %f46;
	{
	.reg .b32 %temp; 
	mov.b64 	{%temp, %r32}, %fd8;
	}
	setp.eq.f32 	%p29, %f46, 0f00000000;
	@%p29 bra 	$L__BB3_30;
	abs.f64 	%fd44, %fd8;
	{ // callseq 2, 0
	.param .b64 param0;
	st.param.f64 	[param0], %fd44;
	.param .b64 retval0;
	call.uni (retval0), 
	__internal_accurate_pow, 
	(
	param0
	);
	ld.param.f64 	%fd45, [retval0];
	} // callseq 2
	setp.lt.s32 	%p30, %r32, 0;
	selp.f64 	%fd64, 0dFFF8000000000000, %fd45, %p30;
	bra.uni 	$L__BB3_31;
$L__BB3_30:
	setp.lt.s32 	%p31, %r3, 0;
	setp.eq.s32 	%p32, %r4, 1073741824;
	selp.b32 	%r66, %r32, 0, %p32;
	or.b32  	%r67, %r66, 2146435072;
	selp.b32 	%r68, %r67, %r66, %p31;
	mov.b32 	%r69, 0;
	mov.b64 	%fd64, {%r69, %r68};
$L__BB3_31:
	add.f64 	%fd47, %fd8, 0dBFF8000000000000;
	{
	.reg .b32 %temp; 
	mov.b64 	{%temp, %r70}, %fd47;
	}
	and.b32  	%r71, %r70, 2146435072;
	setp.ne.s32 	%p33, %r71, 2146435072;
	@%p33 bra 	$L__BB3_36;
	setp.nan.f32 	%p34, %f46, %f46;
	@%p34 bra 	$L__BB3_35;
	abs.f64 	%fd48, %fd8;
	setp.neu.f64 	%p35, %fd48, 0d7FF0000000000000;
	@%p35 bra 	$L__BB3_36;
	setp.lt.s32 	%p36, %r32, 0;
	selp.b32 	%r72, %r6, %r5, %p1;
	selp.b32 	%r73, %r72, %r5, %p36;
	mov.b32 	%r74, 0;
	mov.b64 	%fd64, {%r74, %r73};
	bra.uni 	$L__BB3_36;
$L__BB3_35:
	mov.f64 	%fd49, 0dBFF8000000000000;
	add.rn.f64 	%fd64, %fd8, %fd49;
$L__BB3_36:
	setp.eq.f32 	%p37, %f46, 0f3F800000;
	mul.f64 	%fd50, %fd64, 0d8000000000000000;
	cvt.rn.f32.f64 	%f60, %fd50;
	selp.f32 	%f61, 0f80000000, %f60, %p37;
	add.s64 	%rd28, %rd4, %rd25;
	st.global.f32 	[%rd28], %f61;
	fma.rn.f32 	%f62, %f61, 0f00000000, 0f00000000;
	add.s64 	%rd29, %rd3, %rd25;
	st.global.f32 	[%rd29], %f62;
	add.s32 	%r105, %r105, %r7;
	setp.lt.s32 	%p38, %r105, %r41;
	@%p38 bra 	$L__BB3_28;
	bra.uni 	$L__BB3_55;
$L__BB3_37:
	mul.wide.s32 	%rd20, %r105, 4;
	add.s64 	%rd21, %rd5, %rd20;
	ld.global.f32 	%f55, [%rd21];
	add.f32 	%f47, %f50, %f55;
	cvt.f64.f32 	%fd15, %f47;
	{
	.reg .b32 %temp; 
	mov.b64 	{%temp, %r35}, %fd15;
	}
	setp.eq.f32 	%p18, %f47, 0f00000000;
	@%p18 bra 	$L__BB3_39;
	abs.f64 	%fd37, %fd15;
	{ // callseq 1, 0
	.param .b64 param0;
	st.param.f64 	[param0], %fd37;
	.param .b64 retval0;
	call.uni (retval0), 
	__internal_accurate_pow, 
	(
	param0
	);
	ld.param.f64 	%fd38, [retval0];
	} // callseq 1
	setp.lt.s32 	%p19, %r35, 0;
	selp.f64 	%fd66, 0dFFF8000000000000, %fd38, %p19;
	bra.uni 	$L__BB3_40;
$L__BB3_39:
	setp.lt.s32 	%p20, %r3, 0;
	setp.eq.s32 	%p21, %r4, 1073741824;
	selp.b32 	%r57, %r35, 0, %p21;
	or.b32  	%r58, %r57, 2146435072;
	selp.b32 	%r59, %r58, %r57, %p20;
	mov.b32 	%r60, 0;
	mov.b64 	%fd66, {%r60, %r59};
$L__BB3_40:
	add.f64 	%fd40, %fd15, 0dBFF8000000000000;
	{
	.reg .b32 %temp; 
	mov.b64 	{%temp, %r61}, %fd40;
	}
	and.b32  	%r62, %r61, 2146435072;
	setp.ne.s32 	%p22, %r62, 2146435072;
	@%p22 bra 	$L__BB3_45;
	setp.nan.f32 	%p23, %f47, %f47;
	@%p23 bra 	$L__BB3_44;
	abs.f64 	%fd41, %fd15;
	setp.neu.f64 	%p24, %fd41, 0d7FF0000000000000;
	@%p24 bra 	$L__BB3_45;
	setp.lt.s32 	%p25, %r35, 0;
	selp.b32 	%r63, %r6, %r5, %p1;
	selp.b32 	%r64, %r63, %r5, %p25;
	mov.b32 	%r65, 0;
	mov.b64 	%fd66, {%r65, %r64};
	bra.uni 	$L__BB3_45;
$L__BB3_44:
	mov.f64 	%fd42, 0dBFF8000000000000;
	add.rn.f64 	%fd66, %fd15, %fd42;
$L__BB3_45:
	setp.eq.f32 	%p26, %f47, 0f3F800000;
	mul.f64 	%fd43, %fd66, 0d8000000000000000;
	cvt.rn.f32.f64 	%f56, %fd43;
	selp.f32 	%f57, 0f80000000, %f56, %p26;
	add.s64 	%rd23, %rd4, %rd20;
	st.global.f32 	[%rd23], %f57;
	fma.rn.f32 	%f58, %f57, 0f00000000, 0f00000000;
	add.s64 	%rd24, %rd3, %rd20;
	st.global.f32 	[%rd24], %f58;
	add.s32 	%r105, %r105, %r7;
	setp.lt.s32 	%p27, %r105, %r41;
	@%p27 bra 	$L__BB3_37;
	bra.uni 	$L__BB3_55;
$L__BB3_46:
	mul.wide.s32 	%rd15, %r105, 4;
	add.s64 	%rd16, %rd5, %rd15;
	ld.global.f32 	%f51, [%rd16];
	add.f32 	%f48, %f50, %f51;
	cvt.f64.f32 	%fd22, %f48;
	{
	.reg .b32 %temp; 
	mov.b64 	{%temp, %r38}, %fd22;
	}
	setp.neu.f32 	%p7, %f48, 0f00000000;
	@%p7 bra 	$L__BB3_48;
	setp.lt.s32 	%p9, %r3, 0;
	setp.eq.s32 	%p10, %r4, 1073741824;
	selp.b32 	%r48, %r38, 0, %p10;
	or.b32  	%r49, %r48, 2146435072;
	selp.b32 	%r50, %r49, %r48, %p9;
	mov.b32 	%r51, 0;
	mov.b64 	%fd68, {%r51, %r50};
	bra.uni 	$L__BB3_49;
$L__BB3_48:
	abs.f64 	%fd30, %fd22;
	{ // callseq 0, 0
	.param .b64 param0;
	st.param.f64 	[param0], %fd30;
	.param .b64 retval0;
	call.uni (retval0), 
	__internal_accurate_pow, 
	(
	param0
	);
	ld.param.f64 	%fd31, [retval0];
	} // callseq 0
	setp.lt.s32 	%p8, %r38, 0;
	selp.f64 	%fd68, 0dFFF8000000000000, %fd31, %p8;
$L__BB3_49:
	add.f64 	%fd33, %fd22, 0dBFF8000000000000;
	{
	.reg .b32 %temp; 
	mov.b64 	{%temp, %r52}, %fd33;
	}
	and.b32  	%r53, %r52, 2146435072;
	setp.ne.s32 	%p11, %r53, 2146435072;
	@%p11 bra 	$L__BB3_54;
	setp.num.f32 	%p12, %f48, %f48;
	@%p12 bra 	$L__BB3_52;
	mov.f64 	%fd35, 0dBFF8000000000000;
	add.rn.f64 	%fd68, %fd22, %fd35;
	bra.uni 	$L__BB3_54;
$L__BB3_52:
	abs.f64 	%fd34, %fd22;
	setp.neu.f64 	%p13, %fd34, 0d7FF0000000000000;
	@%p13 bra 	$L__BB3_54;
	setp.lt.s32 	%p14, %r38, 0;
	selp.b32 	%r54, %r6, %r5, %p1;
	selp.b32 	%r55, %r54, %r5, %p14;
	mov.b32 	%r56, 0;
	mov.b64 	%fd68, {%r56, %r55};
$L__BB3_54:
	setp.eq.f32 	%p15, %f48, 0f3F800000;
	mul.f64 	%fd36, %fd68, 0d8000000000000000;
	cvt.rn.f32.f64 	%f52, %fd36;
	selp.f32 	%f53, 0f80000000, %f52, %p15;
	add.s64 	%rd18, %rd4, %rd15;
	st.global.f32 	[%rd18], %f53;
	fma.rn.f32 	%f54, %f53, 0f00000000, 0f00000000;
	add.s64 	%rd19, %rd3, %rd15;
	st.global.f32 	[%rd19], %f54;
	add.s32 	%r105, %r105, %r7;
	setp.lt.s32 	%p16, %r105, %r41;
	@%p16 bra 	$L__BB3_46;
$L__BB3_55:
	ret;

}
	// .globl	computeDiff
.visible .entry computeDiff(
	.param .u64 .ptr .align 1 computeDiff_param_0,
	.param .u64 .ptr .align 1 computeDiff_param_1,
	.param .u64 .ptr .align 1 computeDiff_param_2,
	.param .u64 .ptr .align 1 computeDiff_param_3,
	.param .u64 .ptr .align 1 computeDiff_param_4,
	.param .u64 .ptr .align 1 computeDiff_param_5,
	.param .f32 computeDiff_param_6,
	.param .u32 computeDiff_param_7,
	.param .u32 computeDiff_param_8,
	.param .u32 computeDiff_param_9,
	.param .u32 computeDiff_param_10
)
{
	.reg .pred 	%p<13>;
	.reg .b32 	%r<52>;
	.reg .b32 	%f<82>;
	.reg .b64 	%rd<36>;
	.reg .b64 	%fd<80>;

	ld.param.u64 	%rd9, [computeDiff_param_0];
	ld.param.u64 	%rd10, [computeDiff_param_5];
	ld.param.f32 	%f3, [computeDiff_param_6];
	ld.param.u32 	%r27, [computeDiff_param_7];
	ld.param.u32 	%r28, [computeDiff_param_8];
	ld.param.u32 	%r29, [computeDiff_param_9];
	ld.param.u32 	%r30, [computeDiff_param_10];
	cvta.to.global.u64 	%rd1, %rd9;
	cvta.to.global.u64 	%rd2, %rd10;
	mov.u32 	%r31, %ctaid.x;
	mov.u32 	%r1, %ntid.x;
	mov.u32 	%r32, %tid.x;
	mad.lo.s32 	%r44, %r31, %r1, %r32;
	setp.ge.s32 	%p1, %r44, %r28;
	@%p1 bra 	$L__BB4_18;
	cvt.f64.f32 	%fd1, %f3;
	min.s32 	%r33, %r27, %r29;
	min.s32 	%r34, %r33, %r30;
	setp.lt.s32 	%p2, %r34, 1;
	@%p2 bra 	$L__BB4_18;
	and.b32  	%r3, %r30, 7;
	add.s32 	%r4, %r3, -1;
	and.b32  	%r5, %r30, 3;
	and.b32  	%r6, %r30, 2147483640;
	and.b32  	%r7, %r30, 1;
	neg.s32 	%r8, %r6;
	add.s64 	%rd3, %rd2, 16;
	add.s64 	%rd4, %rd1, 16;
	mov.u32 	%r35, %nctaid.x;
	mul.lo.s32 	%r9, %r1, %r35;
$L__BB4_3:
	ld.param.u64 	%rd35, [computeDiff_param_4];
	ld.param.u64 	%rd34, [computeDiff_param_3];
	ld.param.u64 	%rd33, [computeDiff_param_2];
	ld.param.u64 	%rd32, [computeDiff_param_1];
	cvta.to.global.u64 	%rd11, %rd32;
	mul.wide.s32 	%rd12, %r44, 4;
	add.s64 	%rd13, %rd11, %rd12;
	cvta.to.global.u64 	%rd14, %rd33;
	add.s64 	%rd15, %rd14, %rd12;
	cvta.to.global.u64 	%rd16, %rd35;
	add.s64 	%rd17, %rd16, %rd12;
	ld.global.f32 	%f1, [%rd17];
	cvta.to.global.u64 	%rd18, %rd34;
	add.s64 	%rd19, %rd18, %rd12;
	ld.global.f32 	%f2, [%rd19];
	ld.global.f32 	%f4, [%rd15];
	ld.global.f32 	%f5, [%rd13];
	cvt.f64.f32 	%fd4, %f5;
	add.f64 	%fd2, %fd4, %fd4;
	mul.f32 	%f6, %f3, %f4;
	cvt.f64.f32 	%fd3, %f6;
	mov.b32 	%r45, 0;
$L__BB4_4:
	mad.lo.s32 	%r38, %r45, %r28, %r44;
	mul.lo.s32 	%r12, %r38, %r29;
	mov.b32 	%r46, 0;
$L__BB4_5:
	setp.lt.u32 	%p3, %r30, 8;
	add.s32 	%r40, %r12, %r46;
	mul.lo.s32 	%r14, %r40, %r30;
	mov.b32 	%r50, 0;
	mov.u32 	%r47, %r14;
	mov.u32 	%r48, %r8;
	@%p3 bra 	$L__BB4_7;
$L__BB4_6:
	.pragma "nounroll";
	mul.wide.s32 	%rd20, %r47, 4;
	add.s64 	%rd21, %rd3, %rd20;
	add.s64 	%rd22, %rd4, %rd20;
	ld.global.f32 	%f7, [%rd21+-16];
	div.rn.f32 	%f8, %f7, %f1;
	cvt.f64.f32 	%fd5, %f8;
	ld.global.f32 	%f9, [%rd22+-16];
	sub.f32 	%f10, %f9, %f2;
	cvt.f64.f32 	%fd6, %f10;
	mul.f64 	%fd7, %fd2, %fd6;
	fma.rn.f64 	%fd8, %fd7, %fd1, %fd5;
	add.f64 	%fd9, %fd8, %fd3;
	cvt.rn.f32.f64 	%f11, %fd9;
	st.global.f32 	[%rd21+-16], %f11;
	ld.global.f32 	%f12, [%rd21+-12];
	div.rn.f32 	%f13, %f12, %f1;
	cvt.f64.f32 	%fd10, %f13;
	ld.global.f32 	%f14, [%rd22+-12];
	sub.f32 	%f15, %f14, %f2;
	cvt.f64.f32 	%fd11, %f15;
	mul.f64 	%fd12, %fd2, %fd11;
	fma.rn.f64 	%fd13, %fd12, %fd1, %fd10;
	add.f64 	%fd14, %fd13, %fd3;
	cvt.rn.f32.f64 	%f16, %fd14;
	st.global.f32 	[%rd21+-12], %f16;
	ld.global.f32 	%f17, [%rd21+-8];
	div.rn.f32 	%f18, %f17, %f1;
	cvt.f64.f32 	%fd15, %f18;
	ld.global.f32 	%f19, [%rd22+-8];
	sub.f32 	%f20, %f19, %f2;
	cvt.f64.f32 	%fd16, %f20;
	mul.f64 	%fd17, %fd2, %fd16;
	fma.rn.f64 	%fd18, %fd17, %fd1, %fd15;
	add.f64 	%fd19, %fd18, %fd3;
	cvt.rn.f32.f64 	%f21, %fd19;
	st.global.f32 	[%rd21+-8], %f21;
	ld.global.f32 	%f22, [%rd21+-4];
	div.rn.f32 	%f23, %f22, %f1;
	cvt.f64.f32 	%fd20, %f23;
	ld.global.f32 	%f24, [%rd22+-4];
	sub.f32 	%f25, %f24, %f2;
	cvt.f64.f32 	%fd21, %f25;
	mul.f64 	%fd22, %fd2, %fd21;
	fma.rn.f64 	%fd23, %fd22, %fd1, %fd20;
	add.f64 	%fd24, %fd23, %fd3;
	cvt.rn.f32.f64 	%f26, %fd24;
	st.global.f32 	[%rd21+-4], %f26;
	ld.global.f32 	%f27, [%rd21];
	div.rn.f32 	%f28, %f27, %f1;
	cvt.f64.f32 	%fd25, %f28;
	ld.global.f32 	%f29, [%rd22];
	sub.f32 	%f30, %f29, %f2;
	cvt.f64.f32 	%fd26, %f30;
	mul.f64 	%fd27, %fd2, %fd26;
	fma.rn.f64 	%fd28, %fd27, %fd1, %fd25;
	add.f64 	%fd29, %fd28, %fd3;
	cvt.rn.f32.f64 	%f31, %fd29;
	st.global.f32 	[%rd21], %f31;
	ld.global.f32 	%f32, [%rd21+4];
	div.rn.f32 	%f33, %f32, %f1;
	cvt.f64.f32 	%fd30, %f33;
	ld.global.f32 	%f34, [%rd22+4];
	sub.f32 	%f35, %f34, %f2;
	cvt.f64.f32 	%fd31, %f35;
	mul.f64 	%fd32, %fd2, %fd31;
	fma.rn.f64 	%fd33, %fd32, %fd1, %fd30;
	add.f64 	%fd34, %fd33, %fd3;
	cvt.rn.f32.f64 	%f36, %fd34;
	st.global.f32 	[%rd21+4], %f36;
	ld.global.f32 	%f37, [%rd21+8];
	div.rn.f32 	%f38, %f37, %f1;
	cvt.f64.f32 	%fd35, %f38;
	ld.global.f32 	%f39, [%rd22+8];
	sub.f32 	%f40, %f39, %f2;
	cvt.f64.f32 	%fd36, %f40;
	mul.f64 	%fd37, %fd2, %fd36;
	fma.rn.f64 	%fd38, %fd37, %fd1, %fd35;
	add.f64 	%fd39, %fd38, %fd3;
	cvt.rn.f32.f64 	%f41, %fd39;
	st.global.f32 	[%rd21+8], %f41;
	ld.global.f32 	%f42, [%rd21+12];
	div.rn.f32 	%f43, %f42, %f1;
	cvt.f64.f32 	%fd40, %f43;
	ld.global.f32 	%f44, [%rd22+12];
	sub.f32 	%f45, %f44, %f2;
	cvt.f64.f32 	%fd41, %f45;
	mul.f64 	%fd42, %fd2, %fd41;
	fma.rn.f64 	%fd43, %fd42, %fd1, %fd40;
	add.f64 	%fd44, %fd43, %fd3;
	cvt.rn.f32.f64 	%f46, %fd44;
	st.global.f32 	[%rd21+12], %f46;
	add.s32 	%r48, %r48, 8;
	add.s32 	%r47, %r47, 8;
	setp.eq.s32 	%p4, %r48, 0;
	mov.u32 	%r50, %r6;
	@%p4 bra 	$L__BB4_7;
	bra.uni 	$L__BB4_6;
$L__BB4_7:
	setp.eq.s32 	%p5, %r3, 0;
	@%p5 bra 	$L__BB4_15;
	setp.lt.u32 	%p6, %r4, 3;
	@%p6 bra 	$L__BB4_10;
	add.s32 	%r41, %r50, %r14;
	mul.wide.s32 	%rd23, %r41, 4;
	add.s64 	%rd24, %rd2, %rd23;
	ld.global.f32 	%f47, [%rd24];
	div.rn.f32 	%f48, %f47, %f1;
	cvt.f64.f32 	%fd45, %f48;
	add.s64 	%rd25, %rd1, %rd23;
	ld.global.f32 	%f49, [%rd25];
	sub.f32 	%f50, %f49, %f2;
	cvt.f64.f32 	%fd46, %f50;
	mul.f64 	%fd47, %fd2, %fd46;
	fma.rn.f64 	%fd48, %fd47, %fd1, %fd45;
	add.f64 	%fd49, %fd48, %fd3;
	cvt.rn.f32.f64 	%f51, %fd49;
	st.global.f32 	[%rd24], %f51;
	ld.global.f32 	%f52, [%rd24+4];
	div.rn.f32 	%f53, %f52, %f1;
	cvt.f64.f32 	%fd50, %f53;
	ld.global.f32 	%f54, [%rd25+4];
	sub.f32 	%f55, %f54, %f2;
	cvt.f64.f32 	%fd51, %f55;
	mul.f64 	%fd52, %fd2, %fd51;
	fma.rn.f64 	%fd53, %fd52, %fd1, %fd50;
	add.f64 	%fd54, %fd53, %fd3;
	cvt.rn.f32.f64 	%f56, %fd54;
	st.global.f32 	[%rd24+4], %f56;
	ld.global.f32 	%f57, [%rd24+8];
	div.rn.f32 	%f58, %f57, %f1;
	cvt.f64.f32 	%fd55, %f58;
	ld.global.f32 	%f59, [%rd25+8];
	sub.f32 	%f60, %f59, %f2;
	cvt.f64.f32 	%fd56, %f60;
	mul.f64 	%fd57, %fd2, %fd56;
	fma.rn.f64 	%fd58, %fd57, %fd1, %fd55;
	add.f64 	%fd59, %fd58, %fd3;
	cvt.rn.f32.f64 	%f61, %fd59;
	st.global.f32 	[%rd24+8], %f61;
	ld.global.f32 	%f62, [%rd24+12];
	div.rn.f32 	%f63, %f62, %f1;
	cvt.f64.f32 	%fd60, %f63;
	ld.global.f32 	%f64, [%rd25+12];
	sub.f32 	%f65, %f64, %f2;
	cvt.f64.f32 	%fd61, %f65;
	mul.f64 	%fd62, %fd2, %fd61;
	fma.rn.f64 	%fd63, %fd62, %fd1, %fd60;
	add.f64 	%fd64, %fd63, %fd3;
	cvt.rn.f32.f64 	%f66, %fd64;
	st.global.f32 	[%rd24+12], %f66;
	add.s32 	%r50, %r50, 4;
$L__BB4_10:
	setp.eq.s32 	%p7, %r5, 0;
	@%p7 bra 	$L__BB4_15;
	setp.eq.s32 	%p8, %r5, 1;
	@%p8 bra 	$L__BB4_13;
	add.s32 	%r42, %r50, %r14;
	mul.wide.s32 	%rd26, %r42, 4;
	add.s64 	%rd27, %rd2, %rd26;
	ld.global.f32 	%f67, [%rd27];
	div.rn.f32 	%f68, %f67, %f1;
	cvt.f64.f32 	%fd65, %f68;
	add.s64 	%rd28, %rd1, %rd26;
	ld.global.f32 	%f69, [%rd28];
	sub.f32 	%f70, %f69, %f2;
	cvt.f64.f32 	%fd66, %f70;
	mul.f64 	%fd67, %fd2, %fd66;
	fma.rn.f64 	%fd68, %fd67, %fd1, %fd65;
	add.f64 	%fd69, %fd68, %fd3;
	cvt.rn.f32.f64 	%f71, %fd69;
	st.global.f32 	[%rd27], %f71;
	ld.global.f32 	%f72, [%rd27+4];
	div.rn.f32 	%f73, %f72, %f1;
	cvt.f64.f32 	%fd70, %f73;
	ld.global.f32 	%f74, [%rd28+4];
	sub.f32 	%f75, %f74, %f2;
	cvt.f64.f32 	%fd71, %f75;
	mul.f64 	%fd72, %fd2, %fd71;
	fma.rn.f64 	%fd73, %fd72, %fd1, %fd70;
	add.f64 	%fd74, %fd73, %fd3;
	cvt.rn.f32.f64 	%f76, %fd74;
	st.global.f32 	[%rd27+4], %f76;
	add.s32 	%r50, %r50, 2;
$L__BB4_13:
	setp.eq.s32 	%p9, %r7, 0;
	@%p9 bra 	$L__BB4_15;
	add.s32 	%r43, %r50, %r14;
	mul.wide.s32 	%rd29, %r43, 4;
	add.s64 	%rd30, %rd2, %rd29;
	ld.global.f32 	%f77, [%rd30];
	div.rn.f32 	%f78, %f77, %f1;
	cvt.f64.f32 	%fd75, %f78;
	add.s64 	%rd31, %rd1, %rd29;
	ld.global.f32 	%f79, [%rd31];
	sub.f32 	%f80, %f79, %f2;
	cvt.f64.f32 	%fd76, %f80;
	mul.f64 	%fd77, %fd2, %fd76;
	fma.rn.f64 	%fd78, %fd77, %fd1, %fd75;
	add.f64 	%fd79, %fd78, %fd3;
	cvt.rn.f32.f64 	%f81, %fd79;
	st.global.f32 	[%rd30], %f81;
$L__BB4_15:
	add.s32 	%r46, %r46, 1;
	setp.ne.s32 	%p10, %r46, %r29;
	@%p10 bra 	$L__BB4_5;
	add.s32 	%r45, %r45, 1;
	setp.ne.s32 	%p11, %r45, %r27;
	@%p11 bra 	$L__BB4_4;
	add.s32 	%r44, %r44, %r9;
	setp.lt.s32 	%p12, %r44, %r28;
	@%p12 bra 	$L__BB4_3;
$L__BB4_18:
	ret;

}
	// .globl	computeDgama
.visible .entry computeDgama(
	.param .u64 .ptr .align 1 computeDgama_param_0,
	.param .u64 .ptr .align 1 computeDgama_param_1,
	.param .u64 .ptr .align 1 computeDgama_param_2,
	.param .u64 .ptr .align 1 computeDgama_param_3,
	.param .u64 .ptr .align 1 computeDgama_param_4,
	.param .u64 .ptr .align 1 computeDgama_param_5,
	.param .u32 computeDgama_param_6,
	.param .u32 computeDgama_param_7,
	.param .u32 computeDgama_param_8,
	.param .u32 computeDgama_param_9
)
{
	.reg .pred 	%p<18>;
	.reg .b32 	%r<66>;
	.reg .b32 	%f<119>;
	.reg .b64 	%rd<51>;

	ld.param.u64 	%rd12, [computeDgama_param_0];
	ld.param.u64 	%rd9, [computeDgama_param_1];
	ld.param.u64 	%rd10, [computeDgama_param_2];
	ld.param.u64 	%rd13, [computeDgama_param_3];
	ld.param.u64 	%rd14, [computeDgama_param_4];
	ld.param.u32 	%r33, [computeDgama_param_7];
	ld.param.u32 	%r34, [computeDgama_param_8];
	ld.param.u32 	%r35, [computeDgama_param_9];
	cvta.to.global.u64 	%rd1, %rd14;
	cvta.to.global.u64 	%rd2, %rd13;
	cvta.to.global.u64 	%rd3, %rd12;
	cvta.to.global.u64 	%rd4, %rd10;
	cvta.to.global.u64 	%rd5, %rd9;
	mov.u32 	%r36, %ctaid.x;
	mov.u32 	%r1, %ntid.x;
	mov.u32 	%r37, %tid.x;
	mad.lo.s32 	%r64, %r36, %r1, %r37;
	setp.ge.s32 	%p1, %r64, %r33;
	@%p1 bra 	$L__BB5_23;
	ld.param.u32 	%r53, [computeDgama_param_6];
	setp.gt.s32 	%p2, %r53, 0;
	mov.u32 	%r38, %nctaid.x;
	mul.lo.s32 	%r3, %r1, %r38;
	@%p2 bra 	$L__BB5_2;
	bra.uni 	$L__BB5_22;
$L__BB5_2:
	setp.gt.s32 	%p4, %r34, 0;
	@%p4 bra 	$L__BB5_3;
	bra.uni 	$L__BB5_21;
$L__BB5_3:
	setp.gt.s32 	%p6, %r35, 0;
	@%p6 bra 	$L__BB5_4;
	bra.uni 	$L__BB5_20;
$L__BB5_4:
	and.b32  	%r4, %r35, 7;
	and.b32  	%r5, %r35, 3;
	and.b32  	%r6, %r35, 2147483640;
	and.b32  	%r7, %r35, 1;
	neg.s32 	%r8, %r6;
	add.s64 	%rd6, %rd3, 16;
	add.s64 	%rd7, %rd2, 16;
	add.s64 	%rd8, %rd1, 16;
$L__BB5_5:
	ld.param.u64 	%rd50, [computeDgama_param_5];
	cvta.to.global.u64 	%rd24, %rd50;
	mul.wide.s32 	%rd25, %r64, 4;
	add.s64 	%rd26, %rd24, %rd25;
	ld.global.f32 	%f1, [%rd26];
	mov.f32 	%f118, 0f00000000;
	mov.b32 	%r56, 0;
	mov.f32 	%f117, %f118;
$L__BB5_6:
	mad.lo.s32 	%r44, %r56, %r33, %r64;
	mul.lo.s32 	%r11, %r44, %r34;
	mov.b32 	%r57, 0;
$L__BB5_7:
	setp.lt.u32 	%p8, %r35, 8;
	add.s32 	%r46, %r11, %r57;
	mul.lo.s32 	%r13, %r46, %r35;
	mov.b32 	%r61, 0;
	mov.u32 	%r58, %r13;
	mov.u32 	%r59, %r8;
	@%p8 bra 	$L__BB5_9;
$L__BB5_8:
	.pragma "nounroll";
	mul.wide.s32 	%rd27, %r58, 4;
	add.s64 	%rd28, %rd6, %rd27;
	add.s64 	%rd29, %rd7, %rd27;
	add.s64 	%rd30, %rd8, %rd27;
	ld.global.f32 	%f32, [%rd28+-16];
	ld.global.f32 	%f33, [%rd29+-16];
	fma.rn.f32 	%f34, %f32, %f33, %f117;
	add.f32 	%f35, %f118, %f32;
	mul.f32 	%f36, %f1, %f32;
	st.global.f32 	[%rd30+-16], %f36;
	ld.global.f32 	%f37, [%rd28+-12];
	ld.global.f32 	%f38, [%rd29+-12];
	fma.rn.f32 	%f39, %f37, %f38, %f34;
	add.f32 	%f40, %f35, %f37;
	mul.f32 	%f41, %f1, %f37;
	st.global.f32 	[%rd30+-12], %f41;
	ld.global.f32 	%f42, [%rd28+-8];
	ld.global.f32 	%f43, [%rd29+-8];
	fma.rn.f32 	%f44, %f42, %f43, %f39;
	add.f32 	%f45, %f40, %f42;
	mul.f32 	%f46, %f1, %f42;
	st.global.f32 	[%rd30+-8], %f46;
	ld.global.f32 	%f47, [%rd28+-4];
	ld.global.f32 	%f48, [%rd29+-4];
	fma.rn.f32 	%f49, %f47, %f48, %f44;
	add.f32 	%f50, %f45, %f47;
	mul.f32 	%f51, %f1, %f47;
	st.global.f32 	[%rd30+-4], %f51;
	ld.global.f32 	%f52, [%rd28];
	ld.global.f32 	%f53, [%rd29];
	fma.rn.f32 	%f54, %f52, %f53, %f49;
	add.f32 	%f55, %f50, %f52;
	mul.f32 	%f56, %f1, %f52;
	st.global.f32 	[%rd30], %f56;
	ld.global.f32 	%f57, [%rd28+4];
	ld.global.f32 	%f58, [%rd29+4];
	fma.rn.f32 	%f59, %f57, %f58, %f54;
	add.f32 	%f60, %f55, %f57;
	mul.f32 	%f61, %f1, %f57;
	st.global.f32 	[%rd30+4], %f61;
	ld.global.f32 	%f62, [%rd28+8];
	ld.global.f32 	%f63, [%rd29+8];
	fma.rn.f32 	%f64, %f62, %f63, %f59;
	add.f32 	%f65, %f60, %f62;
	mul.f32 	%f66, %f1, %f62;
	st.global.f32 	[%rd30+8], %f66;
	ld.global.f32 	%f67, [%rd28+12];
	ld.global.f32 	%f68, [%rd29+12];
	fma.rn.f32 	%f117, %f67, %f68, %f64;
	add.f32 	%f118, %f65, %f67;
	mul.f32 	%f69, %f1, %f67;
	st.global.f32 	[%rd30+12], %f69;
	add.s32 	%r59, %r59, 8;
	add.s32 	%r58, %r58, 8;
	setp.eq.s32 	%p9, %r59, 0;
	mov.u32 	%r61, %r6;
	@%p9 bra 	$L__BB5_9;
	bra.uni 	$L__BB5_8;
$L__BB5_9:
	setp.eq.s32 	%p10, %r4, 0;
	@%p10 bra 	$L__BB5_17;
	add.s32 	%r47, %r4, -1;
	setp.lt.u32 	%p11, %r47, 3;
	@%p11 bra 	$L__BB5_12;
	add.s32 	%r48, %r61, %r13;
	mul.wide.s32 	%rd31, %r48, 4;
	add.s64 	%rd32, %rd3, %rd31;
	ld.global.f32 	%f71, [%rd32];
	add.s64 	%rd33, %rd2, %rd31;
	ld.global.f32 	%f72, [%rd33];
	fma.rn.f32 	%f73, %f71, %f72, %f117;
	add.f32 	%f74, %f118, %f71;
	mul.f32 	%f75, %f1, %f71;
	add.s64 	%rd34, %rd1, %rd31;
	st.global.f32 	[%rd34], %f75;
	ld.global.f32 	%f76, [%rd32+4];
	ld.global.f32 	%f77, [%rd33+4];
	fma.rn.f32 	%f78, %f76, %f77, %f73;
	add.f32 	%f79, %f74, %f76;
	mul.f32 	%f80, %f1, %f76;
	st.global.f32 	[%rd34+4], %f80;
	ld.global.f32 	%f81, [%rd32+8];
	ld.global.f32 	%f82, [%rd33+8];
	fma.rn.f32 	%f83, %f81, %f82, %f78;
	add.f32 	%f84, %f79, %f81;
	mul.f32 	%f85, %f1, %f81;
	st.global.f32 	[%rd34+8], %f85;
	ld.global.f32 	%f86, [%rd32+12];
	ld.global.f32 	%f87, [%rd33+12];
	fma.rn.f32 	%f117, %f86, %f87, %f83;
	add.f32 	%f118, %f84, %f86;
	mul.f32 	%f88, %f1, %f86;
	st.global.f32 	[%rd34+12], %f88;
	add.s32 	%r61, %r61, 4;
$L__BB5_12:
	setp.eq.s32 	%p12, %r5, 0;
	@%p12 bra 	$L__BB5_17;
	setp.eq.s32 	%p13, %r5, 1;
	@%p13 bra 	$L__BB5_15;
	add.s32 	%r49, %r61, %r13;
	mul.wide.s32 	%rd35, %r49, 4;
	add.s64 	%rd36, %rd3, %rd35;
	ld.global.f32 	%f90, [%rd36];
	add.s64 	%rd37, %rd2, %rd35;
	ld.global.f32 	%f91, [%rd37];
	fma.rn.f32 	%f92, %f90, %f91, %f117;
	add.f32 	%f93, %f118, %f90;
	mul.f32 	%f94, %f1, %f90;
	add.s64 	%rd38, %rd1, %rd35;
	st.global.f32 	[%rd38], %f94;
	ld.global.f32 	%f95, [%rd36+4];
	ld.global.f32 	%f96, [%rd37+4];
	fma.rn.f32 	%f117, %f95, %f96, %f92;
	add.f32 	%f118, %f93, %f95;
	mul.f32 	%f97, %f1, %f95;
	st.global.f32 	[%rd38+4], %f97;
	add.s32 	%r61, %r61, 2;
$L__BB5_15:
	setp.eq.s32 	%p14, %r7, 0;
	@%p14 bra 	$L__BB5_17;
	add.s32 	%r50, %r61, %r13;
	mul.wide.s32 	%rd39, %r50, 4;
	add.s64 	%rd40, %rd3, %rd39;
	ld.global.f32 	%f98, [%rd40];
	add.s64 	%rd41, %rd2, %rd39;
	ld.global.f32 	%f99, [%rd41];
	fma.rn.f32 	%f117, %f98, %f99, %f117;
	add.f32 	%f118, %f118, %f98;
	mul.f32 	%f100, %f1, %f98;
	add.s64 	%rd42, %rd1, %rd39;
	st.global.f32 	[%rd42], %f100;
$L__BB5_17:
	add.s32 	%r57, %r57, 1;
	setp.ne.s32 	%p15, %r57, %r34;
	@%p15 bra 	$L__BB5_7;
	ld.param.u32 	%r54, [computeDgama_param_6];
	add.s32 	%r56, %r56, 1;
	setp.ne.s32 	%p16, %r56, %r54;
	@%p16 bra 	$L__BB5_6;
	ld.param.u64 	%rd49, [computeDgama_param_2];
	ld.param.u64 	%rd48, [computeDgama_param_1];
	cvta.to.global.u64 	%rd43, %rd48;
	mul.wide.s32 	%rd44, %r64, 4;
	add.s64 	%rd45, %rd43, %rd44;
	st.global.f32 	[%rd45], %f117;
	cvta.to.global.u64 	%rd46, %rd49;
	add.s64 	%rd47, %rd46, %rd44;
	st.global.f32 	[%rd47], %f118;
	mov.u32 	%r51, %ntid.x;
	mov.u32 	%r52, %nctaid.x;
	mad.lo.s32 	%r64, %r51, %r52, %r64;
	setp.lt.s32 	%p17, %r64, %r33;
	@%p17 bra 	$L__BB5_5;
	bra.uni 	$L__BB5_23;
$L__BB5_20:
	mul.wide.s32 	%rd21, %r64, 4;
	add.s64 	%rd22, %rd5, %rd21;
	mov.b32 	%r41, 0;
	st.global.u32 	[%rd22], %r41;
	add.s64 	%rd23, %rd4, %rd21;
	st.global.u32 	[%rd23], %r41;
	add.s32 	%r64, %r64, %r3;
	setp.lt.s32 	%p7, %r64, %r33;
	@%p7 bra 	$L__BB5_20;
	bra.uni 	$L__BB5_23;
$L__BB5_21:
	mul.wide.s32 	%rd18, %r64, 4;
	add.s64 	%rd19, %rd5, %rd18;
	mov.b32 	%r40, 0;
	st.global.u32 	[%rd19], %r40;
	add.s64 	%rd20, %rd4, %rd18;
	st.global.u32 	[%rd20], %r40;
	add.s32 	%r64, %r64, %r3;
	setp.lt.s32 	%p5, %r64, %r33;
	@%p5 bra 	$L__BB5_21;
	bra.uni 	$L__BB5_23;
$L__BB5_22:
	mul.wide.s32 	%rd15, %r64, 4;
	add.s64 	%rd16, %rd5, %rd15;
	mov.b32 	%r39, 0;
	st.global.u32 	[%rd16], %r39;
	add.s64 	%rd17, %rd4, %rd15;
	st.global.u32 	[%rd17], %r39;
	add.s32 	%r64, %r64, %r3;
	setp.lt.s32 	%p3, %r64, %r33;
	@%p3 bra 	$L__BB5_22;
$L__BB5_23:
	ret;

}
	// .globl	meanDelta
.visible .entry meanDelta(
	.param .u64 .ptr .align 1 meanDelta_param_0,
	.param .u64 .ptr .align 1 meanDelta_param_1,
	.param .u64 .ptr .align 1 meanDelta_param_2,
	.param .u64 .ptr .align 1 meanDelta_param_3,
	.param .u32 meanDelta_param_4,
	.param .u32 meanDelta_param_5,
	.param .u32 meanDelta_param_6,
	.param .u32 meanDelta_param_7,
	.param .f32 meanDelta_param_8
)
{
	.reg .pred 	%p<18>;
	.reg .b32 	%r<66>;
	.reg .b32 	%f<119>;
	.reg .b64 	%rd<38>;

	ld.param.u64 	%rd8, [meanDelta_param_0];
	ld.param.u64 	%rd9, [meanDelta_param_1];
	ld.param.u64 	%rd6, [meanDelta_param_2];
	ld.param.u64 	%rd7, [meanDelta_param_3];
	ld.param.u32 	%r33, [meanDelta_param_5];
	ld.param.u32 	%r34, [meanDelta_param_6];
	ld.param.u32 	%r35, [meanDelta_param_7];
	ld.param.f32 	%f29, [meanDelta_param_8];
	cvta.to.global.u64 	%rd1, %rd9;
	cvta.to.global.u64 	%rd2, %rd8;
	cvta.to.global.u64 	%rd3, %rd7;
	cvta.to.global.u64 	%rd4, %rd6;
	mov.u32 	%r36, %ctaid.x;
	mov.u32 	%r1, %ntid.x;
	mov.u32 	%r37, %tid.x;
	mad.lo.s32 	%r64, %r36, %r1, %r37;
	setp.ge.s32 	%p1, %r64, %r33;
	@%p1 bra 	$L__BB6_23;
	ld.param.u32 	%r53, [meanDelta_param_4];
	setp.gt.s32 	%p2, %r53, 0;
	mov.u32 	%r38, %nctaid.x;
	mul.lo.s32 	%r3, %r1, %r38;
	@%p2 bra 	$L__BB6_2;
	bra.uni 	$L__BB6_22;
$L__BB6_2:
	setp.gt.s32 	%p4, %r34, 0;
	@%p4 bra 	$L__BB6_3;
	bra.uni 	$L__BB6_21;
$L__BB6_3:
	setp.gt.s32 	%p6, %r35, 0;
	@%p6 bra 	$L__BB6_4;
	bra.uni 	$L__BB6_20;
$L__BB6_4:
	and.b32  	%r4, %r35, 7;
	and.b32  	%r5, %r35, 3;
	and.b32  	%r6, %r35, 2147483640;
	and.b32  	%r7, %r35, 1;
	neg.s32 	%r8, %r6;
	add.s64 	%rd5, %rd2, 16;
$L__BB6_5:
	mov.f32 	%f118, 0f00000000;
	mov.b32 	%r56, 0;
	mov.f32 	%f117, %f118;
$L__BB6_6:
	mad.lo.s32 	%r44, %r56, %r33, %r64;
	mul.lo.s32 	%r11, %r44, %r34;
	mov.b32 	%r57, 0;
$L__BB6_7:
	setp.lt.u32 	%p8, %r35, 8;
	add.s32 	%r46, %r11, %r57;
	mul.lo.s32 	%r13, %r46, %r35;
	mov.b32 	%r61, 0;
	mov.u32 	%r58, %r13;
	mov.u32 	%r59, %r8;
	@%p8 bra 	$L__BB6_9;
$L__BB6_8:
	.pragma "nounroll";
	mul.wide.s32 	%rd19, %r58, 4;
	add.s64 	%rd20, %rd5, %rd19;
	add.s64 	%rd21, %rd1, %rd19;
	ld.global.f32 	%f32, [%rd20+-16];
	fma.rn.f32 	%f33, %f29, %f32, %f117;
	ld.global.f32 	%f34, [%rd21];
	mul.f32 	%f35, %f32, %f34;
	fma.rn.f32 	%f36, %f29, %f35, %f118;
	ld.global.f32 	%f37, [%rd20+-12];
	fma.rn.f32 	%f38, %f29, %f37, %f33;
	ld.global.f32 	%f39, [%rd21+4];
	mul.f32 	%f40, %f37, %f39;
	fma.rn.f32 	%f41, %f29, %f40, %f36;
	ld.global.f32 	%f42, [%rd20+-8];
	fma.rn.f32 	%f43, %f29, %f42, %f38;
	ld.global.f32 	%f44, [%rd21+8];
	mul.f32 	%f45, %f42, %f44;
	fma.rn.f32 	%f46, %f29, %f45, %f41;
	ld.global.f32 	%f47, [%rd20+-4];
	fma.rn.f32 	%f48, %f29, %f47, %f43;
	ld.global.f32 	%f49, [%rd21+12];
	mul.f32 	%f50, %f47, %f49;
	fma.rn.f32 	%f51, %f29, %f50, %f46;
	ld.global.f32 	%f52, [%rd20];
	fma.rn.f32 	%f53, %f29, %f52, %f48;
	ld.global.f32 	%f54, [%rd21+16];
	mul.f32 	%f55, %f52, %f54;
	fma.rn.f32 	%f56, %f29, %f55, %f51;
	ld.global.f32 	%f57, [%rd20+4];
	fma.rn.f32 	%f58, %f29, %f57, %f53;
	ld.global.f32 	%f59, [%rd21+20];
	mul.f32 	%f60, %f57, %f59;
	fma.rn.f32 	%f61, %f29, %f60, %f56;
	ld.global.f32 	%f62, [%rd20+8];
	fma.rn.f32 	%f63, %f29, %f62, %f58;
	ld.global.f32 	%f64, [%rd21+24];
	mul.f32 	%f65, %f62, %f64;
	fma.rn.f32 	%f66, %f29, %f65, %f61;
	ld.global.f32 	%f67, [%rd20+12];
	fma.rn.f32 	%f117, %f29, %f67, %f63;
	ld.global.f32 	%f68, [%rd21+28];
	mul.f32 	%f69, %f67, %f68;
	fma.rn.f32 	%f118, %f29, %f69, %f66;
	add.s32 	%r59, %r59, 8;
	add.s32 	%r58, %r58, 8;
	setp.eq.s32 	%p9, %r59, 0;
	mov.u32 	%r61, %r6;
	@%p9 bra 	$L__BB6_9;
	bra.uni 	$L__BB6_8;
$L__BB6_9:
	setp.eq.s32 	%p10, %r4, 0;
	@%p10 bra 	$L__BB6_17;
	add.s32 	%r47, %r4, -1;
	setp.lt.u32 	%p11, %r47, 3;
	@%p11 bra 	$L__BB6_12;
	add.s32 	%r48, %r61, %r13;
	mul.wide.s32 	%rd22, %r48, 4;
	add.s64 	%rd23, %rd2, %rd22;
	ld.global.f32 	%f71, [%rd23];
	fma.rn.f32 	%f72, %f29, %f71, %f117;
	add.s64 	%rd24, %rd1, %rd22;
	ld.global.f32 	%f73, [%rd24];
	mul.f32 	%f74, %f71, %f73;
	fma.rn.f32 	%f75, %f29, %f74, %f118;
	ld.global.f32 	%f76, [%rd23+4];
	fma.rn.f32 	%f77, %f29, %f76, %f72;
	ld.global.f32 	%f78, [%rd24+4];
	mul.f32 	%f79, %f76, %f78;
	fma.rn.f32 	%f80, %f29, %f79, %f75;
	ld.global.f32 	%f81, [%rd23+8];
	fma.rn.f32 	%f82, %f29, %f81, %f77;
	ld.global.f32 	%f83, [%rd24+8];
	mul.f32 	%f84, %f81, %f83;
	fma.rn.f32 	%f85, %f29, %f84, %f80;
	ld.global.f32 	%f86, [%rd23+12];
	fma.rn.f32 	%f117, %f29, %f86, %f82;
	ld.global.f32 	%f87, [%rd24+12];
	mul.f32 	%f88, %f86, %f87;
	fma.rn.f32 	%f118, %f29, %f88, %f85;
	add.s32 	%r61, %r61, 4;
$L__BB6_12:
	setp.eq.s32 	%p12, %r5, 0;
	@%p12 bra 	$L__BB6_17;
	setp.eq.s32 	%p13, %r5, 1;
	@%p13 bra 	$L__BB6_15;
	add.s32 	%r49, %r61, %r13;
	mul.wide.s32 	%rd25, %r49, 4;
	add.s64 	%rd26, %rd2, %rd25;
	ld.global.f32 	%f90, [%rd26];
	fma.rn.f32 	%f91, %f29, %f90, %f117;
	add.s64 	%rd27, %rd1, %rd25;
	ld.global.f32 	%f92, [%rd27];
	mul.f32 	%f93, %f90, %f92;
	fma.rn.f32 	%f94, %f29, %f93, %f118;
	ld.global.f32 	%f95, [%rd26+4];
	fma.rn.f32 	%f117, %f29, %f95, %f91;
	ld.global.f32 	%f96, [%rd27+4];
	mul.f32 	%f97, %f95, %f96;
	fma.rn.f32 	%f118, %f29, %f97, %f94;
	add.s32 	%r61, %r61, 2;
$L__BB6_15:
	setp.eq.s32 	%p14, %r7, 0;
	@%p14 bra 	$L__BB6_17;
	add.s32 	%r50, %r61, %r13;
	mul.wide.s32 	%rd28, %r50, 4;
	add.s64 	%rd29, %rd2, %rd28;
	ld.global.f32 	%f98, [%rd29];
	fma.rn.f32 	%f117, %f29, %f98, %f117;
	add.s64 	%rd30, %rd1, %rd28;
	ld.global.f32 	%f99, [%rd30];
	mul.f32 	%f100, %f98, %f99;
	fma.rn.f32 	%f118, %f29, %f100, %f118;
$L__BB6_17:
	add.s32 	%r57, %r57, 1;
	setp.ne.s32 	%p15, %r57, %r34;
	@%p15 bra 	$L__BB6_7;
	ld.param.u32 	%r54, [meanDelta_param_4];
	add.s32 	%r56, %r56, 1;
	setp.ne.s32 	%p16, %r56, %r54;
	@%p16 bra 	$L__BB6_6;
	ld.param.u64 	%rd37, [meanDelta_param_3];
	ld.param.u64 	%rd36, [meanDelta_param_2];
	cvta.to.global.u64 	%rd31, %rd36;
	mul.wide.s32 	%rd32, %r64, 4;
	add.s64 	%rd33, %rd31, %rd32;
	st.global.f32 	[%rd33], %f117;
	cvta.to.global.u64 	%rd34, %rd37;
	add.s64 	%rd35, %rd34, %rd32;
	st.global.f32 	[%rd35], %f118;
	mov.u32 	%r52, %nctaid.x;
	mad.lo.s32 	%r64, %r1, %r52, %r64;
	setp.lt.s32 	%p17, %r64, %r33;
	@%p17 bra 	$L__BB6_5;
	bra.uni 	$L__BB6_23;
$L__BB6_20:
	mul.wide.s32 	%rd16, %r64, 4;
	add.s64 	%rd17, %rd4, %rd16;
	mov.b32 	%r41, 0;
	st.global.u32 	[%rd17], %r41;
	add.s64 	%rd18, %rd3, %rd16;
	st.global.u32 	[%rd18], %r41;
	add.s32 	%r64, %r64, %r3;
	setp.lt.s32 	%p7, %r64, %r33;
	@%p7 bra 	$L__BB6_20;
	bra.uni 	$L__BB6_23;
$L__BB6_21:
	mul.wide.s32 	%rd13, %r64, 4;
	add.s64 	%rd14, %rd4, %rd13;
	mov.b32 	%r40, 0;
	st.global.u32 	[%rd14], %r40;
	add.s64 	%rd15, %rd3, %rd13;
	st.global.u32 	[%rd15], %r40;
	add.s32 	%r64, %r64, %r3;
	setp.lt.s32 	%p5, %r64, %r33;
	@%p5 bra 	$L__BB6_21;
	bra.uni 	$L__BB6_23;
$L__BB6_22:
	mul.wide.s32 	%rd10, %r64, 4;
	add.s64 	%rd11, %rd4, %rd10;
	mov.b32 	%r39, 0;
	st.global.u32 	[%rd11], %r39;
	add.s64 	%rd12, %rd3, %rd10;
	st.global.u32 	[%rd12], %r39;
	add.s32 	%r64, %r64, %r3;
	setp.lt.s32 	%p3, %r64, %r33;
	@%p3 bra 	$L__BB6_22;
$L__BB6_23:
	ret;

}
	// .globl	dx_fn
.visible .entry dx_fn(
	.param .u64 .ptr .align 1 dx_fn_param_0,
	.param .u64 .ptr .align 1 dx_fn_param_1,
	.param .u64 .ptr .align 1 dx_fn_param_2,
	.param .u64 .ptr .align 1 dx_fn_param_3,
	.param .u64 .ptr .align 1 dx_fn_param_4,
	.param .u64 .ptr .align 1 dx_fn_param_5,
	.param .u32 dx_fn_param_6,
	.param .u32 dx_fn_param_7,
	.param .u32 dx_fn_param_8,
	.param .u32 dx_fn_param_9,
	.param .f32 dx_fn_param_10
)
{
	.reg .pred 	%p<13>;
	.reg .b32 	%r<52>;
	.reg .b32 	%f<167>;
	.reg .b64 	%rd<39>;

	ld.param.u64 	%rd13, [dx_fn_param_0];
	ld.param.u64 	%rd14, [dx_fn_param_1];
	ld.param.u64 	%rd15, [dx_fn_param_2];
	ld.param.u32 	%r27, [dx_fn_param_6];
	ld.param.u32 	%r28, [dx_fn_param_7];
	ld.param.u32 	%r29, [dx_fn_param_8];
	ld.param.u32 	%r30, [dx_fn_param_9];
	ld.param.f32 	%f1, [dx_fn_param_10];
	cvta.to.global.u64 	%rd1, %rd15;
	cvta.to.global.u64 	%rd2, %rd14;
	cvta.to.global.u64 	%rd3, %rd13;
	mov.u32 	%r31, %ctaid.x;
	mov.u32 	%r1, %ntid.x;
	mov.u32 	%r32, %tid.x;
	mad.lo.s32 	%r44, %r31, %r1, %r32;
	setp.ge.s32 	%p1, %r44, %r28;
	@%p1 bra 	$L__BB7_18;
	min.s32 	%r33, %r27, %r29;
	min.s32 	%r34, %r33, %r30;
	setp.lt.s32 	%p2, %r34, 1;
	@%p2 bra 	$L__BB7_18;
	and.b32  	%r3, %r30, 7;
	add.s32 	%r4, %r3, -1;
	and.b32  	%r5, %r30, 3;
	and.b32  	%r6, %r30, 2147483640;
	and.b32  	%r7, %r30, 1;
	neg.s32 	%r8, %r6;
	add.s64 	%rd4, %rd3, 16;
	add.s64 	%rd5, %rd2, 16;
	add.s64 	%rd6, %rd1, 16;
	mov.u32 	%r35, %nctaid.x;
	mul.lo.s32 	%r9, %r1, %r35;
$L__BB7_3:
	ld.param.u64 	%rd38, [dx_fn_param_5];
	ld.param.u64 	%rd37, [dx_fn_param_4];
	ld.param.u64 	%rd36, [dx_fn_param_3];
	cvta.to.global.u64 	%rd16, %rd36;
	mul.wide.s32 	%rd17, %r44, 4;
	add.s64 	%rd7, %rd16, %rd17;
	cvta.to.global.u64 	%rd18, %rd37;
	add.s64 	%rd8, %rd18, %rd17;
	cvta.to.global.u64 	%rd19, %rd38;
	add.s64 	%rd9, %rd19, %rd17;
	mov.b32 	%r45, 0;
$L__BB7_4:
	mad.lo.s32 	%r38, %r45, %r28, %r44;
	mul.lo.s32 	%r12, %r38, %r29;
	mov.b32 	%r46, 0;
$L__BB7_5:
	setp.lt.u32 	%p3, %r30, 8;
	add.s32 	%r40, %r12, %r46;
	mul.lo.s32 	%r14, %r40, %r30;
	mov.b32 	%r50, 0;
	mov.u32 	%r47, %r14;
	mov.u32 	%r48, %r8;
	@%p3 bra 	$L__BB7_7;
$L__BB7_6:
	.pragma "nounroll";
	mul.wide.s32 	%rd20, %r47, 4;
	add.s64 	%rd21, %rd4, %rd20;
	add.s64 	%rd22, %rd5, %rd20;
	add.s64 	%rd23, %rd6, %rd20;
	ld.global.f32 	%f2, [%rd21+-16];
	ld.global.f32 	%f3, [%rd7];
	sub.f32 	%f4, %f2, %f3;
	ld.global.f32 	%f5, [%rd8];
	ld.global.f32 	%f6, [%rd22+-16];
	mul.f32 	%f7, %f5, %f6;
	sub.f32 	%f8, %f4, %f7;
	ld.global.f32 	%f9, [%rd9];
	add.f32 	%f10, %f1, %f9;
	sqrt.rn.f32 	%f11, %f10;
	div.rn.f32 	%f12, %f8, %f11;
	st.global.f32 	[%rd23+-16], %f12;
	ld.global.f32 	%f13, [%rd21+-12];
	ld.global.f32 	%f14, [%rd7];
	sub.f32 	%f15, %f13, %f14;
	ld.global.f32 	%f16, [%rd8];
	ld.global.f32 	%f17, [%rd22+-12];
	mul.f32 	%f18, %f16, %f17;
	sub.f32 	%f19, %f15, %f18;
	ld.global.f32 	%f20, [%rd9];
	add.f32 	%f21, %f1, %f20;
	sqrt.rn.f32 	%f22, %f21;
	div.rn.f32 	%f23, %f19, %f22;
	st.global.f32 	[%rd23+-12], %f23;
	ld.global.f32 	%f24, [%rd21+-8];
	ld.global.f32 	%f25, [%rd7];
	sub.f32 	%f26, %f24, %f25;
	ld.global.f32 	%f27, [%rd8];
	ld.global.f32 	%f28, [%rd22+-8];
	mul.f32 	%f29, %f27, %f28;
	sub.f32 	%f30, %f26, %f29;
	ld.global.f32 	%f31, [%rd9];
	add.f32 	%f32, %f1, %f31;
	sqrt.rn.f32 	%f33, %f32;
	div.rn.f32 	%f34, %f30, %f33;
	st.global.f32 	[%rd23+-8], %f34;
	ld.global.f32 	%f35, [%rd21+-4];
	ld.global.f32 	%f36, [%rd7];
	sub.f32 	%f37, %f35, %f36;
	ld.global.f32 	%f38, [%rd8];
	ld.global.f32 	%f39, [%rd22+-4];
	mul.f32 	%f40, %f38, %f39;
	sub.f32 	%f41, %f37, %f40;
	ld.global.f32 	%f42, [%rd9];
	add.f32 	%f43, %f1, %f42;
	sqrt.rn.f32 	%f44, %f43;
	div.rn.f32 	%f45, %f41, %f44;
	st.global.f32 	[%rd23+-4], %f45;
	ld.global.f32 	%f46, [%rd21];
	ld.global.f32 	%f47, [%rd7];
	sub.f32 	%f48, %f46, %f47;
	ld.global.f32 	%f49, [%rd8];
	ld.global.f32 	%f50, [%rd22];
	mul.f32 	%f51, %f49, %f50;
	sub.f32 	%f52, %f48, %f51;
	ld.global.f32 	%f53, [%rd9];
	add.f32 	%f54, %f1, %f53;
	sqrt.rn.f32 	%f55, %f54;
	div.rn.f32 	%f56, %f52, %f55;
	st.global.f32 	[%rd23], %f56;
	ld.global.f32 	%f57, [%rd21+4];
	ld.global.f32 	%f58, [%rd7];
	sub.f32 	%f59, %f57, %f58;
	ld.global.f32 	%f60, [%rd8];
	ld.global.f32 	%f61, [%rd22+4];
	mul.f32 	%f62, %f60, %f61;
	sub.f32 	%f63, %f59, %f62;
	ld.global.f32 	%f64, [%rd9];
	add.f32 	%f65, %f1, %f64;
	sqrt.rn.f32 	%f66, %f65;
	div.rn.f32 	%f67, %f63, %f66;
	st.global.f32 	[%rd23+4], %f67;
	ld.global.f32 	%f68, [%rd21+8];
	ld.global.f32 	%f69, [%rd7];
	sub.f32 	%f70, %f68, %f69;
	ld.global.f32 	%f71, [%rd8];
	ld.global.f32 	%f72, [%rd22+8];
	mul.f32 	%f73, %f71, %f72;
	sub.f32 	%f74, %f70, %f73;
	ld.global.f32 	%f75, [%rd9];
	add.f32 	%f76, %f1, %f75;
	sqrt.rn.f32 	%f77, %f76;
	div.rn.f32 	%f78, %f74, %f77;
	st.global.f32 	[%rd23+8], %f78;
	ld.global.f32 	%f79, [%rd21+12];
	ld.global.f32 	%f80, [%rd7];
	sub.f32 	%f81, %f79, %f80;
	ld.global.f32 	%f82, [%rd8];
	ld.global.f32 	%f83, [%rd22+12];
	mul.f32 	%f84, %f82, %f83;
	sub.f32 	%f85, %f81, %f84;
	ld.global.f32 	%f86, [%rd9];
	add.f32 	%f87, %f1, %f86;
	sqrt.rn.f32 	%f88, %f87;
	div.rn.f32 	%f89, %f85, %f88;
	st.global.f32 	[%rd23+12], %f89;
	add.s32 	%r48, %r48, 8;
	add.s32 	%r47, %r47, 8;
	setp.eq.s32 	%p4, %r48, 0;
	mov.u32 	%r50, %r6;
	@%p4 bra 	$L__BB7_7;
	bra.uni 	$L__BB7_6;
$L__BB7_7:
	setp.eq.s32 	%p5, %r3, 0;
	@%p5 bra 	$L__BB7_15;
	setp.lt.u32 	%p6, %r4, 3;
	@%p6 bra 	$L__BB7_10;
	add.s32 	%r41, %r50, %r14;
	mul.wide.s32 	%rd24, %r41, 4;
	add.s64 	%rd25, %rd3, %rd24;
	ld.global.f32 	%f90, [%rd25];
	ld.global.f32 	%f91, [%rd7];
	sub.f32 	%f92, %f90, %f91;
	ld.global.f32 	%f93, [%rd8];
	add.s64 	%rd26, %rd2, %rd24;
	ld.global.f32 	%f94, [%rd26];
	mul.f32 	%f95, %f93, %f94;
	sub.f32 	%f96, %f92, %f95;
	ld.global.f32 	%f97, [%rd9];
	add.f32 	%f98, %f1, %f97;
	sqrt.rn.f32 	%f99, %f98;
	div.rn.f32 	%f100, %f96, %f99;
	add.s64 	%rd27, %rd1, %rd24;
	st.global.f32 	[%rd27], %f100;
	ld.global.f32 	%f101, [%rd25+4];
	ld.global.f32 	%f102, [%rd7];
	sub.f32 	%f103, %f101, %f102;
	ld.global.f32 	%f104, [%rd8];
	ld.global.f32 	%f105, [%rd26+4];
	mul.f32 	%f106, %f104, %f105;
	sub.f32 	%f107, %f103, %f106;
	ld.global.f32 	%f108, [%rd9];
	add.f32 	%f109, %f1, %f108;
	sqrt.rn.f32 	%f110, %f109;
	div.rn.f32 	%f111, %f107, %f110;
	st.global.f32 	[%rd27+4], %f111;
	ld.global.f32 	%f112, [%rd25+8];
	ld.global.f32 	%f113, [%rd7];
	sub.f32 	%f114, %f112, %f113;
	ld.global.f32 	%f115, [%rd8];
	ld.global.f32 	%f116, [%rd26+8];
	mul.f32 	%f117, %f115, %f116;
	sub.f32 	%f118, %f114, %f117;
	ld.global.f32 	%f119, [%rd9];
	add.f32 	%f120, %f1, %f119;
	sqrt.rn.f32 	%f121, %f120;
	div.rn.f32 	%f122, %f118, %f121;
	st.global.f32 	[%rd27+8], %f122;
	ld.global.f32 	%f123, [%rd25+12];
	ld.global.f32 	%f124, [%rd7];
	sub.f32 	%f125, %f123, %f124;
	ld.global.f32 	%f126, [%rd8];
	ld.global.f32 	%f127, [%rd26+12];
	mul.f32 	%f128, %f126, %f127;
	sub.f32 	%f129, %f125, %f128;
	ld.global.f32 	%f130, [%rd9];
	add.f32 	%f131, %f1, %f130;
	sqrt.rn.f32 	%f132, %f131;
	div.rn.f32 	%f133, %f129, %f132;
	st.global.f32 	[%rd27+12], %f133;
	add.s32 	%r50, %r50, 4;
$L__BB7_10:
	setp.eq.s32 	%p7, %r5, 0;
	@%p7 bra 	$L__BB7_15;
	setp.eq.s32 	%p8, %r5, 1;
	@%p8 bra 	$L__BB7_13;
	add.s32 	%r42, %r50, %r14;
	mul.wide.s32 	%rd28, %r42, 4;
	add.s64 	%rd29, %rd3, %rd28;
	ld.global.f32 	%f134, [%rd29];
	ld.global.f32 	%f135, [%rd7];
	sub.f32 	%f136, %f134, %f135;
	ld.global.f32 	%f137, [%rd8];
	add.s64 	%rd30, %rd2, %rd28;
	ld.global.f32 	%f138, [%rd30];
	mul.f32 	%f139, %f137, %f138;
	sub.f32 	%f140, %f136, %f139;
	ld.global.f32 	%f141, [%rd9];
	add.f32 	%f142, %f1, %f141;
	sqrt.rn.f32 	%f143, %f142;
	div.rn.f32 	%f144, %f140, %f143;
	add.s64 	%rd31, %rd1, %rd28;
	st.global.f32 	[%rd31], %f144;
	ld.global.f32 	%f145, [%rd29+4];
	ld.global.f32 	%f146, [%rd7];
	sub.f32 	%f147, %f145, %f146;
	ld.global.f32 	%f148, [%rd8];
	ld.global.f32 	%f149, [%rd30+4];
	mul.f32 	%f150, %f148, %f149;
	sub.f32 	%f151, %f147, %f150;
	ld.global.f32 	%f152, [%rd9];
	add.f32 	%f153, %f1, %f152;
	sqrt.rn.f32 	%f154, %f153;
	div.rn.f32 	%f155, %f151, %f154;
	st.global.f32 	[%rd31+4], %f155;
	add.s32 	%r50, %r50, 2;
$L__BB7_13:
	setp.eq.s32 	%p9, %r7, 0;
	@%p9 bra 	$L__BB7_15;
	add.s32 	%r43, %r50, %r14;
	mul.wide.s32 	%rd32, %r43, 4;
	add.s64 	%rd33, %rd3, %rd32;
	ld.global.f32 	%f156, [%rd33];
	ld.global.f32 	%f157, [%rd7];
	sub.f32 	%f158, %f156, %f157;
	ld.global.f32 	%f159, [%rd8];
	add.s64 	%rd34, %rd2, %rd32;
	ld.global.f32 	%f160, [%rd34];
	mul.f32 	%f161, %f159, %f160;
	sub.f32 	%f162, %f158, %f161;
	ld.global.f32 	%f163, [%rd9];
	add.f32 	%f164, %f1, %f163;
	sqrt.rn.f32 	%f165, %f164;
	div.rn.f32 	%f166, %f162, %f165;
	add.s64 	%rd35, %rd1, %rd32;
	st.global.f32 	[%rd35], %f166;
$L__BB7_15:
	add.s32 	%r46, %r46, 1;
	setp.ne.s32 	%p10, %r46, %r29;
	@%p10 bra 	$L__BB7_5;
	add.s32 	%r45, %r45, 1;
	setp.ne.s32 	%p11, %r45, %r27;
	@%p11 bra 	$L__BB7_4;
	add.s32 	%r44, %r44, %r9;
	setp.lt.s32 	%p12, %r44, %r28;
	@%p12 bra 	$L__BB7_3;
$L__BB7_18:
	ret;

}
	// .globl	normalize_kernel
.visible .entry normalize_kernel(
	.param .u32 normalize_kernel_param_0,
	.param .u64 .ptr .align 1 normalize_kernel_param_1,
	.param .u64 .ptr .align 1 normalize_kernel_param_2,
	.param .u64 .ptr .align 1 normalize_kernel_param_3,
	.param .u64 .ptr .align 1 normalize_kernel_param_4,
	.param .u64 .ptr .align 1 normalize_kernel_param_5,
	.param .u64 .ptr .align 1 normalize_kernel_param_6,
	.param .u64 .ptr .align 1 normalize_kernel_param_7,
	.param .u32 normalize_kernel_param_8,
	.param .u32 normalize_kernel_param_9,
	.param .u32 normalize_kernel_param_10
)
{
	.reg .pred 	%p<2>;
	.reg .b32 	%r<13>;
	.reg .b32 	%f<11>;
	.reg .b64 	%rd<26>;

	ld.param.u32 	%r4, [normalize_kernel_param_0];
	ld.param.u64 	%rd2, [normalize_kernel_param_2];
	ld.param.u64 	%rd4, [normalize_kernel_param_4];
	ld.param.u64 	%rd5, [normalize_kernel_param_5];
	ld.param.u64 	%rd6, [normalize_kernel_param_6];
	ld.param.u64 	%rd7, [normalize_kernel_param_7];
	ld.param.u32 	%r2, [normalize_kernel_param_9];
	ld.param.u32 	%r3, [normalize_kernel_param_10];
	mov.u32 	%r5, %ctaid.x;
	mov.u32 	%r6, %ctaid.y;
	mov.u32 	%r7, %nctaid.x;
	mad.lo.s32 	%r8, %r6, %r7, %r5;
	mov.u32 	%r9, %ntid.x;
	mov.u32 	%r10, %tid.x;
	mad.lo.s32 	%r1, %r8, %r9, %r10;
	setp.ge.s32 	%p1, %r1, %r4;
	@%p1 bra 	$L__BB8_2;
	ld.param.u64 	%rd25, [normalize_kernel_param_3];
	ld.param.u64 	%rd24, [normalize_kernel_param_1];
	cvta.to.global.u64 	%rd8, %rd24;
	cvta.to.global.u64 	%rd9, %rd4;
	cvta.to.global.u64 	%rd10, %rd5;
	cvta.to.global.u64 	%rd11, %rd2;
	cvta.to.global.u64 	%rd12, %rd6;
	cvta.to.global.u64 	%rd13, %rd7;
	cvta.to.global.u64 	%rd14, %rd25;
	div.s32 	%r11, %r1, %r3;
	rem.s32 	%r12, %r11, %r2;
	mul.wide.s32 	%rd15, %r1, 4;
	add.s64 	%rd16, %rd8, %rd15;
	ld.global.f32 	%f1, [%rd16];
	mul.wide.s32 	%rd17, %r12, 4;
	add.s64 	%rd18, %rd9, %rd17;
	ld.global.f32 	%f2, [%rd18];
	sub.f32 	%f3, %f1, %f2;
	add.s64 	%rd19, %rd10, %rd17;
	ld.global.f32 	%f4, [%rd19];
	add.f32 	%f5, %f4, 0f3727C5AC;
	sqrt.rn.f32 	%f6, %f5;
	div.rn.f32 	%f7, %f3, %f6;
	add.s64 	%rd20, %rd11, %rd15;
	st.global.f32 	[%rd20], %f7;
	add.s64 	%rd21, %rd12, %rd17;
	ld.global.f32 	%f8, [%rd21];
	add.s64 	%rd22, %rd13, %rd17;
	ld.global.f32 	%f9, [%rd22];
	fma.rn.f32 	%f10, %f7, %f8, %f9;
	add.s64 	%rd23, %rd14, %rd15;
	st.global.f32 	[%rd23], %f10;
$L__BB8_2:
	ret;

}
	// .globl	dgama_kernel
.visible .entry dgama_kernel(
	.param .u64 .ptr .align 1 dgama_kernel_param_0,
	.param .u64 .ptr .align 1 dgama_kernel_param_1,
	.param .u32 dgama_kernel_param_2,
	.param .u32 dgama_kernel_param_3,
	.param .u32 dgama_kernel_param_4,
	.param .u64 .ptr .align 1 dgama_kernel_param_5
)
{
	.reg .pred 	%p<27>;
	.reg .b32 	%r<77>;
	.reg .b32 	%f<198>;
	.reg .b64 	%rd<55>;
	// demoted variable
	.shared .align 4 .b8 _ZZ12dgama_kernelE4part[4096];
	ld.param.u64 	%rd8, [dgama_kernel_param_0];
	ld.param.u64 	%rd9, [dgama_kernel_param_1];
	ld.param.u32 	%r34, [dgama_kernel_param_2];
	ld.param.u32 	%r35, [dgama_kernel_param_3];
	ld.param.u32 	%r36, [dgama_kernel_param_4];
	ld.param.u64 	%rd7, [dgama_kernel_param_5];
	cvta.to.global.u64 	%rd1, %rd8;
	cvta.to.global.u64 	%rd2, %rd9;
	mov.u32 	%r1, %ctaid.x;
	mov.u32 	%r2, %tid.x;
	mov.f32 	%f195, 0f00000000;
	min.s32 	%r37, %r34, %r36;
	setp.lt.s32 	%p1, %r37, 1;
	@%p1 bra 	$L__BB9_45;
	add.s32 	%r39, %r36, -1;
	shr.u32 	%r40, %r39, 10;
	add.s32 	%r41, %r40, 1;
	and.b32  	%r3, %r41, 7;
	add.s32 	%r4, %r3, -1;
	and.b32  	%r5, %r41, 3;
	and.b32  	%r6, %r39, 3072;
	and.b32  	%r7, %r39, 1024;
	and.b32  	%r42, %r41, 8388600;
	neg.s32 	%r8, %r42;
	mov.b32 	%r68, 0;
	mov.f32 	%f195, 0f00000000;
$L__BB9_2:
	setp.lt.u32 	%p2, %r36, 7169;
	mad.lo.s32 	%r44, %r68, %r35, %r1;
	mul.lo.s32 	%r10, %r44, %r36;
	mov.b32 	%r74, 0;
	@%p2 bra 	$L__BB9_22;
	add.s32 	%r70, %r2, %r10;
	cvt.s64.s32 	%rd10, %r10;
	cvt.u64.u32 	%rd11, %r2;
	add.s64 	%rd12, %rd11, %rd10;
	shl.b64 	%rd13, %rd12, 2;
	add.s64 	%rd54, %rd13, 16384;
	mov.b32 	%r72, 4096;
	mov.u32 	%r69, %r2;
	mov.u32 	%r71, %r8;
$L__BB9_4:
	.pragma "nounroll";
	setp.ge.s32 	%p3, %r69, %r36;
	mov.f32 	%f174, 0f00000000;
	@%p3 bra 	$L__BB9_6;
	mul.wide.s32 	%rd14, %r70, 4;
	add.s64 	%rd15, %rd2, %rd14;
	ld.global.f32 	%f63, [%rd15];
	add.s64 	%rd16, %rd1, %rd14;
	ld.global.f32 	%f64, [%rd16];
	mul.f32 	%f174, %f63, %f64;
$L__BB9_6:
	add.f32 	%f5, %f195, %f174;
	add.s32 	%r46, %r69, 1024;
	setp.ge.s32 	%p4, %r46, %r36;
	mov.f32 	%f175, 0f00000000;
	@%p4 bra 	$L__BB9_8;
	add.s64 	%rd17, %rd2, %rd54;
	ld.global.f32 	%f66, [%rd17+-12288];
	add.s64 	%rd18, %rd1, %rd54;
	ld.global.f32 	%f67, [%rd18+-12288];
	mul.f32 	%f175, %f66, %f67;
$L__BB9_8:
	add.f32 	%f8, %f5, %f175;
	add.s32 	%r47, %r69, 2048;
	setp.ge.s32 	%p5, %r47, %r36;
	mov.f32 	%f176, 0f00000000;
	@%p5 bra 	$L__BB9_10;
	add.s64 	%rd19, %rd2, %rd54;
	ld.global.f32 	%f69, [%rd19+-8192];
	add.s64 	%rd20, %rd1, %rd54;
	ld.global.f32 	%f70, [%rd20+-8192];
	mul.f32 	%f176, %f69, %f70;
$L__BB9_10:
	add.f32 	%f11, %f8, %f176;
	add.s32 	%r48, %r69, 3072;
	setp.ge.s32 	%p6, %r48, %r36;
	mov.f32 	%f177, 0f00000000;
	@%p6 bra 	$L__BB9_12;
	add.s64 	%rd21, %rd2, %rd54;
	ld.global.f32 	%f72, [%rd21+-4096];
	add.s64 	%rd22, %rd1, %rd54;
	ld.global.f32 	%f73, [%rd22+-4096];
	mul.f32 	%f177, %f72, %f73;
$L__BB9_12:
	add.f32 	%f14, %f11, %f177;
	add.s32 	%r49, %r69, 4096;
	setp.ge.s32 	%p7, %r49, %r36;
	mov.f32 	%f178, 0f00000000;
	@%p7 bra 	$L__BB9_14;
	add.s64 	%rd23, %rd2, %rd54;
	ld.global.f32 	%f75, [%rd23];
	add.s64 	%rd24, %rd1, %rd54;
	ld.global.f32 	%f76, [%rd24];
	mul.f32 	%f178, %f75, %f76;
$L__BB9_14:
	add.f32 	%f17, %f14, %f178;
	add.s32 	%r50, %r69, 5120;
	setp.ge.s32 	%p8, %r50, %r36;
	mov.f32 	%f179, 0f00000000;
	@%p8 bra 	$L__BB9_16;
	add.s64 	%rd25, %rd2, %rd54;
	ld.global.f32 	%f78, [%rd25+4096];
	add.s64 	%rd26, %rd1, %rd54;
	ld.global.f32 	%f79, [%rd26+4096];
	mul.f32 	%f179, %f78, %f79;
$L__BB9_16:
	add.f32 	%f20, %f17, %f179;
	add.s32 	%r51, %r69, 6144;
	setp.ge.s32 	%p9, %r51, %r36;
	mov.f32 	%f180, 0f00000000;
	@%p9 bra 	$L__BB9_18;
	add.s64 	%rd27, %rd2, %rd54;
	ld.global.f32 	%f81, [%rd27+8192];
	add.s64 	%rd28, %rd1, %rd54;
	ld.global.f32 	%f82, [%rd28+8192];
	mul.f32 	%f180, %f81, %f82;
$L__BB9_18:
	add.f32 	%f23, %f20, %f180;
	add.s32 	%r52, %r69, 7168;
	setp.ge.s32 	%p10, %r52, %r36;
	mov.f32 	%f181, 0f00000000;
	@%p10 bra 	$L__BB9_20;
	add.s64 	%rd29, %rd2, %rd54;
	ld.global.f32 	%f84, [%rd29+12288];
	add.s64 	%rd30, %rd1, %rd54;
	ld.global.f32 	%f85, [%rd30+12288];
	mul.f32 	%f181, %f84, %f85;
$L__BB9_20:
	add.f32 	%f195, %f23, %f181;
	add.s32 	%r72, %r72, 8192;
	add.s32 	%r71, %r71, 8;
	add.s32 	%r70, %r70, 8192;
	add.s64 	%rd54, %rd54, 32768;
	add.s32 	%r69, %r69, 8192;
	setp.ne.s32 	%p11, %r71, 0;
	@%p11 bra 	$L__BB9_4;
	add.s32 	%r74, %r72, -4096;
$L__BB9_22:
	setp.eq.s32 	%p12, %r3, 0;
	@%p12 bra 	$L__BB9_44;
	setp.lt.u32 	%p13, %r4, 3;
	@%p13 bra 	$L__BB9_33;
	add.s32 	%r22, %r74, %r2;
	add.s32 	%r23, %r22, %r10;
	setp.ge.s32 	%p14, %r22, %r36;
	mov.f32 	%f184, 0f00000000;
	@%p14 bra 	$L__BB9_26;
	mul.wide.s32 	%rd31, %r23, 4;
	add.s64 	%rd32, %rd2, %rd31;
	ld.global.f32 	%f88, [%rd32];
	add.s64 	%rd33, %rd1, %rd31;
	ld.global.f32 	%f89, [%rd33];
	mul.f32 	%f184, %f88, %f89;
$L__BB9_26:
	add.f32 	%f31, %f195, %f184;
	add.s32 	%r53, %r22, 1024;
	setp.ge.s32 	%p15, %r53, %r36;
	mov.f32 	%f185, 0f00000000;
	@%p15 bra 	$L__BB9_28;
	add.s32 	%r54, %r23, 1024;
	mul.wide.s32 	%rd34, %r54, 4;
	add.s64 	%rd35, %rd2, %rd34;
	ld.global.f32 	%f91, [%rd35];
	add.s64 	%rd36, %rd1, %rd34;
	ld.global.f32 	%f92, [%rd36];
	mul.f32 	%f185, %f91, %f92;
$L__BB9_28:
	add.f32 	%f34, %f31, %f185;
	add.s32 	%r55, %r22, 2048;
	setp.ge.s32 	%p16, %r55, %r36;
	mov.f32 	%f186, 0f00000000;
	@%p16 bra 	$L__BB9_30;
	add.s32 	%r56, %r23, 2048;
	mul.wide.s32 	%rd37, %r56, 4;
	add.s64 	%rd38, %rd2, %rd37;
	ld.global.f32 	%f94, [%rd38];
	add.s64 	%rd39, %rd1, %rd37;
	ld.global.f32 	%f95, [%rd39];
	mul.f32 	%f186, %f94, %f95;
$L__BB9_30:
	add.f32 	%f37, %f34, %f186;
	add.s32 	%r57, %r22, 3072;
	setp.ge.s32 	%p17, %r57, %r36;
	mov.f32 	%f187, 0f00000000;
	@%p17 bra 	$L__BB9_32;
	add.s32 	%r58, %r23, 3072;
	mul.wide.s32 	%rd40, %r58, 4;
	add.s64 	%rd41, %rd2, %rd40;
	ld.global.f32 	%f97, [%rd41];
	add.s64 	%rd42, %rd1, %rd40;
	ld.global.f32 	%f98, [%rd42];
	mul.f32 	%f187, %f97, %f98;
$L__BB9_32:
	add.f32 	%f195, %f37, %f187;
	add.s32 	%r74, %r74, 4096;
$L__BB9_33:
	setp.eq.s32 	%p18, %r5, 0;
	@%p18 bra 	$L__BB9_44;
	setp.eq.s32 	%p19, %r6, 0;
	@%p19 bra 	$L__BB9_40;
	add.s32 	%r26, %r74, %r2;
	add.s32 	%r27, %r26, %r10;
	setp.ge.s32 	%p20, %r26, %r36;
	mov.f32 	%f190, 0f00000000;
	@%p20 bra 	$L__BB9_37;
	mul.wide.s32 	%rd43, %r27, 4;
	add.s64 	%rd44, %rd2, %rd43;
	ld.global.f32 	%f101, [%rd44];
	add.s64 	%rd45, %rd1, %rd43;
	ld.global.f32 	%f102, [%rd45];
	mul.f32 	%f190, %f101, %f102;
$L__BB9_37:
	add.f32 	%f45, %f195, %f190;
	add.s32 	%r59, %r26, 1024;
	setp.ge.s32 	%p21, %r59, %r36;
	mov.f32 	%f191, 0f00000000;
	@%p21 bra 	$L__BB9_39;
	add.s32 	%r60, %r27, 1024;
	mul.wide.s32 	%rd46, %r60, 4;
	add.s64 	%rd47, %rd2, %rd46;
	ld.global.f32 	%f104, [%rd47];
	add.s64 	%rd48, %rd1, %rd46;
	ld.global.f32 	%f105, [%rd48];
	mul.f32 	%f191, %f104, %f105;
$L__BB9_39:
	add.f32 	%f195, %f45, %f191;
	add.s32 	%r74, %r74, 2048;
$L__BB9_40:
	setp.ne.s32 	%p22, %r7, 0;
	@%p22 bra 	$L__BB9_44;
	add.s32 	%r61, %r74, %r2;
	add.s32 	%r30, %r61, %r10;
	setp.ge.s32 	%p23, %r61, %r36;
	mov.f32 	%f194, 0f00000000;
	@%p23 bra 	$L__BB9_43;
	mul.wide.s32 	%rd49, %r30, 4;
	add.s64 	%rd50, %rd2, %rd49;
	ld.global.f32 	%f107, [%rd50];
	add.s64 	%rd51, %rd1, %rd49;
	ld.global.f32 	%f108, [%rd51];
	mul.f32 	%f194, %f107, %f108;
$L__BB9_43:
	add.f32 	%f195, %f195, %f194;
$L__BB9_44:
	add.s32 	%r68, %r68, 1;
	setp.ne.s32 	%p24, %r68, %r34;
	@%p24 bra 	$L__BB9_2;
$L__BB9_45:
	shl.b32 	%r62, %r2, 2;
	mov.u32 	%r63, _ZZ12dgama_kernelE4part;
	add.s32 	%r64, %r63, %r62;
	st.shared.f32 	[%r64], %f195;
	bar.sync 	0;
	setp.ne.s32 	%p25, %r2, 0;
	@%p25 bra 	$L__BB9_49;
	cvta.to.global.u64 	%rd52, %rd7;
	mul.wide.u32 	%rd53, %r1, 4;
	add.s64 	%rd6, %rd52, %rd53;
	ld.global.f32 	%f197, [%rd6];
	mov.b32 	%r76, 64;
$L__BB9_47:
	add.s32 	%r67, %r63, %r76;
	ld.shared.f32 	%f109, [%r67+-64];
	add.f32 	%f110, %f109, %f197;
	ld.shared.f32 	%f111, [%r67+-60];
	add.f32 	%f112, %f111, %f110;
	ld.shared.f32 	%f113, [%r67+-56];
	add.f32 	%f114, %f113, %f112;
	ld.shared.f32 	%f115, [%r67+-52];
	add.f32 	%f116, %f115, %f114;
	ld.shared.f32 	%f117, [%r67+-48];
	add.f32 	%f118, %f117, %f116;
	ld.shared.f32 	%f119, [%r67+-44];
	add.f32 	%f120, %f119, %f118;
	ld.shared.f32 	%f121, [%r67+-40];
	add.f32 	%f122, %f121, %f120;
	ld.shared.f32 	%f123, [%r67+-36];
	add.f32 	%f124, %f123, %f122;
	ld.shared.f32 	%f125, [%r67+-32];
	add.f32 	%f126, %f125, %f124;
	ld.shared.f32 	%f127, [%r67+-28];
	add.f32 	%f128, %f127, %f126;
	ld.shared.f32 	%f129, [%r67+-24];
	add.f32 	%f130, %f129, %f128;
	ld.shared.f32 	%f131, [%r67+-20];
	add.f32 	%f132, %f131, %f130;
	ld.shared.f32 	%f133, [%r67+-16];
	add.f32 	%f134, %f133, %f132;
	ld.shared.f32 	%f135, [%r67+-12];
	add.f32 	%f136, %f135, %f134;
	ld.shared.f32 	%f137, [%r67+-8];
	add.f32 	%f138, %f137, %f136;
	ld.shared.f32 	%f139, [%r67+-4];
	add.f32 	%f140, %f139, %f138;
	ld.shared.f32 	%f141, [%r67];
	add.f32 	%f142, %f141, %f140;
	ld.shared.f32 	%f143, [%r67+4];
	add.f32 	%f144, %f143, %f142;
	ld.shared.f32 	%f145, [%r67+8];
	add.f32 	%f146, %f145, %f144;
	ld.shared.f32 	%f147, [%r67+12];
	add.f32 	%f148, %f147, %f146;
	ld.shared.f32 	%f149, [%r67+16];
	add.f32 	%f150, %f149, %f148;
	ld.shared.f32 	%f151, [%r67+20];
	add.f32 	%f152, %f151, %f150;
	ld.shared.f32 	%f153, [%r67+24];
	add.f32 	%f154, %f153, %f152;
	ld.shared.f32 	%f155, [%r67+28];
	add.f32 	%f156, %f155, %f154;
	ld.shared.f32 	%f157, [%r67+32];
	add.f32 	%f158, %f157, %f156;
	ld.shared.f32 	%f159, [%r67+36];
	add.f32 	%f160, %f159, %f158;
	ld.shared.f32 	%f161, [%r67+40];
	add.f32 	%f162, %f161, %f160;
	ld.shared.f32 	%f163, [%r67+44];
	add.f32 	%f164, %f163, %f162;
	ld.shared.f32 	%f165, [%r67+48];
	add.f32 	%f166, %f165, %f164;
	ld.shared.f32 	%f167, [%r67+52];
	add.f32 	%f168, %f167, %f166;
	ld.shared.f32 	%f169, [%r67+56];
	add.f32 	%f170, %f169, %f168;
	ld.shared.f32 	%f171, [%r67+60];
	add.f32 	%f197, %f171, %f170;
	add.s32 	%r76, %r76, 128;
	setp.ne.s32 	%p26, %r76, 4160;
	@%p26 bra 	$L__BB9_47;
	st.global.f32 	[%rd6], %f197;
$L__BB9_49:
	ret;

}
	// .globl	dbeta_kernel
.visible .entry dbeta_kernel(
	.param .u64 .ptr .align 1 dbeta_kernel_param_0,
	.param .u64 .ptr .align 1 dbeta_kernel_param_1,
	.param .u32 dbeta_kernel_param_2,
	.param .u32 dbeta_kernel_param_3,
	.param .u32 dbeta_kernel_param_4
)
{
	.reg .pred 	%p<45>;
	.reg .b32 	%r<89>;
	.reg .b32 	%f<248>;
	.reg .b64 	%rd<24>;
	// demoted variable
	.shared .align 4 .b8 _ZZ12dbeta_kernelE4part[4096];
	ld.param.u64 	%rd12, [dbeta_kernel_param_0];
	ld.param.u64 	%rd13, [dbeta_kernel_param_1];
	ld.param.u32 	%r32, [dbeta_kernel_param_2];
	ld.param.u32 	%r33, [dbeta_kernel_param_3];
	ld.param.u32 	%r34, [dbeta_kernel_param_4];
	cvta.to.global.u64 	%rd1, %rd13;
	mov.u32 	%r1, %ctaid.x;
	mov.u32 	%r2, %tid.x;
	mov.f32 	%f245, 0f00000000;
	min.s32 	%r35, %r32, %r34;
	setp.lt.s32 	%p1, %r35, 1;
	@%p1 bra 	$L__BB10_79;
	add.s32 	%r37, %r34, -1;
	shr.u32 	%r38, %r37, 10;
	add.s32 	%r39, %r38, 1;
	and.b32  	%r3, %r39, 15;
	add.s32 	%r4, %r3, -1;
	and.b32  	%r5, %r39, 7;
	add.s32 	%r6, %r5, -1;
	and.b32  	%r7, %r39, 3;
	and.b32  	%r40, %r39, 8388592;
	neg.s32 	%r8, %r40;
	add.s64 	%rd2, %rd1, 32768;
	cvt.u64.u32 	%rd3, %r2;
	mov.b32 	%r80, 0;
	mov.f32 	%f245, 0f00000000;
$L__BB10_2:
	setp.lt.u32 	%p2, %r34, 15361;
	mad.lo.s32 	%r42, %r80, %r33, %r1;
	mul.lo.s32 	%r10, %r42, %r34;
	mov.b32 	%r86, 0;
	@%p2 bra 	$L__BB10_38;
	add.s32 	%r82, %r2, %r10;
	cvt.s64.s32 	%rd14, %r10;
	add.s64 	%rd15, %rd3, %rd14;
	shl.b64 	%rd16, %rd15, 2;
	add.s64 	%rd23, %rd2, %rd16;
	mov.b32 	%r84, 8192;
	mov.u32 	%r81, %r2;
	mov.u32 	%r83, %r8;
$L__BB10_4:
	.pragma "nounroll";
	mul.wide.s32 	%rd17, %r82, 4;
	add.s64 	%rd6, %rd1, %rd17;
	setp.ge.s32 	%p3, %r81, %r34;
	mov.f32 	%f208, 0f00000000;
	@%p3 bra 	$L__BB10_6;
	ld.global.f32 	%f208, [%rd6];
$L__BB10_6:
	add.f32 	%f5, %f245, %f208;
	add.s32 	%r44, %r81, 1024;
	setp.ge.s32 	%p4, %r44, %r34;
	mov.f32 	%f209, 0f00000000;
	@%p4 bra 	$L__BB10_8;
	ld.global.f32 	%f209, [%rd23+-28672];
$L__BB10_8:
	add.f32 	%f8, %f5, %f209;
	add.s32 	%r45, %r81, 2048;
	setp.ge.s32 	%p5, %r45, %r34;
	mov.f32 	%f210, 0f00000000;
	@%p5 bra 	$L__BB10_10;
	ld.global.f32 	%f210, [%rd23+-24576];
$L__BB10_10:
	add.f32 	%f11, %f8, %f210;
	add.s32 	%r46, %r81, 3072;
	setp.ge.s32 	%p6, %r46, %r34;
	mov.f32 	%f211, 0f00000000;
	@%p6 bra 	$L__BB10_12;
	ld.global.f32 	%f211, [%rd23+-20480];
$L__BB10_12:
	add.f32 	%f14, %f11, %f211;
	add.s32 	%r47, %r81, 4096;
	setp.ge.s32 	%p7, %r47, %r34;
	mov.f32 	%f212, 0f00000000;
	@%p7 bra 	$L__BB10_14;
	ld.global.f32 	%f212, [%rd23+-16384];
$L__BB10_14:
	add.f32 	%f17, %f14, %f212;
	add.s32 	%r48, %r81, 5120;
	setp.ge.s32 	%p8, %r48, %r34;
	mov.f32 	%f213, 0f00000000;
	@%p8 bra 	$L__BB10_16;
	ld.global.f32 	%f213, [%rd23+-12288];
$L__BB10_16:
	add.f32 	%f20, %f17, %f213;
	add.s32 	%r49, %r81, 6144;
	setp.ge.s32 	%p9, %r49, %r34;
	mov.f32 	%f214, 0f00000000;
	@%p9 bra 	$L__BB10_18;
	ld.global.f32 	%f214, [%rd23+-8192];
$L__BB10_18:
	add.f32 	%f23, %f20, %f214;
	add.s32 	%r50, %r81, 7168;
	setp.ge.s32 	%p10, %r50, %r34;
	mov.f32 	%f215, 0f00000000;
	@%p10 bra 	$L__BB10_20;
	ld.global.f32 	%f215, [%rd23+-4096];
$L__BB10_20:
	add.f32 	%f26, %f23, %f215;
	add.s32 	%r51, %r81, 8192;
	setp.ge.s32 	%p11, %r51, %r34;
	mov.f32 	%f216, 0f00000000;
	@%p11 bra 	$L__BB10_22;
	ld.global.f32 	%f216, [%rd23];
$L__BB10_22:
	add.f32 	%f29, %f26, %f216;
	add.s32 	%r52, %r81, 9216;
	setp.ge.s32 	%p12, %r52, %r34;
	mov.f32 	%f217, 0f00000000;
	@%p12 bra 	$L__BB10_24;
	ld.global.f32 	%f217, [%rd23+4096];
$L__BB10_24:
	add.f32 	%f32, %f29, %f217;
	add.s32 	%r53, %r81, 10240;
	setp.ge.s32 	%p13, %r53, %r34;
	mov.f32 	%f218, 0f00000000;
	@%p13 bra 	$L__BB10_26;
	ld.global.f32 	%f218, [%rd23+8192];
$L__BB10_26:
	add.f32 	%f35, %f32, %f218;
	add.s32 	%r54, %r81, 11264;
	setp.ge.s32 	%p14, %r54, %r34;
	mov.f32 	%f219, 0f00000000;
	@%p14 bra 	$L__BB10_28;
	ld.global.f32 	%f219, [%rd23+12288];
$L__BB10_28:
	add.f32 	%f38, %f35, %f219;
	add.s32 	%r55, %r81, 12288;
	setp.ge.s32 	%p15, %r55, %r34;
	mov.f32 	%f220, 0f00000000;
	@%p15 bra 	$L__BB10_30;
	ld.global.f32 	%f220, [%rd23+16384];
$L__BB10_30:
	add.f32 	%f41, %f38, %f220;
	add.s32 	%r56, %r81, 13312;
	setp.ge.s32 	%p16, %r56, %r34;
	mov.f32 	%f221, 0f00000000;
	@%p16 bra 	$L__BB10_32;
	ld.global.f32 	%f221, [%rd23+20480];
$L__BB10_32:
	add.f32 	%f44, %f41, %f221;
	add.s32 	%r57, %r81, 14336;
	setp.ge.s32 	%p17, %r57, %r34;
	mov.f32 	%f222, 0f00000000;
	@%p17 bra 	$L__BB10_34;
	ld.global.f32 	%f222, [%rd23+24576];
$L__BB10_34:
	add.f32 	%f47, %f44, %f222;
	add.s32 	%r58, %r81, 15360;
	setp.ge.s32 	%p18, %r58, %r34;
	mov.f32 	%f223, 0f00000000;
	@%p18 bra 	$L__BB10_36;
	ld.global.f32 	%f223, [%rd23+28672];
$L__BB10_36:
	add.f32 	%f245, %f47, %f223;
	add.s32 	%r84, %r84, 16384;
	add.s32 	%r83, %r83, 16;
	add.s32 	%r82, %r82, 16384;
	add.s32 	%r81, %r81, 16384;
	add.s64 	%rd23, %rd23, 65536;
	setp.ne.s32 	%p19, %r83, 0;
	@%p19 bra 	$L__BB10_4;
	add.s32 	%r86, %r84, -8192;
$L__BB10_38:
	setp.eq.s32 	%p20, %r3, 0;
	@%p20 bra 	$L__BB10_78;
	setp.lt.u32 	%p21, %r4, 7;
	@%p21 bra 	$L__BB10_57;
	add.s32 	%r22, %r86, %r2;
	add.s32 	%r59, %r22, %r10;
	setp.ge.s32 	%p22, %r22, %r34;
	mul.wide.s32 	%rd18, %r59, 4;
	add.s64 	%rd8, %rd1, %rd18;
	mov.f32 	%f226, 0f00000000;
	@%p22 bra 	$L__BB10_42;
	ld.global.f32 	%f226, [%rd8];
$L__BB10_42:
	add.f32 	%f55, %f245, %f226;
	add.s32 	%r60, %r22, 1024;
	setp.ge.s32 	%p23, %r60, %r34;
	mov.f32 	%f227, 0f00000000;
	@%p23 bra 	$L__BB10_44;
	ld.global.f32 	%f227, [%rd8+4096];
$L__BB10_44:
	add.f32 	%f58, %f55, %f227;
	add.s32 	%r61, %r22, 2048;
	setp.ge.s32 	%p24, %r61, %r34;
	mov.f32 	%f228, 0f00000000;
	@%p24 bra 	$L__BB10_46;
	ld.global.f32 	%f228, [%rd8+8192];
$L__BB10_46:
	add.f32 	%f61, %f58, %f228;
	add.s32 	%r62, %r22, 3072;
	setp.ge.s32 	%p25, %r62, %r34;
	mov.f32 	%f229, 0f00000000;
	@%p25 bra 	$L__BB10_48;
	ld.global.f32 	%f229, [%rd8+12288];
$L__BB10_48:
	add.f32 	%f64, %f61, %f229;
	add.s32 	%r63, %r22, 4096;
	setp.ge.s32 	%p26, %r63, %r34;
	mov.f32 	%f230, 0f00000000;
	@%p26 bra 	$L__BB10_50;
	ld.global.f32 	%f230, [%rd8+16384];
$L__BB10_50:
	add.f32 	%f67, %f64, %f230;
	add.s32 	%r64, %r22, 5120;
	setp.ge.s32 	%p27, %r64, %r34;
	mov.f32 	%f231, 0f00000000;
	@%p27 bra 	$L__BB10_52;
	ld.global.f32 	%f231, [%rd8+20480];
$L__BB10_52:
	add.f32 	%f70, %f67, %f231;
	add.s32 	%r65, %r22, 6144;
	setp.ge.s32 	%p28, %r65, %r34;
	mov.f32 	%f232, 0f00000000;
	@%p28 bra 	$L__BB10_54;
	ld.global.f32 	%f232, [%rd8+24576];
$L__BB10_54:
	add.f32 	%f73, %f70, %f232;
	add.s32 	%r66, %r22, 7168;
	setp.ge.s32 	%p29, %r66, %r34;
	mov.f32 	%f233, 0f00000000;
	@%p29 bra 	$L__BB10_56;
	ld.global.f32 	%f233, [%rd8+28672];
$L__BB10_56:
	add.f32 	%f245, %f73, %f233;
	add.s32 	%r86, %r86, 8192;
$L__BB10_57:
	setp.eq.s32 	%p30, %r5, 0;
	@%p30 bra 	$L__BB10_78;
	setp.lt.u32 	%p31, %r6, 3;
	@%p31 bra 	$L__BB10_68;
	add.s32 	%r25, %r86, %r2;
	add.s32 	%r67, %r25, %r10;
	setp.ge.s32 	%p32, %r25, %r34;
	mul.wide.s32 	%rd19, %r67, 4;
	add.s64 	%rd9, %rd1, %rd19;
	mov.f32 	%f236, 0f00000000;
	@%p32 bra 	$L__BB10_61;
	ld.global.f32 	%f236, [%rd9];
$L__BB10_61:
	add.f32 	%f81, %f245, %f236;
	add.s32 	%r68, %r25, 1024;
	setp.ge.s32 	%p33, %r68, %r34;
	mov.f32 	%f237, 0f00000000;
	@%p33 bra 	$L__BB10_63;
	ld.global.f32 	%f237, [%rd9+4096];
$L__BB10_63:
	add.f32 	%f84, %f81, %f237;
	add.s32 	%r69, %r25, 2048;
	setp.ge.s32 	%p34, %r69, %r34;
	mov.f32 	%f238, 0f00000000;
	@%p34 bra 	$L__BB10_65;
	ld.global.f32 	%f238, [%rd9+8192];
$L__BB10_65:
	add.f32 	%f87, %f84, %f238;
	add.s32 	%r70, %r25, 3072;
	setp.ge.s32 	%p35, %r70, %r34;
	mov.f32 	%f239, 0f00000000;
	@%p35 bra 	$L__BB10_67;
	ld.global.f32 	%f239, [%rd9+12288];
$L__BB10_67:
	add.f32 	%f245, %f87, %f239;
	add.s32 	%r86, %r86, 4096;
$L__BB10_68:
	setp.eq.s32 	%p36, %r7, 0;
	@%p36 bra 	$L__BB10_78;
	add.s32 	%r28, %r86, %r2;
	add.s32 	%r71, %r28, %r10;
	setp.ge.s32 	%p37, %r28, %r34;
	mul.wide.s32 	%rd20, %r71, 4;
	add.s64 	%rd10, %rd1, %rd20;
	mov.f32 	%f242, 0f00000000;
	@%p37 bra 	$L__BB10_71;
	ld.global.f32 	%f242, [%rd10];
$L__BB10_71:
	setp.eq.s32 	%p38, %r7, 1;
	add.f32 	%f245, %f245, %f242;
	@%p38 bra 	$L__BB10_78;
	add.s32 	%r72, %r28, 1024;
	setp.ge.s32 	%p39, %r72, %r34;
	mov.f32 	%f243, 0f00000000;
	@%p39 bra 	$L__BB10_74;
	ld.global.f32 	%f243, [%rd10+4096];
$L__BB10_74:
	setp.eq.s32 	%p40, %r7, 2;
	add.f32 	%f245, %f245, %f243;
	@%p40 bra 	$L__BB10_78;
	add.s32 	%r73, %r28, 2048;
	setp.ge.s32 	%p41, %r73, %r34;
	mov.f32 	%f244, 0f00000000;
	@%p41 bra 	$L__BB10_77;
	ld.global.f32 	%f244, [%rd10+8192];
$L__BB10_77:
	add.f32 	%f245, %f245, %f244;
$L__BB10_78:
	add.s32 	%r80, %r80, 1;
	setp.ne.s32 	%p42, %r80, %r32;
	@%p42 bra 	$L__BB10_2;
$L__BB10_79:
	shl.b32 	%r74, %r2, 2;
	mov.u32 	%r75, _ZZ12dbeta_kernelE4part;
	add.s32 	%r76, %r75, %r74;
	st.shared.f32 	[%r76], %f245;
	bar.sync 	0;
	setp.ne.s32 	%p43, %r2, 0;
	@%p43 bra 	$L__BB10_83;
	cvta.to.global.u64 	%rd21, %rd12;
	mul.wide.u32 	%rd22, %r1, 4;
	add.s64 	%rd11, %rd21, %rd22;
	ld.global.f32 	%f247, [%rd11];
	mov.b32 	%r88, 64;
$L__BB10_81:
	add.s32 	%r79, %r75, %r88;
	ld.shared.f32 	%f143, [%r79+-64];
	add.f32 	%f144, %f143, %f247;
	ld.shared.f32 	%f145, [%r79+-60];
	add.f32 	%f146, %f145, %f144;
	ld.shared.f32 	%f147, [%r79+-56];
	add.f32 	%f148, %f147, %f146;
	ld.shared.f32 	%f149, [%r79+-52];
	add.f32 	%f150, %f149, %f148;
	ld.shared.f32 	%f151, [%r79+-48];
	add.f32 	%f152, %f151, %f150;
	ld.shared.f32 	%f153, [%r79+-44];
	add.f32 	%f154, %f153, %f152;
	ld.shared.f32 	%f155, [%r79+-40];
	add.f32 	%f156, %f155, %f154;
	ld.shared.f32 	%f157, [%r79+-36];
	add.f32 	%f158, %f157, %f156;
	ld.shared.f32 	%f159, [%r79+-32];
	add.f32 	%f160, %f159, %f158;
	ld.shared.f32 	%f161, [%r79+-28];
	add.f32 	%f162, %f161, %f160;
	ld.shared.f32 	%f163, [%r79+-24];
	add.f32 	%f164, %f163, %f162;
	ld.shared.f32 	%f165, [%r79+-20];
	add.f32 	%f166, %f165, %f164;
	ld.shared.f32 	%f167, [%r79+-16];
	add.f32 	%f168, %f167, %f166;
	ld.shared.f32 	%f169, [%r79+-12];
	add.f32 	%f170, %f169, %f168;
	ld.shared.f32 	%f171, [%r79+-8];
	add.f32 	%f172, %f171, %f170;
	ld.shared.f32 	%f173, [%r79+-4];
	add.f32 	%f174, %f173, %f172;
	ld.shared.f32 	%f175, [%r79];
	add.f32 	%f176, %f175, %f174;
	ld.shared.f32 	%f177, [%r79+4];
	add.f32 	%f178, %f177, %f176;
	ld.shared.f32 	%f179, [%r79+8];
	add.f32 	%f180, %f179, %f178;
	ld.shared.f32 	%f181, [%r79+12];
	add.f32 	%f182, %f181, %f180;
	ld.shared.f32 	%f183, [%r79+16];
	add.f32 	%f184, %f183, %f182;
	ld.shared.f32 	%f185, [%r79+20];
	add.f32 	%f186, %f185, %f184;
	ld.shared.f32 	%f187, [%r79+24];
	add.f32 	%f188, %f187, %f186;
	ld.shared.f32 	%f189, [%r79+28];
	add.f32 	%f190, %f189, %f188;
	ld.shared.f32 	%f191, [%r79+32];
	add.f32 	%f192, %f191, %f190;
	ld.shared.f32 	%f193, [%r79+36];
	add.f32 	%f194, %f193, %f192;
	ld.shared.f32 	%f195, [%r79+40];
	add.f32 	%f196, %f195, %f194;
	ld.shared.f32 	%f197, [%r79+44];
	add.f32 	%f198, %f197, %f196;
	ld.shared.f32 	%f199, [%r79+48];
	add.f32 	%f200, %f199, %f198;
	ld.shared.f32 	%f201, [%r79+52];
	add.f32 	%f202, %f201, %f200;
	ld.shared.f32 	%f203, [%r79+56];
	add.f32 	%f204, %f203, %f202;
	ld.shared.f32 	%f205, [%r79+60];
	add.f32 	%f247, %f205, %f204;
	add.s32 	%r88, %r88, 128;
	setp.ne.s32 	%p44, %r88, 4160;
	@%p44 bra 	$L__BB10_81;
	st.global.f32 	[%rd11], %f247;
$L__BB10_83:
	ret;

}
	// .globl	dxhat_kernel2
.visible .entry dxhat_kernel2(
	.param .u32 dxhat_kernel2_param_0,
	.param .u64 .ptr .align 1 dxhat_kernel2_param_1,
	.param .u64 .ptr .align 1 dxhat_kernel2_param_2,
	.param .u64 .ptr .align 1 dxhat_kernel2_param_3,
	.param .u32 dxhat_kernel2_param_4,
	.param .u32 dxhat_kernel2_param_5
)
{
	.reg .pred 	%p<2>;
	.reg .b32 	%r<13>;
	.reg .b32 	%f<4>;
	.reg .b64 	%rd<12>;

	ld.param.u32 	%r4, [dxhat_kernel2_param_0];
	ld.param.u64 	%rd1, [dxhat_kernel2_param_1];
	ld.param.u64 	%rd2, [dxhat_kernel2_param_2];
	ld.param.u64 	%rd3, [dxhat_kernel2_param_3];
	ld.param.u32 	%r2, [dxhat_kernel2_param_4];
	ld.param.u32 	%r3, [dxhat_kernel2_param_5];
	mov.u32 	%r5, %ctaid.x;
	mov.u32 	%r6, %ctaid.y;
	mov.u32 	%r7, %nctaid.x;
	mad.lo.s32 	%r8, %r6, %r7, %r5;
	mov.u32 	%r9, %ntid.x;
	mov.u32 	%r10, %tid.x;
	mad.lo.s32 	%r1, %r8, %r9, %r10;
	setp.ge.s32 	%p1, %r1, %r4;
	@%p1 bra 	$L__BB11_2;
	cvta.to.global.u64 	%rd4, %rd1;
	cvta.to.global.u64 	%rd5, %rd3;
	cvta.to.global.u64 	%rd6, %rd2;
	div.s32 	%r11, %r1, %r3;
	rem.s32 	%r12, %r11, %r2;
	mul.wide.s32 	%rd7, %r1, 4;
	add.s64 	%rd8, %rd4, %rd7;
	ld.global.f32 	%f1, [%rd8];
	mul.wide.s32 	%rd9, %r12, 4;
	add.s64 	%rd10, %rd5, %rd9;
	ld.global.f32 	%f2, [%rd10];
	mul.f32 	%f3, %f1, %f2;
	add.s64 	%rd11, %rd6, %rd7;
	st.global.f32 	[%rd11], %f3;
$L__BB11_2:
	ret;

}
	// .globl	dxhat_kernel
.visible .entry dxhat_kernel(
	.param .u64 .ptr .align 1 dxhat_kernel_param_0,
	.param .u64 .ptr .align 1 dxhat_kernel_param_1,
	.param .u32 dxhat_kernel_param_2,
	.param .u32 dxhat_kernel_param_3
)
{
	.reg .pred 	%p<2>;
	.reg .b32 	%r<11>;
	.reg .b32 	%f<4>;
	.reg .b64 	%rd<9>;

	ld.param.u64 	%rd1, [dxhat_kernel_param_0];
	ld.param.u64 	%rd2, [dxhat_kernel_param_1];
	ld.param.u32 	%r2, [dxhat_kernel_param_2];
	ld.param.u32 	%r3, [dxhat_kernel_param_3];
	mov.u32 	%r4, %ctaid.x;
	mov.u32 	%r5, %ntid.x;
	mov.u32 	%r6, %tid.x;
	mad.lo.s32 	%r1, %r4, %r5, %r6;
	setp.ge.s32 	%p1, %r1, %r3;
	@%p1 bra 	$L__BB12_2;
	cvta.to.global.u64 	%rd3, %rd2;
	cvta.to.global.u64 	%rd4, %rd1;
	mov.u32 	%r7, %ctaid.z;
	mov.u32 	%r8, %ctaid.y;
	mul.wide.u32 	%rd5, %r8, 4;
	add.s64 	%rd6, %rd3, %rd5;
	ld.global.f32 	%f1, [%rd6];
	mad.lo.s32 	%r9, %r2, %r7, %r8;
	mad.lo.s32 	%r10, %r9, %r3, %r1;
	mul.wide.s32 	%rd7, %r10, 4;
	add.s64 	%rd8, %rd4, %rd7;
	ld.global.f32 	%f2, [%rd8];
	mul.f32 	%f3, %f1, %f2;
	st.global.f32 	[%rd8], %f3;
$L__BB12_2:
	ret;

}
	// .globl	fast_mean_delta_kernel
.visible .entry fast_mean_delta_kernel(
	.param .u64 .ptr .align 1 fast_mean_delta_kernel_param_0,
	.param .u64 .ptr .align 1 fast_mean_delta_kernel_param_1,
	.param .u32 fast_mean_delta_kernel_param_2,
	.param .u32 fast_mean_delta_kernel_param_3,
	.param .u32 fast_mean_delta_kernel_param_4,
	.param .u64 .ptr .align 1 fast_mean_delta_kernel_param_5
)
{
	.reg .pred 	%p<45>;
	.reg .b32 	%r<89>;
	.reg .b32 	%f<251>;
	.reg .b64 	%rd<19>;
	// demoted variable
	.shared .align 4 .b8 _ZZ22fast_mean_delta_kernelE5local[4096];
	ld.param.u64 	%rd9, [fast_mean_delta_kernel_param_0];
	ld.param.u64 	%rd7, [fast_mean_delta_kernel_param_1];
	ld.param.u32 	%r32, [fast_mean_delta_kernel_param_2];
	ld.param.u32 	%r33, [fast_mean_delta_kernel_param_3];
	ld.param.u32 	%r34, [fast_mean_delta_kernel_param_4];
	ld.param.u64 	%rd8, [fast_mean_delta_kernel_param_5];
	cvta.to.global.u64 	%rd1, %rd9;
	mov.u32 	%r1, %tid.x;
	shl.b32 	%r35, %r1, 2;
	mov.u32 	%r36, _ZZ22fast_mean_delta_kernelE5local;
	add.s32 	%r2, %r36, %r35;
	mov.b32 	%r37, 0;
	st.shared.u32 	[%r2], %r37;
	mov.u32 	%r3, %ctaid.x;
	min.s32 	%r38, %r32, %r34;
	setp.lt.s32 	%p1, %r38, 1;
	@%p1 bra 	$L__BB13_80;
	add.s32 	%r40, %r34, -1;
	shr.u32 	%r41, %r40, 10;
	add.s32 	%r42, %r41, 1;
	and.b32  	%r4, %r42, 15;
	add.s32 	%r5, %r4, -1;
	and.b32  	%r6, %r42, 7;
	add.s32 	%r7, %r6, -1;
	and.b32  	%r8, %r42, 3;
	and.b32  	%r43, %r42, 8388592;
	neg.s32 	%r9, %r43;
	add.s64 	%rd2, %rd1, 32768;
	mov.b32 	%r80, 0;
	mov.f32 	%f249, 0f00000000;
$L__BB13_2:
	setp.lt.u32 	%p2, %r34, 15361;
	mad.lo.s32 	%r45, %r80, %r33, %r3;
	mad.lo.s32 	%r11, %r45, %r34, %r1;
	mov.b32 	%r86, 0;
	@%p2 bra 	$L__BB13_38;
	mov.b32 	%r84, 8192;
	mov.u32 	%r81, %r11;
	mov.u32 	%r82, %r9;
	mov.u32 	%r83, %r1;
$L__BB13_4:
	.pragma "nounroll";
	mul.wide.s32 	%rd10, %r81, 4;
	add.s64 	%rd3, %rd2, %rd10;
	setp.ge.s32 	%p3, %r83, %r34;
	mov.f32 	%f212, 0f00000000;
	@%p3 bra 	$L__BB13_6;
	ld.global.f32 	%f212, [%rd3+-32768];
$L__BB13_6:
	add.f32 	%f5, %f212, %f249;
	add.s32 	%r47, %r83, 1024;
	setp.ge.s32 	%p4, %r47, %r34;
	mov.f32 	%f213, 0f00000000;
	@%p4 bra 	$L__BB13_8;
	ld.global.f32 	%f213, [%rd3+-28672];
$L__BB13_8:
	add.f32 	%f8, %f213, %f5;
	add.s32 	%r48, %r83, 2048;
	setp.ge.s32 	%p5, %r48, %r34;
	mov.f32 	%f214, 0f00000000;
	@%p5 bra 	$L__BB13_10;
	ld.global.f32 	%f214, [%rd3+-24576];
$L__BB13_10:
	add.f32 	%f11, %f214, %f8;
	add.s32 	%r49, %r83, 3072;
	setp.ge.s32 	%p6, %r49, %r34;
	mov.f32 	%f215, 0f00000000;
	@%p6 bra 	$L__BB13_12;
	ld.global.f32 	%f215, [%rd3+-20480];
$L__BB13_12:
	add.f32 	%f14, %f215, %f11;
	add.s32 	%r50, %r83, 4096;
	setp.ge.s32 	%p7, %r50, %r34;
	mov.f32 	%f216, 0f00000000;
	@%p7 bra 	$L__BB13_14;
	ld.global.f32 	%f216, [%rd3+-16384];
$L__BB13_14:
	add.f32 	%f17, %f216, %f14;
	add.s32 	%r51, %r83, 5120;
	setp.ge.s32 	%p8, %r51, %r34;
	mov.f32 	%f217, 0f00000000;
	@%p8 bra 	$L__BB13_16;
	ld.global.f32 	%f217, [%rd3+-12288];
$L__BB13_16:
	add.f32 	%f20, %f217, %f17;
	add.s32 	%r52, %r83, 6144;
	setp.ge.s32 	%p9, %r52, %r34;
	mov.f32 	%f218, 0f00000000;
	@%p9 bra 	$L__BB13_18;
	ld.global.f32 	%f218, [%rd3+-8192];
$L__BB13_18:
	add.f32 	%f23, %f218, %f20;
	add.s32 	%r53, %r83, 7168;
	setp.ge.s32 	%p10, %r53, %r34;
	mov.f32 	%f219, 0f00000000;
	@%p10 bra 	$L__BB13_20;
	ld.global.f32 	%f219, [%rd3+-4096];
$L__BB13_20:
	add.f32 	%f26, %f219, %f23;
	add.s32 	%r54, %r83, 8192;
	setp.ge.s32 	%p11, %r54, %r34;
	mov.f32 	%f220, 0f00000000;
	@%p11 bra 	$L__BB13_22;
	ld.global.f32 	%f220, [%rd3];
$L__BB13_22:
	add.f32 	%f29, %f220, %f26;
	add.s32 	%r55, %r83, 9216;
	setp.ge.s32 	%p12, %r55, %r34;
	mov.f32 	%f221, 0f00000000;
	@%p12 bra 	$L__BB13_24;
	ld.global.f32 	%f221, [%rd3+4096];
$L__BB13_24:
	add.f32 	%f32, %f221, %f29;
	add.s32 	%r56, %r83, 10240;
	setp.ge.s32 	%p13, %r56, %r34;
	mov.f32 	%f222, 0f00000000;
	@%p13 bra 	$L__BB13_26;
	ld.global.f32 	%f222, [%rd3+8192];
$L__BB13_26:
	add.f32 	%f35, %f222, %f32;
	add.s32 	%r57, %r83, 11264;
	setp.ge.s32 	%p14, %r57, %r34;
	mov.f32 	%f223, 0f00000000;
	@%p14 bra 	$L__BB13_28;
	ld.global.f32 	%f223, [%rd3+12288];
$L__BB13_28:
	add.f32 	%f38, %f223, %f35;
	add.s32 	%r58, %r83, 12288;
	setp.ge.s32 	%p15, %r58, %r34;
	mov.f32 	%f224, 0f00000000;
	@%p15 bra 	$L__BB13_30;
	ld.global.f32 	%f224, [%rd3+16384];
$L__BB13_30:
	add.f32 	%f41, %f224, %f38;
	add.s32 	%r59, %r83, 13312;
	setp.ge.s32 	%p16, %r59, %r34;
	mov.f32 	%f225, 0f00000000;
	@%p16 bra 	$L__BB13_32;
	ld.global.f32 	%f225, [%rd3+20480];
$L__BB13_32:
	add.f32 	%f44, %f225, %f41;
	add.s32 	%r60, %r83, 14336;
	setp.ge.s32 	%p17, %r60, %r34;
	mov.f32 	%f226, 0f00000000;
	@%p17 bra 	$L__BB13_34;
	ld.global.f32 	%f226, [%rd3+24576];
$L__BB13_34:
	add.f32 	%f47, %f226, %f44;
	add.s32 	%r61, %r83, 15360;
	setp.ge.s32 	%p18, %r61, %r34;
	mov.f32 	%f227, 0f00000000;
	@%p18 bra 	$L__BB13_36;
	ld.global.f32 	%f227, [%rd3+28672];
$L__BB13_36:
	add.f32 	%f249, %f227, %f47;
	add.s32 	%r84, %r84, 16384;
	add.s32 	%r83, %r83, 16384;
	add.s32 	%r82, %r82, 16;
	add.s32 	%r81, %r81, 16384;
	setp.ne.s32 	%p19, %r82, 0;
	@%p19 bra 	$L__BB13_4;
	add.s32 	%r86, %r84, -8192;
$L__BB13_38:
	setp.eq.s32 	%p20, %r4, 0;
	@%p20 bra 	$L__BB13_78;
	setp.lt.u32 	%p21, %r5, 7;
	@%p21 bra 	$L__BB13_57;
	add.s32 	%r62, %r11, %r86;
	add.s32 	%r22, %r86, %r1;
	setp.ge.s32 	%p22, %r22, %r34;
	mul.wide.s32 	%rd11, %r62, 4;
	add.s64 	%rd4, %rd1, %rd11;
	mov.f32 	%f230, 0f00000000;
	@%p22 bra 	$L__BB13_42;
	ld.global.f32 	%f230, [%rd4];
$L__BB13_42:
	add.f32 	%f55, %f230, %f249;
	add.s32 	%r63, %r22, 1024;
	setp.ge.s32 	%p23, %r63, %r34;
	mov.f32 	%f231, 0f00000000;
	@%p23 bra 	$L__BB13_44;
	ld.global.f32 	%f231, [%rd4+4096];
$L__BB13_44:
	add.f32 	%f58, %f231, %f55;
	add.s32 	%r64, %r22, 2048;
	setp.ge.s32 	%p24, %r64, %r34;
	mov.f32 	%f232, 0f00000000;
	@%p24 bra 	$L__BB13_46;
	ld.global.f32 	%f232, [%rd4+8192];
$L__BB13_46:
	add.f32 	%f61, %f232, %f58;
	add.s32 	%r65, %r22, 3072;
	setp.ge.s32 	%p25, %r65, %r34;
	mov.f32 	%f233, 0f00000000;
	@%p25 bra 	$L__BB13_48;
	ld.global.f32 	%f233, [%rd4+12288];
$L__BB13_48:
	add.f32 	%f64, %f233, %f61;
	add.s32 	%r66, %r22, 4096;
	setp.ge.s32 	%p26, %r66, %r34;
	mov.f32 	%f234, 0f00000000;
	@%p26 bra 	$L__BB13_50;
	ld.global.f32 	%f234, [%rd4+16384];
$L__BB13_50:
	add.f32 	%f67, %f234, %f64;
	add.s32 	%r67, %r22, 5120;
	setp.ge.s32 	%p27, %r67, %r34;
	mov.f32 	%f235, 0f00000000;
	@%p27 bra 	$L__BB13_52;
	ld.global.f32 	%f235, [%rd4+20480];
$L__BB13_52:
	add.f32 	%f70, %f235, %f67;
	add.s32 	%r68, %r22, 6144;
	setp.ge.s32 	%p28, %r68, %r34;
	mov.f32 	%f236, 0f00000000;
	@%p28 bra 	$L__BB13_54;
	ld.global.f32 	%f236, [%rd4+24576];
$L__BB13_54:
	add.f32 	%f73, %f236, %f70;
	add.s32 	%r69, %r22, 7168;
	setp.ge.s32 	%p29, %r69, %r34;
	mov.f32 	%f237, 0f00000000;
	@%p29 bra 	$L__BB13_56;
	ld.global.f32 	%f237, [%rd4+28672];
$L__BB13_56:
	add.f32 	%f249, %f237, %f73;
	add.s32 	%r86, %r86, 8192;
$L__BB13_57:
	setp.eq.s32 	%p30, %r6, 0;
	@%p30 bra 	$L__BB13_78;
	setp.lt.u32 	%p31, %r7, 3;
	@%p31 bra 	$L__BB13_68;
	add.s32 	%r70, %r11, %r86;
	add.s32 	%r25, %r86, %r1;
	setp.ge.s32 	%p32, %r25, %r34;
	mul.wide.s32 	%rd12, %r70, 4;
	add.s64 	%rd5, %rd1, %rd12;
	mov.f32 	%f240, 0f00000000;
	@%p32 bra 	$L__BB13_61;
	ld.global.f32 	%f240, [%rd5];
$L__BB13_61:
	add.f32 	%f81, %f240, %f249;
	add.s32 	%r71, %r25, 1024;
	setp.ge.s32 	%p33, %r71, %r34;
	mov.f32 	%f241, 0f00000000;
	@%p33 bra 	$L__BB13_63;
	ld.global.f32 	%f241, [%rd5+4096];
$L__BB13_63:
	add.f32 	%f84, %f241, %f81;
	add.s32 	%r72, %r25, 2048;
	setp.ge.s32 	%p34, %r72, %r34;
	mov.f32 	%f242, 0f00000000;
	@%p34 bra 	$L__BB13_65;
	ld.global.f32 	%f242, [%rd5+8192];
$L__BB13_65:
	add.f32 	%f87, %f242, %f84;
	add.s32 	%r73, %r25, 3072;
	setp.ge.s32 	%p35, %r73, %r34;
	mov.f32 	%f243, 0f00000000;
	@%p35 bra 	$L__BB13_67;
	ld.global.f32 	%f243, [%rd5+12288];
$L__BB13_67:
	add.f32 	%f249, %f243, %f87;
	add.s32 	%r86, %r86, 4096;
$L__BB13_68:
	setp.eq.s32 	%p36, %r8, 0;
	@%p36 bra 	$L__BB13_78;
	add.s32 	%r74, %r11, %r86;
	add.s32 	%r28, %r86, %r1;
	setp.ge.s32 	%p37, %r28, %r34;
	mul.wide.s32 	%rd13, %r74, 4;
	add.s64 	%rd6, %rd1, %rd13;
	mov.f32 	%f246, 0f00000000;
	@%p37 bra 	$L__BB13_71;
	ld.global.f32 	%f246, [%rd6];
$L__BB13_71:
	setp.eq.s32 	%p38, %r8, 1;
	add.f32 	%f249, %f246, %f249;
	@%p38 bra 	$L__BB13_78;
	add.s32 	%r75, %r28, 1024;
	setp.ge.s32 	%p39, %r75, %r34;
	mov.f32 	%f247, 0f00000000;
	@%p39 bra 	$L__BB13_74;
	ld.global.f32 	%f247, [%rd6+4096];
$L__BB13_74:
	setp.eq.s32 	%p40, %r8, 2;
	add.f32 	%f249, %f247, %f249;
	@%p40 bra 	$L__BB13_78;
	add.s32 	%r76, %r28, 2048;
	setp.ge.s32 	%p41, %r76, %r34;
	mov.f32 	%f248, 0f00000000;
	@%p41 bra 	$L__BB13_77;
	ld.global.f32 	%f248, [%rd6+8192];
$L__BB13_77:
	add.f32 	%f249, %f248, %f249;
$L__BB13_78:
	add.s32 	%r80, %r80, 1;
	setp.ne.s32 	%p42, %r80, %r32;
	@%p42 bra 	$L__BB13_2;
	st.shared.f32 	[%r2], %f249;
$L__BB13_80:
	bar.sync 	0;
	setp.ne.s32 	%p43, %r1, 0;
	@%p43 bra 	$L__BB13_84;
	mov.f32 	%f250, 0f00000000;
	mov.b32 	%r88, 64;
$L__BB13_82:
	add.s32 	%r79, %r36, %r88;
	ld.shared.f32 	%f141, [%r79+-64];
	add.f32 	%f142, %f141, %f250;
	ld.shared.f32 	%f143, [%r79+-60];
	add.f32 	%f144, %f143, %f142;
	ld.shared.f32 	%f145, [%r79+-56];
	add.f32 	%f146, %f145, %f144;
	ld.shared.f32 	%f147, [%r79+-52];
	add.f32 	%f148, %f147, %f146;
	ld.shared.f32 	%f149, [%r79+-48];
	add.f32 	%f150, %f149, %f148;
	ld.shared.f32 	%f151, [%r79+-44];
	add.f32 	%f152, %f151, %f150;
	ld.shared.f32 	%f153, [%r79+-40];
	add.f32 	%f154, %f153, %f152;
	ld.shared.f32 	%f155, [%r79+-36];
	add.f32 	%f156, %f155, %f154;
	ld.shared.f32 	%f157, [%r79+-32];
	add.f32 	%f158, %f157, %f156;
	ld.shared.f32 	%f159, [%r79+-28];
	add.f32 	%f160, %f159, %f158;
	ld.shared.f32 	%f161, [%r79+-24];
	add.f32 	%f162, %f161, %f160;
	ld.shared.f32 	%f163, [%r79+-20];
	add.f32 	%f164, %f163, %f162;
	ld.shared.f32 	%f165, [%r79+-16];
	add.f32 	%f166, %f165, %f164;
	ld.shared.f32 	%f167, [%r79+-12];
	add.f32 	%f168, %f167, %f166;
	ld.shared.f32 	%f169, [%r79+-8];
	add.f32 	%f170, %f169, %f168;
	ld.shared.f32 	%f171, [%r79+-4];
	add.f32 	%f172, %f171, %f170;
	ld.shared.f32 	%f173, [%r79];
	add.f32 	%f174, %f173, %f172;
	ld.shared.f32 	%f175, [%r79+4];
	add.f32 	%f176, %f175, %f174;
	ld.shared.f32 	%f177, [%r79+8];
	add.f32 	%f178, %f177, %f176;
	ld.shared.f32 	%f179, [%r79+12];
	add.f32 	%f180, %f179, %f178;
	ld.shared.f32 	%f181, [%r79+16];
	add.f32 	%f182, %f181, %f180;
	ld.shared.f32 	%f183, [%r79+20];
	add.f32 	%f184, %f183, %f182;
	ld.shared.f32 	%f185, [%r79+24];
	add.f32 	%f186, %f185, %f184;
	ld.shared.f32 	%f187, [%r79+28];
	add.f32 	%f188, %f187, %f186;
	ld.shared.f32 	%f189, [%r79+32];
	add.f32 	%f190, %f189, %f188;
	ld.shared.f32 	%f191, [%r79+36];
	add.f32 	%f192, %f191, %f190;
	ld.shared.f32 	%f193, [%r79+40];
	add.f32 	%f194, %f193, %f192;
	ld.shared.f32 	%f195, [%r79+44];
	add.f32 	%f196, %f195, %f194;
	ld.shared.f32 	%f197, [%r79+48];
	add.f32 	%f198, %f197, %f196;
	ld.shared.f32 	%f199, [%r79+52];
	add.f32 	%f200, %f199, %f198;
	ld.shared.f32 	%f201, [%r79+56];
	add.f32 	%f202, %f201, %f200;
	ld.shared.f32 	%f203, [%r79+60];
	add.f32 	%f250, %f203, %f202;
	add.s32 	%r88, %r88, 128;
	setp.ne.s32 	%p44, %r88, 4160;
	@%p44 bra 	$L__BB13_82;
	cvta.to.global.u64 	%rd14, %rd8;
	mul.wide.u32 	%rd15, %r3, 4;
	add.s64 	%rd16, %rd14, %rd15;
	st.global.f32 	[%rd16], %f250;
	cvta.to.global.u64 	%rd17, %rd7;
	add.s64 	%rd18, %rd17, %rd15;
	ld.global.f32 	%f204, [%rd18];
	add.f32 	%f205, %f204, 0f3727C5AC;
	sqrt.rn.f32 	%f206, %f205;
	mov.f32 	%f207, 0fBF800000;
	div.rn.f32 	%f208, %f207, %f206;
	mul.f32 	%f209, %f250, %f208;
	st.global.f32 	[%rd16], %f209;
$L__BB13_84:
	ret;

}
	// .globl	fast_variance_delta_kernel
.visible .entry fast_variance_delta_kernel(
	.param .u64 .ptr .align 1 fast_variance_delta_kernel_param_0,
	.param .u64 .ptr .align 1 fast_variance_delta_kernel_param_1,
	.param .u64 .ptr .align 1 fast_variance_delta_kernel_param_2,
	.param .u64 .ptr .align 1 fast_variance_delta_kernel_param_3,
	.param .u32 fast_variance_delta_kernel_param_4,
	.param .u32 fast_variance_delta_kernel_param_5,
	.param .u32 fast_variance_delta_kernel_param_6,
	.param .u64 .ptr .align 1 fast_variance_delta_kernel_param_7
)
{
	.reg .pred 	%p<38>;
	.reg .b32 	%r<88>;
	.reg .b32 	%f<293>;
	.reg .b64 	%rd<44>;
	// demoted variable
	.shared .align 4 .b8 _ZZ26fast_variance_delta_kernelE5local[4096];
	ld.param.u64 	%rd11, [fast_variance_delta_kernel_param_0];
	ld.param.u64 	%rd12, [fast_variance_delta_kernel_param_1];
	ld.param.u64 	%rd8, [fast_variance_delta_kernel_param_2];
	ld.param.u32 	%r33, [fast_variance_delta_kernel_param_4];
	ld.param.u32 	%r34, [fast_variance_delta_kernel_param_5];
	ld.param.u32 	%r35, [fast_variance_delta_kernel_param_6];
	cvta.to.global.u64 	%rd1, %rd11;
	cvta.to.global.u64 	%rd2, %rd12;
	mov.u32 	%r1, %tid.x;
	shl.b32 	%r36, %r1, 2;
	mov.u32 	%r37, _ZZ26fast_variance_delta_kernelE5local;
	add.s32 	%r2, %r37, %r36;
	mov.b32 	%r38, 0;
	st.shared.u32 	[%r2], %r38;
	mov.u32 	%r3, %ctaid.x;
	setp.lt.s32 	%p1, %r33, 1;
	@%p1 bra 	$L__BB14_47;
	cvta.to.global.u64 	%rd3, %rd8;
	setp.lt.s32 	%p2, %r35, 1;
	@%p2 bra 	$L__BB14_47;
	mul.wide.u32 	%rd13, %r3, 4;
	add.s64 	%rd4, %rd3, %rd13;
	add.s32 	%r40, %r35, -1;
	shr.u32 	%r41, %r40, 10;
	add.s32 	%r42, %r41, 1;
	and.b32  	%r4, %r42, 7;
	and.b32  	%r5, %r42, 3;
	and.b32  	%r6, %r40, 3072;
	and.b32  	%r7, %r40, 1024;
	and.b32  	%r43, %r42, 8388600;
	neg.s32 	%r8, %r43;
	mov.b32 	%r79, 0;
	mov.f32 	%f290, 0f00000000;
$L__BB14_3:
	setp.lt.u32 	%p3, %r35, 7169;
	mad.lo.s32 	%r45, %r79, %r34, %r3;
	mad.lo.s32 	%r10, %r45, %r35, %r1;
	mov.b32 	%r85, 0;
	@%p3 bra 	$L__BB14_23;
	mov.b32 	%r83, 4096;
	mov.u32 	%r80, %r10;
	mov.u32 	%r81, %r8;
	mov.u32 	%r82, %r1;
$L__BB14_5:
	.pragma "nounroll";
	mul.wide.s32 	%rd14, %r80, 4;
	add.s64 	%rd15, %rd2, %rd14;
	add.s64 	%rd5, %rd15, 16384;
	add.s64 	%rd16, %rd1, %rd14;
	add.s64 	%rd6, %rd16, 16384;
	setp.ge.s32 	%p4, %r82, %r35;
	mov.f32 	%f269, 0f00000000;
	@%p4 bra 	$L__BB14_7;
	ld.global.f32 	%f66, [%rd5+-16384];
	ld.global.f32 	%f67, [%rd6+-16384];
	ld.global.f32 	%f68, [%rd4];
	sub.f32 	%f69, %f67, %f68;
	mul.f32 	%f269, %f66, %f69;
$L__BB14_7:
	add.f32 	%f5, %f269, %f290;
	add.s32 	%r47, %r82, 1024;
	setp.ge.s32 	%p5, %r47, %r35;
	mov.f32 	%f270, 0f00000000;
	@%p5 bra 	$L__BB14_9;
	ld.global.f32 	%f71, [%rd5+-12288];
	ld.global.f32 	%f72, [%rd6+-12288];
	ld.global.f32 	%f73, [%rd4];
	sub.f32 	%f74, %f72, %f73;
	mul.f32 	%f270, %f71, %f74;
$L__BB14_9:
	add.f32 	%f8, %f270, %f5;
	add.s32 	%r48, %r82, 2048;
	setp.ge.s32 	%p6, %r48, %r35;
	mov.f32 	%f271, 0f00000000;
	@%p6 bra 	$L__BB14_11;
	ld.global.f32 	%f76, [%rd5+-8192];
	ld.global.f32 	%f77, [%rd6+-8192];
	ld.global.f32 	%f78, [%rd4];
	sub.f32 	%f79, %f77, %f78;
	mul.f32 	%f271, %f76, %f79;
$L__BB14_11:
	add.f32 	%f11, %f271, %f8;
	add.s32 	%r49, %r82, 3072;
	setp.ge.s32 	%p7, %r49, %r35;
	mov.f32 	%f272, 0f00000000;
	@%p7 bra 	$L__BB14_13;
	ld.global.f32 	%f81, [%rd5+-4096];
	ld.global.f32 	%f82, [%rd6+-4096];
	ld.global.f32 	%f83, [%rd4];
	sub.f32 	%f84, %f82, %f83;
	mul.f32 	%f272, %f81, %f84;
$L__BB14_13:
	add.f32 	%f14, %f272, %f11;
	add.s32 	%r50, %r82, 4096;
	setp.ge.s32 	%p8, %r50, %r35;
	mov.f32 	%f273, 0f00000000;
	@%p8 bra 	$L__BB14_15;
	ld.global.f32 	%f86, [%rd5];
	ld.global.f32 	%f87, [%rd6];
	ld.global.f32 	%f88, [%rd4];
	sub.f32 	%f89, %f87, %f88;
	mul.f32 	%f273, %f86, %f89;
$L__BB14_15:
	add.f32 	%f17, %f273, %f14;
	add.s32 	%r51, %r82, 5120;
	setp.ge.s32 	%p9, %r51, %r35;
	mov.f32 	%f274, 0f00000000;
	@%p9 bra 	$L__BB14_17;
	ld.global.f32 	%f91, [%rd5+4096];
	ld.global.f32 	%f92, [%rd6+4096];
	ld.global.f32 	%f93, [%rd4];
	sub.f32 	%f94, %f92, %f93;
	mul.f32 	%f274, %f91, %f94;
$L__BB14_17:
	add.f32 	%f20, %f274, %f17;
	add.s32 	%r52, %r82, 6144;
	setp.ge.s32 	%p10, %r52, %r35;
	mov.f32 	%f275, 0f00000000;
	@%p10 bra 	$L__BB14_19;
	ld.global.f32 	%f96, [%rd5+8192];
	ld.global.f32 	%f97, [%rd6+8192];
	ld.global.f32 	%f98, [%rd4];
	sub.f32 	%f99, %f97, %f98;
	mul.f32 	%f275, %f96, %f99;
$L__BB14_19:
	add.f32 	%f23, %f275, %f20;
	add.s32 	%r53, %r82, 7168;
	setp.ge.s32 	%p11, %r53, %r35;
	mov.f32 	%f276, 0f00000000;
	@%p11 bra 	$L__BB14_21;
	ld.global.f32 	%f101, [%rd5+12288];
	ld.global.f32 	%f102, [%rd6+12288];
	ld.global.f32 	%f103, [%rd4];
	sub.f32 	%f104, %f102, %f103;
	mul.f32 	%f276, %f101, %f104;
$L__BB14_21:
	add.f32 	%f290, %f276, %f23;
	add.s32 	%r83, %r83, 8192;
	add.s32 	%r82, %r82, 8192;
	add.s32 	%r81, %r81, 8;
	add.s32 	%r80, %r80, 8192;
	setp.ne.s32 	%p12, %r81, 0;
	@%p12 bra 	$L__BB14_5;
	add.s32 	%r85, %r83, -4096;
$L__BB14_23:
	setp.eq.s32 	%p13, %r4, 0;
	@%p13 bra 	$L__BB14_45;
	add.s32 	%r54, %r4, -1;
	setp.lt.u32 	%p14, %r54, 3;
	@%p14 bra 	$L__BB14_34;
	add.s32 	%r21, %r10, %r85;
	add.s32 	%r22, %r85, %r1;
	setp.ge.s32 	%p15, %r22, %r35;
	mov.f32 	%f279, 0f00000000;
	@%p15 bra 	$L__BB14_27;
	mul.wide.s32 	%rd17, %r21, 4;
	add.s64 	%rd18, %rd2, %rd17;
	ld.global.f32 	%f107, [%rd18];
	add.s64 	%rd19, %rd1, %rd17;
	ld.global.f32 	%f108, [%rd19];
	ld.global.f32 	%f109, [%rd4];
	sub.f32 	%f110, %f108, %f109;
	mul.f32 	%f279, %f107, %f110;
$L__BB14_27:
	add.f32 	%f31, %f279, %f290;
	add.s32 	%r55, %r22, 1024;
	setp.ge.s32 	%p16, %r55, %r35;
	mov.f32 	%f280, 0f00000000;
	@%p16 bra 	$L__BB14_29;
	add.s32 	%r56, %r21, 1024;
	mul.wide.s32 	%rd20, %r56, 4;
	add.s64 	%rd21, %rd2, %rd20;
	ld.global.f32 	%f112, [%rd21];
	add.s64 	%rd22, %rd1, %rd20;
	ld.global.f32 	%f113, [%rd22];
	ld.global.f32 	%f114, [%rd4];
	sub.f32 	%f115, %f113, %f114;
	mul.f32 	%f280, %f112, %f115;
$L__BB14_29:
	add.f32 	%f34, %f280, %f31;
	add.s32 	%r57, %r22, 2048;
	setp.ge.s32 	%p17, %r57, %r35;
	mov.f32 	%f281, 0f00000000;
	@%p17 bra 	$L__BB14_31;
	add.s32 	%r58, %r21, 2048;
	mul.wide.s32 	%rd23, %r58, 4;
	add.s64 	%rd24, %rd2, %rd23;
	ld.global.f32 	%f117, [%rd24];
	add.s64 	%rd25, %rd1, %rd23;
	ld.global.f32 	%f118, [%rd25];
	ld.global.f32 	%f119, [%rd4];
	sub.f32 	%f120, %f118, %f119;
	mul.f32 	%f281, %f117, %f120;
$L__BB14_31:
	add.f32 	%f37, %f281, %f34;
	add.s32 	%r59, %r22, 3072;
	setp.ge.s32 	%p18, %r59, %r35;
	mov.f32 	%f282, 0f00000000;
	@%p18 bra 	$L__BB14_33;
	add.s32 	%r60, %r21, 3072;
	mul.wide.s32 	%rd26, %r60, 4;
	add.s64 	%rd27, %rd2, %rd26;
	ld.global.f32 	%f122, [%rd27];
	add.s64 	%rd28, %rd1, %rd26;
	ld.global.f32 	%f123, [%rd28];
	ld.global.f32 	%f124, [%rd4];
	sub.f32 	%f125, %f123, %f124;
	mul.f32 	%f282, %f122, %f125;
$L__BB14_33:
	add.f32 	%f290, %f282, %f37;
	add.s32 	%r85, %r85, 4096;
$L__BB14_34:
	setp.eq.s32 	%p19, %r5, 0;
	@%p19 bra 	$L__BB14_45;
	setp.eq.s32 	%p20, %r6, 0;
	@%p20 bra 	$L__BB14_41;
	add.s32 	%r25, %r10, %r85;
	add.s32 	%r26, %r85, %r1;
	setp.ge.s32 	%p21, %r26, %r35;
	mov.f32 	%f285, 0f00000000;
	@%p21 bra 	$L__BB14_38;
	mul.wide.s32 	%rd29, %r25, 4;
	add.s64 	%rd30, %rd2, %rd29;
	ld.global.f32 	%f128, [%rd30];
	add.s64 	%rd31, %rd1, %rd29;
	ld.global.f32 	%f129, [%rd31];
	ld.global.f32 	%f130, [%rd4];
	sub.f32 	%f131, %f129, %f130;
	mul.f32 	%f285, %f128, %f131;
$L__BB14_38:
	add.f32 	%f45, %f285, %f290;
	add.s32 	%r61, %r26, 1024;
	setp.ge.s32 	%p22, %r61, %r35;
	mov.f32 	%f286, 0f00000000;
	@%p22 bra 	$L__BB14_40;
	add.s32 	%r62, %r25, 1024;
	mul.wide.s32 	%rd32, %r62, 4;
	add.s64 	%rd33, %rd2, %rd32;
	ld.global.f32 	%f133, [%rd33];
	add.s64 	%rd34, %rd1, %rd32;
	ld.global.f32 	%f134, [%rd34];
	ld.global.f32 	%f135, [%rd4];
	sub.f32 	%f136, %f134, %f135;
	mul.f32 	%f286, %f133, %f136;
$L__BB14_40:
	add.f32 	%f290, %f286, %f45;
	add.s32 	%r85, %r85, 2048;
$L__BB14_41:
	setp.ne.s32 	%p23, %r7, 0;
	@%p23 bra 	$L__BB14_45;
	add.s32 	%r29, %r10, %r85;
	add.s32 	%r63, %r85, %r1;
	setp.ge.s32 	%p24, %r63, %r35;
	mov.f32 	%f289, 0f00000000;
	@%p24 bra 	$L__BB14_44;
	mul.wide.s32 	%rd35, %r29, 4;
	add.s64 	%rd36, %rd2, %rd35;
	ld.global.f32 	%f138, [%rd36];
	add.s64 	%rd37, %rd1, %rd35;
	ld.global.f32 	%f139, [%rd37];
	ld.global.f32 	%f140, [%rd4];
	sub.f32 	%f141, %f139, %f140;
	mul.f32 	%f289, %f138, %f141;
$L__BB14_44:
	add.f32 	%f290, %f289, %f290;
$L__BB14_45:
	add.s32 	%r79, %r79, 1;
	setp.ne.s32 	%p25, %r79, %r33;
	@%p25 bra 	$L__BB14_3;
	st.shared.f32 	[%r2], %f290;
$L__BB14_47:
	bar.sync 	0;
	setp.ne.s32 	%p26, %r1, 0;
	@%p26 bra 	$L__BB14_58;
	mov.f32 	%f291, 0f00000000;
	mov.b32 	%r87, 64;
	mov.u32 	%r65, _ZZ26fast_variance_delta_kernelE5local;
$L__BB14_49:
	add.s32 	%r66, %r65, %r87;
	ld.shared.f32 	%f143, [%r66+-64];
	add.f32 	%f144, %f143, %f291;
	ld.shared.f32 	%f145, [%r66+-60];
	add.f32 	%f146, %f145, %f144;
	ld.shared.f32 	%f147, [%r66+-56];
	add.f32 	%f148, %f147, %f146;
	ld.shared.f32 	%f149, [%r66+-52];
	add.f32 	%f150, %f149, %f148;
	ld.shared.f32 	%f151, [%r66+-48];
	add.f32 	%f152, %f151, %f150;
	ld.shared.f32 	%f153, [%r66+-44];
	add.f32 	%f154, %f153, %f152;
	ld.shared.f32 	%f155, [%r66+-40];
	add.f32 	%f156, %f155, %f154;
	ld.shared.f32 	%f157, [%r66+-36];
	add.f32 	%f158, %f157, %f156;
	ld.shared.f32 	%f159, [%r66+-32];
	add.f32 	%f160, %f159, %f158;
	ld.shared.f32 	%f161, [%r66+-28];
	add.f32 	%f162, %f161, %f160;
	ld.shared.f32 	%f163, [%r66+-24];
	add.f32 	%f164, %f163, %f162;
	ld.shared.f32 	%f165, [%r66+-20];
	add.f32 	%f166, %f165, %f164;
	ld.shared.f32 	%f167, [%r66+-16];
	add.f32 	%f168, %f167, %f166;
	ld.shared.f32 	%f169, [%r66+-12];
	add.f32 	%f170, %f169, %f168;
	ld.shared.f32 	%f171, [%r66+-8];
	add.f32 	%f172, %f171, %f170;
	ld.shared.f32 	%f173, [%r66+-4];
	add.f32 	%f174, %f173, %f172;
	ld.shared.f32 	%f175, [%r66];
	add.f32 	%f176, %f175, %f174;
	ld.shared.f32 	%f177, [%r66+4];
	add.f32 	%f178, %f177, %f176;
	ld.shared.f32 	%f179, [%r66+8];
	add.f32 	%f180, %f179, %f178;
	ld.shared.f32 	%f181, [%r66+12];
	add.f32 	%f182, %f181, %f180;
	ld.shared.f32 	%f183, [%r66+16];
	add.f32 	%f184, %f183, %f182;
	ld.shared.f32 	%f185, [%r66+20];
	add.f32 	%f186, %f185, %f184;
	ld.shared.f32 	%f187, [%r66+24];
	add.f32 	%f188, %f187, %f186;
	ld.shared.f32 	%f189, [%r66+28];
	add.f32 	%f190, %f189, %f188;
	ld.shared.f32 	%f191, [%r66+32];
	add.f32 	%f192, %f191, %f190;
	ld.shared.f32 	%f193, [%r66+36];
	add.f32 	%f194, %f193, %f192;
	ld.shared.f32 	%f195, [%r66+40];
	add.f32 	%f196, %f195, %f194;
	ld.shared.f32 	%f197, [%r66+44];
	add.f32 	%f198, %f197, %f196;
	ld.shared.f32 	%f199, [%r66+48];
	add.f32 	%f200, %f199, %f198;
	ld.shared.f32 	%f201, [%r66+52];
	add.f32 	%f202, %f201, %f200;
	ld.shared.f32 	%f203, [%r66+56];
	add.f32 	%f204, %f203, %f202;
	ld.shared.f32 	%f205, [%r66+60];
	add.f32 	%f291, %f205, %f204;
	add.s32 	%r87, %r87, 128;
	setp.ne.s32 	%p27, %r87, 4160;
	@%p27 bra 	$L__BB14_49;
	ld.param.u64 	%rd43, [fast_variance_delta_kernel_param_7];
	ld.param.u64 	%rd42, [fast_variance_delta_kernel_param_3];
	cvta.to.global.u64 	%rd38, %rd43;
	mul.wide.u32 	%rd39, %r3, 4;
	add.s64 	%rd7, %rd38, %rd39;
	st.global.f32 	[%rd7], %f291;
	cvta.to.global.u64 	%rd40, %rd42;
	add.s64 	%rd41, %rd40, %rd39;
	ld.global.f32 	%f207, [%rd41];
	add.f32 	%f57, %f207, 0f3727C5AC;
	abs.f32 	%f58, %f57;
	setp.eq.f32 	%p28, %f57, 0f3F800000;
	mov.f32 	%f292, 0f3F800000;
	@%p28 bra 	$L__BB14_57;
	setp.num.f32 	%p29, %f58, %f58;
	@%p29 bra 	$L__BB14_53;
	mov.f32 	%f264, 0fBFC00000;
	add.rn.f32 	%f292, %f57, %f264;
	bra.uni 	$L__BB14_57;
$L__BB14_53:
	setp.neu.f32 	%p30, %f57, 0f00000000;
	setp.neu.f32 	%p31, %f58, 0f7F800000;
	and.pred  	%p32, %p30, %p31;
	@%p32 bra 	$L__BB14_55;
	add.f32 	%f263, %f57, %f57;
	mov.b32 	%r76, %f263;
	and.b32  	%r77, %r76, 2147483647;
	xor.b32  	%r78, %r77, 2139095040;
	mov.b32 	%f292, %r78;
	bra.uni 	$L__BB14_57;
$L__BB14_55:
	setp.lt.f32 	%p33, %f58, 0f00800000;
	mul.f32 	%f208, %f58, 0f4B800000;
	selp.f32 	%f209, %f208, %f58, %p33;
	mov.b32 	%r67, %f209;
	add.s32 	%r68, %r67, -1060439283;
	and.b32  	%r69, %r68, -8388608;
	sub.s32 	%r70, %r67, %r69;
	mov.b32 	%f210, %r70;
	cvt.rn.f32.s32 	%f211, %r69;
	selp.f32 	%f212, 0fC1C00000, 0f00000000, %p33;
	fma.rn.f32 	%f213, %f211, 0f34000000, %f212;
	add.f32 	%f214, %f210, 0fBF800000;
	add.f32 	%f215, %f210, 0f3F800000;
	rcp.approx.ftz.f32 	%f216, %f215;
	add.f32 	%f217, %f214, %f214;
	mul.f32 	%f218, %f217, %f216;
	mul.f32 	%f219, %f218, %f218;
	neg.f32 	%f220, %f218;
	sub.f32 	%f221, %f214, %f218;
	add.f32 	%f222, %f221, %f221;
	fma.rn.f32 	%f223, %f220, %f214, %f222;
	mul.rn.f32 	%f224, %f216, %f223;
	fma.rn.f32 	%f225, %f219, 0f3A2C32E4, 0f3B52E7DB;
	fma.rn.f32 	%f226, %f225, %f219, 0f3C93BB73;
	fma.rn.f32 	%f227, %f226, %f219, 0f3DF6384F;
	mul.rn.f32 	%f228, %f227, %f219;
	fma.rn.f32 	%f229, %f218, 0f3FB8AA3B, %f213;
	mul.f32 	%f230, %f228, 0f40400000;
	sub.f32 	%f231, %f213, %f229;
	fma.rn.f32 	%f232, %f218, 0f3FB8AA3B, %f231;
	fma.rn.f32 	%f233, %f224, 0f3FB8AA3B, %f232;
	fma.rn.f32 	%f234, %f218, 0f32A55E34, %f233;
	fma.rn.f32 	%f235, %f230, %f224, %f234;
	fma.rn.f32 	%f236, %f228, %f218, %f235;
	add.rn.f32 	%f237, %f229, %f236;
	mov.f32 	%f238, 0fBFC00000;
	mul.rn.f32 	%f239, %f237, %f238;
	cvt.rni.f32.f32 	%f240, %f239;
	sub.f32 	%f241, %f239, %f240;
	neg.f32 	%f242, %f239;
	fma.rn.f32 	%f243, %f237, 0fBFC00000, %f242;
	neg.f32 	%f244, %f229;
	add.rn.f32 	%f245, %f237, %f244;
	neg.f32 	%f246, %f245;
	add.rn.f32 	%f247, %f236, %f246;
	fma.rn.f32 	%f248, %f247, 0fBFC00000, %f243;
	add.f32 	%f249, %f241, %f248;
	setp.gt.f32 	%p34, %f240, 0f00000000;
	selp.b32 	%r71, 0, -2097152000, %p34;
	setp.geu.f32 	%p35, %f57, 0f00000000;
	setp.lt.f32 	%p36, %f239, 0f00000000;
	selp.f32 	%f250, 0f00000000, 0f7F800000, %p36;
	abs.f32 	%f251, %f239;
	setp.gt.f32 	%p37, %f251, 0f43180000;
	cvt.rzi.s32.f32 	%r72, %f240;
	shl.b32 	%r73, %r72, 23;
	sub.s32 	%r74, %r73, %r71;
	mov.b32 	%f252, %r74;
	add.s32 	%r75, %r71, 2130706432;
	mov.b32 	%f253, %r75;
	fma.rn.f32 	%f254, %f249, 0f391FCB8E, 0f3AAF85ED;
	fma.rn.f32 	%f255, %f254, %f249, 0f3C1D9856;
	fma.rn.f32 	%f256, %f255, %f249, 0f3D6357BB;
	fma.rn.f32 	%f257, %f256, %f249, 0f3E75FDEC;
	fma.rn.f32 	%f258, %f257, %f249, 0f3F317218;
	fma.rn.f32 	%f259, %f258, %f249, 0f3F800000;
	mul.f32 	%f260, %f259, %f253;
	mul.f32 	%f261, %f260, %f252;
	selp.f32 	%f292, %f250, %f261, %p37;
	@%p35 bra 	$L__BB14_57;
	mov.f32 	%f292, 0f7FFFFFFF;
$L__BB14_57:
	mul.f32 	%f265, %f292, 0fBF000000;
	mul.f32 	%f266, %f291, %f265;
	st.global.f32 	[%rd7], %f266;
$L__BB14_58:
	ret;

}
	// .globl	dx_kernel
.visible .entry dx_kernel(
	.param .u32 dx_kernel_param_0,
	.param .u64 .ptr .align 1 dx_kernel_param_1,
	.param .u64 .ptr .align 1 dx_kernel_param_2,
	.param .u64 .ptr .align 1 dx_kernel_param_3,
	.param .u64 .ptr .align 1 dx_kernel_param_4,
	.param .u64 .ptr .align 1 dx_kernel_param_5,
	.param .u32 dx_kernel_param_6,
	.param .u32 dx_kernel_param_7,
	.param .u32 dx_kernel_param_8,
	.param .u64 .ptr .align 1 dx_kernel_param_9
)
{
	.reg .pred 	%p<2>;
	.reg .b32 	%r<15>;
	.reg .b32 	%f<18>;
	.reg .b64 	%rd<22>;

	ld.param.u32 	%r5, [dx_kernel_param_0];
	ld.param.u64 	%rd2, [dx_kernel_param_2];
	ld.param.u64 	%rd3, [dx_kernel_param_3];
	ld.param.u64 	%rd4, [dx_kernel_param_4];
	ld.param.u64 	%rd5, [dx_kernel_param_5];
	ld.param.u32 	%r2, [dx_kernel_param_6];
	ld.param.u32 	%r3, [dx_kernel_param_7];
	ld.param.u32 	%r4, [dx_kernel_param_8];
	ld.param.u64 	%rd6, [dx_kernel_param_9];
	mov.u32 	%r6, %ctaid.x;
	mov.u32 	%r7, %ctaid.y;
	mov.u32 	%r8, %nctaid.x;
	mad.lo.s32 	%r9, %r7, %r8, %r6;
	mov.u32 	%r10, %ntid.x;
	mov.u32 	%r11, %tid.x;
	mad.lo.s32 	%r1, %r9, %r10, %r11;
	setp.ge.s32 	%p1, %r1, %r5;
	@%p1 bra 	$L__BB15_2;
	ld.param.u64 	%rd21, [dx_kernel_param_1];
	cvta.to.global.u64 	%rd7, %rd6;
	cvta.to.global.u64 	%rd8, %rd3;
	cvta.to.global.u64 	%rd9, %rd5;
	cvta.to.global.u64 	%rd10, %rd21;
	cvta.to.global.u64 	%rd11, %rd2;
	cvta.to.global.u64 	%rd12, %rd4;
	div.s32 	%r12, %r1, %r4;
	rem.s32 	%r13, %r12, %r3;
	mul.wide.s32 	%rd13, %r1, 4;
	add.s64 	%rd14, %rd7, %rd13;
	ld.global.f32 	%f1, [%rd14];
	mul.wide.s32 	%rd15, %r13, 4;
	add.s64 	%rd16, %rd8, %rd15;
	ld.global.f32 	%f2, [%rd16];
	add.f32 	%f3, %f2, 0f3727C5AC;
	sqrt.rn.f32 	%f4, %f3;
	div.rn.f32 	%f5, %f1, %f4;
	add.s64 	%rd17, %rd9, %rd15;
	ld.global.f32 	%f6, [%rd17];
	add.f32 	%f7, %f6, %f6;
	add.s64 	%rd18, %rd10, %rd13;
	ld.global.f32 	%f8, [%rd18];
	add.s64 	%rd19, %rd11, %rd15;
	ld.global.f32 	%f9, [%rd19];
	sub.f32 	%f10, %f8, %f9;
	mul.f32 	%f11, %f7, %f10;
	mul.lo.s32 	%r14, %r4, %r2;
	cvt.rn.f32.s32 	%f12, %r14;
	div.rn.f32 	%f13, %f11, %f12;
	add.f32 	%f14, %f5, %f13;
	add.s64 	%rd20, %rd12, %rd15;
	ld.global.f32 	%f15, [%rd20];
	div.rn.f32 	%f16, %f15, %f12;
	add.f32 	%f17, %f16, %f14;
	st.global.f32 	[%rd14], %f17;
$L__BB15_2:
	ret;

}
.func  (.param .b64 func_retval0) __internal_accurate_pow(
	.param .b64 __internal_accurate_pow_param_0
)
{
	.reg .pred 	%p<8>;
	.reg .b32 	%r<49>;
	.reg .b32 	%f<3>;
	.reg .b64 	%fd<109>;

	ld.param.f64 	%fd10, [__internal_accurate_pow_param_0];
	{
	.reg .b32 %temp; 
	mov.b64 	{%temp, %r46}, %fd10;
	}
	{
	.reg .b32 %temp; 
	mov.b64 	{%r45, %temp}, %fd10;
	}
	shr.u32 	%r47, %r46, 20;
	setp.gt.u32 	%p1, %r46, 1048575;
	@%p1 bra 	$L__BB16_2;
	mul.f64 	%fd11, %fd10, 0d4350000000000000;
	{
	.reg .b32 %temp; 
	mov.b64 	{%temp, %r46}, %fd11;
	}
	{
	.reg .b32 %temp; 
	mov.b64 	{%r45, %temp}, %fd11;
	}
	shr.u32 	%r16, %r46, 20;
	add.s32 	%r47, %r16, -54;
$L__BB16_2:
	add.s32 	%r48, %r47, -1023;
	and.b32  	%r17, %r46, -2146435073;
	or.b32  	%r18, %r17, 1072693248;
	mov.b64 	%fd107, {%r45, %r18};
	setp.lt.u32 	%p2, %r18, 1073127583;
	@%p2 bra 	$L__BB16_4;
	{
	.reg .b32 %temp; 
	mov.b64 	{%r19, %temp}, %fd107;
	}
	{
	.reg .b32 %temp; 
	mov.b64 	{%temp, %r20}, %fd107;
	}
	add.s32 	%r21, %r20, -1048576;
	mov.b64 	%fd107, {%r19, %r21};
	add.s32 	%r48, %r47, -1022;
$L__BB16_4:
	add.f64 	%fd12, %fd107, 0dBFF0000000000000;
	add.f64 	%fd13, %fd107, 0d3FF0000000000000;
	rcp.approx.ftz.f64 	%fd14, %fd13;
	neg.f64 	%fd15, %fd13;
	fma.rn.f64 	%fd16, %fd15, %fd14, 0d3FF0000000000000;
	fma.rn.f64 	%fd17, %fd16, %fd16, %fd16;
	fma.rn.f64 	%fd18, %fd17, %fd14, %fd14;
	mul.f64 	%fd19, %fd12, %fd18;
	fma.rn.f64 	%fd20, %fd12, %fd18, %fd19;
	mul.f64 	%fd21, %fd20, %fd20;
	fma.rn.f64 	%fd22, %fd21, 0d3EB0F5FF7D2CAFE2, 0d3ED0F5D241AD3B5A;
	fma.rn.f64 	%fd23, %fd22, %fd21, 0d3EF3B20A75488A3F;
	fma.rn.f64 	%fd24, %fd23, %fd21, 0d3F1745CDE4FAECD5;
	fma.rn.f64 	%fd25, %fd24, %fd21, 0d3F3C71C7258A578B;
	fma.rn.f64 	%fd26, %fd25, %fd21, 0d3F6249249242B910;
	fma.rn.f64 	%fd27, %fd26, %fd21, 0d3F89999999999DFB;
	sub.f64 	%fd28, %fd12, %fd20;
	add.f64 	%fd29, %fd28, %fd28;
	neg.f64 	%fd30, %fd20;
	fma.rn.f64 	%fd31, %fd30, %fd12, %fd29;
	mul.f64 	%fd32, %fd18, %fd31;
	fma.rn.f64 	%fd33, %fd21, %fd27, 0d3FB5555555555555;
	mov.f64 	%fd34, 0d3FB5555555555555;
	sub.f64 	%fd35, %fd34, %fd33;
	fma.rn.f64 	%fd36, %fd21, %fd27, %fd35;
	add.f64 	%fd37, %fd36, 0dBC46A4CB00B9E7B0;
	add.f64 	%fd38, %fd33, %fd37;
	sub.f64 	%fd39, %fd33, %fd38;
	add.f64 	%fd40, %fd37, %fd39;
	mul.rn.f64 	%fd41, %fd20, %fd20;
	neg.f64 	%fd42, %fd41;
	fma.rn.f64 	%fd43, %fd20, %fd20, %fd42;
	{
	.reg .b32 %temp; 
	mov.b64 	{%r22, %temp}, %fd32;
	}
	{
	.reg .b32 %temp; 
	mov.b64 	{%temp, %r23}, %fd32;
	}
	add.s32 	%r24, %r23, 1048576;
	mov.b64 	%fd44, {%r22, %r24};
	fma.rn.f64 	%fd45, %fd20, %fd44, %fd43;
	mul.rn.f64 	%fd46, %fd41, %fd20;
	neg.f64 	%fd47, %fd46;
	fma.rn.f64 	%fd48, %fd41, %fd20, %fd47;
	fma.rn.f64 	%fd49, %fd41, %fd32, %fd48;
	fma.rn.f64 	%fd50, %fd45, %fd20, %fd49;
	mul.rn.f64 	%fd51, %fd38, %fd46;
	neg.f64 	%fd52, %fd51;
	fma.rn.f64 	%fd53, %fd38, %fd46, %fd52;
	fma.rn.f64 	%fd54, %fd38, %fd50, %fd53;
	fma.rn.f64 	%fd55, %fd40, %fd46, %fd54;
	add.f64 	%fd56, %fd51, %fd55;
	sub.f64 	%fd57, %fd51, %fd56;
	add.f64 	%fd58, %fd55, %fd57;
	add.f64 	%fd59, %fd20, %fd56;
	sub.f64 	%fd60, %fd20, %fd59;
	add.f64 	%fd61, %fd56, %fd60;
	add.f64 	%fd62, %fd58, %fd61;
	add.f64 	%fd63, %fd32, %fd62;
	add.f64 	%fd64, %fd59, %fd63;
	sub.f64 	%fd65, %fd59, %fd64;
	add.f64 	%fd66, %fd63, %fd65;
	xor.b32  	%r25, %r48, -2147483648;
	mov.b32 	%r26, 1127219200;
	mov.b64 	%fd67, {%r25, %r26};
	mov.b32 	%r27, -2147483648;
	mov.b64 	%fd68, {%r27, %r26};
	sub.f64 	%fd69, %fd67, %fd68;
	fma.rn.f64 	%fd70, %fd69, 0d3FE62E42FEFA39EF, %fd64;
	fma.rn.f64 	%fd71, %fd69, 0dBFE62E42FEFA39EF, %fd70;
	sub.f64 	%fd72, %fd71, %fd64;
	sub.f64 	%fd73, %fd66, %fd72;
	fma.rn.f64 	%fd74, %fd69, 0d3C7ABC9E3B39803F, %fd73;
	add.f64 	%fd75, %fd70, %fd74;
	sub.f64 	%fd76, %fd70, %fd75;
	add.f64 	%fd77, %fd74, %fd76;
	mov.f64 	%fd78, 0dBFF8000000000000;
	{
	.reg .b32 %temp; 
	mov.b64 	{%temp, %r28}, %fd78;
	}
	{
	.reg .b32 %temp; 
	mov.b64 	{%r29, %temp}, %fd78;
	}
	shl.b32 	%r30, %r28, 1;
	setp.gt.u32 	%p3, %r30, -33554433;
	and.b32  	%r31, %r28, -15728641;
	selp.b32 	%r32, %r31, %r28, %p3;
	mov.b64 	%fd79, {%r29, %r32};
	mul.rn.f64 	%fd80, %fd75, %fd79;
	neg.f64 	%fd81, %fd80;
	fma.rn.f64 	%fd82, %fd75, %fd79, %fd81;
	fma.rn.f64 	%fd83, %fd77, %fd79, %fd82;
	add.f64 	%fd4, %fd80, %fd83;
	sub.f64 	%fd84, %fd80, %fd4;
	add.f64 	%fd5, %fd83, %fd84;
	fma.rn.f64 	%fd85, %fd4, 0d3FF71547652B82FE, 0d4338000000000000;
	{
	.reg .b32 %temp; 
	mov.b64 	{%r13, %temp}, %fd85;
	}
	mov.f64 	%fd86, 0dC338000000000000;
	add.rn.f64 	%fd87, %fd85, %fd86;
	fma.rn.f64 	%fd88, %fd87, 0dBFE62E42FEFA39EF, %fd4;
	fma.rn.f64 	%fd89, %fd87, 0dBC7ABC9E3B39803F, %fd88;
	fma.rn.f64 	%fd90, %fd89, 0d3E5ADE1569CE2BDF, 0d3E928AF3FCA213EA;
	fma.rn.f64 	%fd91, %fd90, %fd89, 0d3EC71DEE62401315;
	fma.rn.f64 	%fd92, %fd91, %fd89, 0d3EFA01997C89EB71;
	fma.rn.f64 	%fd93, %fd92, %fd89, 0d3F2A01A014761F65;
	fma.rn.f64 	%fd94, %fd93, %fd89, 0d3F56C16C1852B7AF;
	fma.rn.f64 	%fd95, %fd94, %fd89, 0d3F81111111122322;
	fma.rn.f64 	%fd96, %fd95, %fd89, 0d3FA55555555502A1;
	fma.rn.f64 	%fd97, %fd96, %fd89, 0d3FC5555555555511;
	fma.rn.f64 	%fd98, %fd97, %fd89, 0d3FE000000000000B;
	fma.rn.f64 	%fd99, %fd98, %fd89, 0d3FF0000000000000;
	fma.rn.f64 	%fd100, %fd99, %fd89, 0d3FF0000000000000;
	{
	.reg .b32 %temp; 
	mov.b64 	{%r14, %temp}, %fd100;
	}
	{
	.reg .b32 %temp; 
	mov.b64 	{%temp, %r15}, %fd100;
	}
	shl.b32 	%r33, %r13, 20;
	add.s32 	%r34, %r33, %r15;
	mov.b64 	%fd108, {%r14, %r34};
	{
	.reg .b32 %temp; 
	mov.b64 	{%temp, %r35}, %fd4;
	}
	mov.b32 	%f2, %r35;
	abs.f32 	%f1, %f2;
	setp.lt.f32 	%p4, %f1, 0f4086232B;
	@%p4 bra 	$L__BB16_7;
	setp.lt.f64 	%p5, %fd4, 0d0000000000000000;
	add.f64 	%fd101, %fd4, 0d7FF0000000000000;
	selp.f64 	%fd108, 0d0000000000000000, %fd101, %p5;
	setp.geu.f32 	%p6, %f1, 0f40874800;
	@%p6 bra 	$L__BB16_7;
	shr.u32 	%r36, %r13, 31;
	add.s32 	%r37, %r13, %r36;
	shr.s32 	%r38, %r37, 1;
	shl.b32 	%r39, %r38, 20;
	add.s32 	%r40, %r15, %r39;
	mov.b64 	%fd102, {%r14, %r40};
	sub.s32 	%r41, %r13, %r38;
	shl.b32 	%r42, %r41, 20;
	add.s32 	%r43, %r42, 1072693248;
	mov.b32 	%r44, 0;
	mov.b64 	%fd103, {%r44, %r43};
	mul.f64 	%fd108, %fd103, %fd102;
$L__BB16_7:
	abs.f64 	%fd104, %fd108;
	setp.eq.f64 	%p7, %fd104, 0d7FF0000000000000;
	fma.rn.f64 	%fd105, %fd108, %fd5, %fd108;
	selp.f64 	%fd106, %fd108, %fd105, %p7;
	st.param.f64 	[func_retval0], %fd106;
	ret;

}


// ===== COMPILED SASS (sm_100) =====

	.target	sm_100

	.elftype	@"ET_EXEC"


//--------------------- .note.nv.tkinfo           --------------------------
	.section	.note.nv.tkinfo,"",@"SHT_NOTE"
	.sectionflags	@"SHF_NOTE_NV_TKINFO"
	.tkinfo
        /*0018*/ 	.word	0x00000002
        /*0030*/ 	.string	""
        /*0030*/ 	.string	"ptxas"
        /*0030*/ 	.string	"Cuda compilation tools, release 13.0, V13.0.88"
        /*0030*/ 	.string	"Build cuda_13.0.r13.0/compiler.36424714_0"
        /*0030*/ 	.string	"-arch sm_100 -m 64 "



//--------------------- .note.nv.cuinfo           --------------------------
	.section	.note.nv.cuinfo,"",@"SHT_NOTE"
	.sectionflags	@"SHF_NOTE_NV_CUINFO"
        /*0018*/ 	.short	0x0002
        /*001a*/ 	.short	0x0064
        /*001c*/ 	.short	0x0082
	.zero		2


//--------------------- .nv.info                  --------------------------
	.section	.nv.info,"",@"SHT_CUDA_INFO"
	.align	4


	//----- nvinfo : EIATTR_REGCOUNT
	.align		4
        /*0000*/ 	.byte	0x04, 0x2f
        /*0002*/ 	.short	(.L_1 - .L_0)
	.align		4
.L_0:
        /*0004*/ 	.word	index@(culOutput_cov)
        /*0008*/ 	.word	0x00000023


	//----- nvinfo : EIATTR_FRAME_SIZE
	.align		4
.L_1:
        /*000c*/ 	.byte	0x04, 0x11
        /*000e*/ 	.short	(.L_3 - .L_2)
	.align		4
.L_2:
        /*0010*/ 	.word	index@($__internal_11_$__cuda_sm3x_div_rn_noftz_f32_slowpath)
        /*0014*/ 	.word	0x00000000


	//----- nvinfo : EIATTR_FRAME_SIZE
	.align		4
.L_3:
        /*0018*/ 	.byte	0x04, 0x11
        /*001a*/ 	.short	(.L_5 - .L_4)
	.align		4
.L_4:
        /*001c*/ 	.word	index@(culOutput_cov)
        /*0020*/ 	.word	0x00000000


	//----- nvinfo : EIATTR_REGCOUNT
	.align		4
.L_5:
        /*0024*/ 	.byte	0x04, 0x2f
        /*0026*/ 	.short	(.L_7 - .L_6)
	.align		4
.L_6:
        /*0028*/ 	.word	index@(culOutput_full)
        /*002c*/ 	.word	0x00000024


	//----- nvinfo : EIATTR_FRAME_SIZE
	.align		4
.L_7:
        /*0030*/ 	.byte	0x04, 0x11
        /*0032*/ 	.short	(.L_9 - .L_8)
	.align		4
.L_8:
        /*0034*/ 	.word	index@($__internal_10_$__cuda_sm3x_div_rn_noftz_f32_slowpath)
        /*0038*/ 	.word	0x00000000


	//----- nvinfo : EIATTR_FRAME_SIZE
	.align		4
.L_9:
        /*003c*/ 	.byte	0x04, 0x11
        /*003e*/ 	.short	(.L_11 - .L_10)
	.align		4
.L_10:
        /*0040*/ 	.word	index@(culOutput_full)
        /*0044*/ 	.word	0x00000000


	//----- nvinfo : EIATTR_REGCOUNT
	.align		4
.L_11:
        /*0048*/ 	.byte	0x04, 0x2f
        /*004a*/ 	.short	(.L_13 - .L_12)
	.align		4
.L_12:
        /*004c*/ 	.word	index@(computeDelta)
        /*0050*/ 	.word	0x00000020


	//----- nvinfo : EIATTR_FRAME_SIZE
	.align		4
.L_13:
        /*0054*/ 	.byte	0x04, 0x11
        /*0056*/ 	.short	(.L_15 - .L_14)
	.align		4
.L_14:
        /*0058*/ 	.word	index@(computeDelta)
        /*005c*/ 	.word	0x00000000


	//----- nvinfo : EIATTR_REGCOUNT
	.align		4
.L_15:
        /*0060*/ 	.byte	0x04, 0x2f
        /*0062*/ 	.short	(.L_17 - .L_16)
	.align		4
.L_16:
        /*0064*/ 	.word	index@(meanDzSum)
        /*0068*/ 	.word	0x00000022


	//----- nvinfo : EIATTR_FRAME_SIZE
	.align		4
.L_17:
        /*006c*/ 	.byte	0x04, 0x11
        /*006e*/ 	.short	(.L_19 - .L_18)
	.align		4
.L_18:
        /*0070*/ 	.word	index@($meanDzSum$__internal_accurate_pow)
        /*0074*/ 	.word	0x00000000


	//----- nvinfo : EIATTR_FRAME_SIZE
	.align		4
.L_19:
        /*0078*/ 	.byte	0x04, 0x11
        /*007a*/ 	.short	(.L_21 - .L_20)
	.align		4
.L_20:
        /*007c*/ 	.word	index@($__internal_9_$__cuda_sm3x_div_rn_noftz_f32_slowpath)
        /*0080*/ 	.word	0x00000000


	//----- nvinfo : EIATTR_FRAME_SIZE
	.align		4
.L_21:
        /*0084*/ 	.byte	0x04, 0x11
        /*0086*/ 	.short	(.L_23 - .L_22)
	.align		4
.L_22:
        /*0088*/ 	.word	index@(meanDzSum)
        /*008c*/ 	.word	0x00000000


	//----- nvinfo : EIATTR_REGCOUNT
	.align		4
.L_23:
        /*0090*/ 	.byte	0x04, 0x2f
        /*0092*/ 	.short	(.L_25 - .L_24)
	.align		4
.L_24:
        /*0094*/ 	.word	index@(computeDiff)
        /*0098*/ 	.word	0x00000021


	//----- nvinfo : EIATTR_FRAME_SIZE
	.align		4
.L_25:
        /*009c*/ 	.byte	0x04, 0x11
        /*009e*/ 	.short	(.L_27 - .L_26)
	.align		4
.L_26:
        /*00a0*/ 	.word	index@($__internal_8_$__cuda_sm3x_div_rn_noftz_f32_slowpath)
        /*00a4*/ 	.word	0x00000000


	//----- nvinfo : EIATTR_FRAME_SIZE
	.align		4
.L_27:
        /*00a8*/ 	.byte	0x04, 0x11
        /*00aa*/ 	.short	(.L_29 - .L_28)
	.align		4
.L_28:
        /*00ac*/ 	.word	index@(computeDiff)
        /*00b0*/ 	.word	0x00000000


	//----- nvinfo : EIATTR_REGCOUNT
	.align		4
.L_29:
        /*00b4*/ 	.byte	0x04, 0x2f
        /*00b6*/ 	.short	(.L_31 - .L_30)
	.align		4
.L_30:
        /*00b8*/ 	.word	index@(computeDgama)
        /*00bc*/ 	.word	0x00000020


	//----- nvinfo : EIATTR_FRAME_SIZE
	.align		4
.L_31:
        /*00c0*/ 	.byte	0x04, 0x11
        /*00c2*/ 	.short	(.L_33 - .L_32)
	.align		4
.L_32:
        /*00c4*/ 	.word	index@(computeDgama)
        /*00c8*/ 	.word	0x00000000


	//----- nvinfo : EIATTR_REGCOUNT
	.align		4
.L_33:
        /*00cc*/ 	.byte	0x04, 0x2f
        /*00ce*/ 	.short	(.L_35 - .L_34)
	.align		4
.L_34:
        /*00d0*/ 	.word	index@(meanDelta)
        /*00d4*/ 	.word	0x00000020


	//----- nvinfo : EIATTR_FRAME_SIZE
	.align		4
.L_35:
        /*00d8*/ 	.byte	0x04, 0x11
        /*00da*/ 	.short	(.L_37 - .L_36)
	.align		4
.L_36:
        /*00dc*/ 	.word	index@(meanDelta)
        /*00e0*/ 	.word	0x00000000


	//----- nvinfo : EIATTR_REGCOUNT
	.align		4
.L_37:
        /*00e4*/ 	.byte	0x04, 0x2f
        /*00e6*/ 	.short	(.L_39 - .L_38)
	.align		4
.L_38:
        /*00e8*/ 	.word	index@(dx_fn)
        /*00ec*/ 	.word	0x00000020


	//----- nvinfo : EIATTR_FRAME_SIZE
	.align		4
.L_39:
        /*00f0*/ 	.byte	0x04, 0x11
        /*00f2*/ 	.short	(.L_41 - .L_40)
	.align		4
.L_40:
        /*00f4*/ 	.word	index@($__internal_7_$__cuda_sm3x_div_rn_noftz_f32_slowpath)
        /*00f8*/ 	.word	0x00000000


	//----- nvinfo : EIATTR_FRAME_SIZE
	.align		4
.L_41:
        /*00fc*/ 	.byte	0x04, 0x11
        /*00fe*/ 	.short	(.L_43 - .L_42)
	.align		4
.L_42:
        /*0100*/ 	.word	index@($__internal_6_$__cuda_sm20_sqrt_rn_f32_slowpath)
        /*0104*/ 	.word	0x00000000


	//----- nvinfo : EIATTR_FRAME_SIZE
	.align		4
.L_43:
        /*0108*/ 	.byte	0x04, 0x11
        /*010a*/ 	.short	(.L_45 - .L_44)
	.align		4
.L_44:
        /*010c*/ 	.word	index@(dx_fn)
        /*0110*/ 	.word	0x00000000


	//----- nvinfo : EIATTR_REGCOUNT
	.align		4
.L_45:
        /*0114*/ 	.byte	0x04, 0x2f
        /*0116*/ 	.short	(.L_47 - .L_46)
	.align		4
.L_46:
        /*0118*/ 	.word	index@(normalize_kernel)
        /*011c*/ 	.word	0x00000010


	//----- nvinfo : EIATTR_FRAME_SIZE
	.align		4
.L_47:
        /*0120*/ 	.byte	0x04, 0x11
        /*0122*/ 	.short	(.L_49 - .L_48)
	.align		4
.L_48:
        /*0124*/ 	.word	index@($__internal_5_$__cuda_sm3x_div_rn_noftz_f32_slowpath)
        /*0128*/ 	.word	0x00000000


	//----- nvinfo : EIATTR_FRAME_SIZE
	.align		4
.L_49:
        /*012c*/ 	.byte	0x04, 0x11
        /*012e*/ 	.short	(.L_51 - .L_50)
	.align		4
.L_50:
        /*0130*/ 	.word	index@($__internal_4_$__cuda_sm20_sqrt_rn_f32_slowpath)
        /*0134*/ 	.word	0x00000000


	//----- nvinfo : EIATTR_FRAME_SIZE
	.align		4
.L_51:
        /*0138*/ 	.byte	0x04, 0x11
        /*013a*/ 	.short	(.L_53 - .L_52)
	.align		4
.L_52:
        /*013c*/ 	.word	index@(normalize_kernel)
        /*0140*/ 	.word	0x00000000


	//----- nvinfo : EIATTR_REGCOUNT
	.align		4
.L_53:
        /*0144*/ 	.byte	0x04, 0x2f
        /*0146*/ 	.short	(.L_55 - .L_54)
	.align		4
.L_54:
        /*0148*/ 	.word	index@(dgama_kernel)
        /*014c*/ 	.word	0x00000020


	//----- nvinfo : EIATTR_FRAME_SIZE
	.align		4
.L_55:
        /*0150*/ 	.byte	0x04, 0x11
        /*0152*/ 	.short	(.L_57 - .L_56)
	.align		4
.L_56:
        /*0154*/ 	.word	index@(dgama_kernel)
        /*0158*/ 	.word	0x00000000


	//----- nvinfo : EIATTR_REGCOUNT
	.align		4
.L_57:
        /*015c*/ 	.byte	0x04, 0x2f
        /*015e*/ 	.short	(.L_59 - .L_58)
	.align		4
.L_58:
        /*0160*/ 	.word	index@(dbeta_kernel)
        /*0164*/ 	.word	0x0000001d


	//----- nvinfo : EIATTR_FRAME_SIZE
	.align		4
.L_59:
        /*0168*/ 	.byte	0x04, 0x11
        /*016a*/ 	.short	(.L_61 - .L_60)
	.align		4
.L_60:
        /*016c*/ 	.word	index@(dbeta_kernel)
        /*0170*/ 	.word	0x00000000


	//----- nvinfo : EIATTR_REGCOUNT
	.align		4
.L_61:
        /*0174*/ 	.byte	0x04, 0x2f
        /*0176*/ 	.short	(.L_63 - .L_62)
	.align		4
.L_62:
        /*0178*/ 	.word	index@(dxhat_kernel2)
        /*017c*/ 	.word	0x0000000d


	//----- nvinfo : EIATTR_FRAME_SIZE
	.align		4
.L_63:
        /*0180*/ 	.byte	0x04, 0x11
        /*0182*/ 	.short	(.L_65 - .L_64)
	.align		4
.L_64:
        /*0184*/ 	.word	index@(dxhat_kernel2)
        /*0188*/ 	.word	0x00000000


	//----- nvinfo : EIATTR_REGCOUNT
	.align		4
.L_65:
        /*018c*/ 	.byte	0x04, 0x2f
        /*018e*/ 	.short	(.L_67 - .L_66)
	.align		4
.L_66:
        /*0190*/ 	.word	index@(dxhat_kernel)
        /*0194*/ 	.word	0x0000000c


	//----- nvinfo : EIATTR_FRAME_SIZE
	.align		4
.L_67:
        /*0198*/ 	.byte	0x04, 0x11
        /*019a*/ 	.short	(.L_69 - .L_68)
	.align		4
.L_68:
        /*019c*/ 	.word	index@(dxhat_kernel)
        /*01a0*/ 	.word	0x00000000


	//----- nvinfo : EIATTR_REGCOUNT
	.align		4
.L_69:
        /*01a4*/ 	.byte	0x04, 0x2f
        /*01a6*/ 	.short	(.L_71 - .L_70)
	.align		4
.L_70:
        /*01a8*/ 	.word	index@(fast_mean_delta_kernel)
        /*01ac*/ 	.word	0x0000001c


	//----- nvinfo : EIATTR_FRAME_SIZE
	.align		4
.L_71:
        /*01b0*/ 	.byte	0x04, 0x11
        /*01b2*/ 	.short	(.L_73 - .L_72)
	.align		4
.L_72:
        /*01b4*/ 	.word	index@($__internal_3_$__cuda_sm3x_div_rn_noftz_f32_slowpath)
        /*01b8*/ 	.word	0x00000000


	//----- nvinfo : EIATTR_FRAME_SIZE
	.align		4
.L_73:
        /*01bc*/ 	.byte	0x04, 0x11
        /*01be*/ 	.short	(.L_75 - .L_74)
	.align		4
.L_74:
        /*01c0*/ 	.word	index@($__internal_2_$__cuda_sm20_sqrt_rn_f32_slowpath)
        /*01c4*/ 	.word	0x00000000


	//----- nvinfo : EIATTR_FRAME_SIZE
	.align		4
.L_75:
        /*01c8*/ 	.byte	0x04, 0x11
        /*01ca*/ 	.short	(.L_77 - .L_76)
	.align		4
.L_76:
        /*01cc*/ 	.word	index@(fast_mean_delta_kernel)
        /*01d0*/ 	.word	0x00000000


	//----- nvinfo : EIATTR_REGCOUNT
	.align		4
.L_77:
        /*01d4*/ 	.byte	0x04, 0x2f
        /*01d6*/ 	.short	(.L_79 - .L_78)
	.align		4
.L_78:
        /*01d8*/ 	.word	index@(fast_variance_delta_kernel)
        /*01dc*/ 	.word	0x00000020


	//----- nvinfo : EIATTR_FRAME_SIZE
	.align		4
.L_79:
        /*01e0*/ 	.byte	0x04, 0x11
        /*01e2*/ 	.short	(.L_81 - .L_80)
	.align		4
.L_80:
        /*01e4*/ 	.word	index@(fast_variance_delta_kernel)
        /*01e8*/ 	.word	0x00000000


	//----- nvinfo : EIATTR_REGCOUNT
	.align		4
.L_81:
        /*01ec*/ 	.byte	0x04, 0x2f
        /*01ee*/ 	.short	(.L_83 - .L_82)
	.align		4
.L_82:
        /*01f0*/ 	.word	index@(dx_kernel)
        /*01f4*/ 	.word	0x00000013


	//----- nvinfo : EIATTR_FRAME_SIZE
	.align		4
.L_83:
        /*01f8*/ 	.byte	0x04, 0x11
        /*01fa*/ 	.short	(.L_85 - .L_84)
	.align		4
.L_84:
        /*01fc*/ 	.word	index@($__internal_1_$__cuda_sm3x_div_rn_noftz_f32_slowpath)
        /*0200*/ 	.word	0x00000000


	//----- nvinfo : EIATTR_FRAME_SIZE
	.align		4
.L_85:
        /*0204*/ 	.byte	0x04, 0x11
        /*0206*/ 	.short	(.L_87 - .L_86)
	.align		4
.L_86:
        /*0208*/ 	.word	index@($__internal_0_$__cuda_sm20_sqrt_rn_f32_slowpath)
        /*020c*/ 	.word	0x00000000


	//----- nvinfo : EIATTR_FRAME_SIZE
	.align		4
.L_87:
        /*0210*/ 	.byte	0x04, 0x11
        /*0212*/ 	.short	(.L_89 - .L_88)
	.align		4
.L_88:
        /*0214*/ 	.word	index@(dx_kernel)
        /*0218*/ 	.word	0x00000000


	//----- nvinfo : EIATTR_MIN_STACK_SIZE
	.align		4
.L_89:
        /*021c*/ 	.byte	0x04, 0x12
        /*021e*/ 	.short	(.L_91 - .L_90)
	.align		4
.L_90:
        /*0220*/ 	.word	index@(dx_kernel)
        /*0224*/ 	.word	0x00000000


	//----- nvinfo : EIATTR_MIN_STACK_SIZE
	.align		4
.L_91:
        /*0228*/ 	.byte	0x04, 0x12
        /*022a*/ 	.short	(.L_93 - .L_92)
	.align		4
.L_92:
        /*022c*/ 	.word	index@(fast_variance_delta_kernel)
        /*0230*/ 	.word	0x00000000


	//----- nvinfo : EIATTR_MIN_STACK_SIZE
	.align		4
.L_93:
        /*0234*/ 	.byte	0x04, 0x12
        /*0236*/ 	.short	(.L_95 - .L_94)
	.align		4
.L_94:
        /*0238*/ 	.word	index@(fast_mean_delta_kernel)
        /*023c*/ 	.word	0x00000000


	//----- nvinfo : EIATTR_MIN_STACK_SIZE
	.align		4
.L_95:
        /*0240*/ 	.byte	0x04, 0x12
        /*0242*/ 	.short	(.L_97 - .L_96)
	.align		4
.L_96:
        /*0244*/ 	.word	index@(dxhat_kernel)
        /*0248*/ 	.word	0x00000000


	//----- nvinfo : EIATTR_MIN_STACK_SIZE
	.align		4
.L_97:
        /*024c*/ 	.byte	0x04, 0x12
        /*024e*/ 	.short	(.L_99 - .L_98)
	.align		4
.L_98:
        /*0250*/ 	.word	index@(dxhat_kernel2)
        /*0254*/ 	.word	0x00000000


	//----- nvinfo : EIATTR_MIN_STACK_SIZE
	.align		4
.L_99:
        /*0258*/ 	.byte	0x04, 0x12
        /*025a*/ 	.short	(.L_101 - .L_100)
	.align		4
.L_100:
        /*025c*/ 	.word	index@(dbeta_kernel)
        /*0260*/ 	.word	0x00000000


	//----- nvinfo : EIATTR_MIN_STACK_SIZE
	.align		4
.L_101:
        /*0264*/ 	.byte	0x04, 0x12
        /*0266*/ 	.short	(.L_103 - .L_102)
	.align		4
.L_102:
        /*0268*/ 	.word	index@(dgama_kernel)
        /*026c*/ 	.word	0x00000000


	//----- nvinfo : EIATTR_MIN_STACK_SIZE
	.align		4
.L_103:
        /*0270*/ 	.byte	0x04, 0x12
        /*0272*/ 	.short	(.L_105 - .L_104)
	.align		4
.L_104:
        /*0274*/ 	.word	index@(normalize_kernel)
        /*0278*/ 	.word	0x00000000


	//----- nvinfo : EIATTR_MIN_STACK_SIZE
	.align		4
.L_105:
        /*027c*/ 	.byte	0x04, 0x12
        /*027e*/ 	.short	(.L_107 - .L_106)
	.align		4
.L_106:
        /*0280*/ 	.word	index@(dx_fn)
        /*0284*/ 	.word	0x00000000


	//----- nvinfo : EIATTR_MIN_STACK_SIZE
	.align		4
.L_107:
        /*0288*/ 	.byte	0x04, 0x12
        /*028a*/ 	.short	(.L_109 - .L_108)
	.align		4
.L_108:
        /*028c*/ 	.word	index@(meanDelta)
        /*0290*/ 	.word	0x00000000


	//----- nvinfo : EIATTR_MIN_STACK_SIZE
	.align		4
.L_109:
        /*0294*/ 	.byte	0x04, 0x12
        /*0296*/ 	.short	(.L_111 - .L_110)
	.align		4
.L_110:
        /*0298*/ 	.word	index@(computeDgama)
        /*029c*/ 	.word	0x00000000


	//----- nvinfo : EIATTR_MIN_STACK_SIZE
	.align		4
.L_111:
        /*02a0*/ 	.byte	0x04, 0x12
        /*02a2*/ 	.short	(.L_113 - .L_112)
	.align		4
.L_112:
        /*02a4*/ 	.word	index@(computeDiff)
        /*02a8*/ 	.word	0x00000000


	//----- nvinfo : EIATTR_MIN_STACK_SIZE
	.align		4
.L_113:
        /*02ac*/ 	.byte	0x04, 0x12
        /*02ae*/ 	.short	(.L_115 - .L_114)
	.align		4
.L_114:
        /*02b0*/ 	.word	index@(meanDzSum)
        /*02b4*/ 	.word	0x00000000


	//----- nvinfo : EIATTR_MIN_STACK_SIZE
	.align		4
.L_115:
        /*02b8*/ 	.byte	0x04, 0x12
        /*02ba*/ 	.short	(.L_117 - .L_116)
	.align		4
.L_116:
        /*02bc*/ 	.word	index@(computeDelta)
        /*02c0*/ 	.word	0x00000000


	//----- nvinfo : EIATTR_MIN_STACK_SIZE
	.align		4
.L_117:
        /*02c4*/ 	.byte	0x04, 0x12
        /*02c6*/ 	.short	(.L_119 - .L_118)
	.align		4
.L_118:
        /*02c8*/ 	.word	index@(culOutput_full)
        /*02cc*/ 	.word	0x00000000


	//----- nvinfo : EIATTR_MIN_STACK_SIZE
	.align		4
.L_119:
        /*02d0*/ 	.byte	0x04, 0x12
        /*02d2*/ 	.short	(.L_121 - .L_120)
	.align		4
.L_120:
        /*02d4*/ 	.word	index@(culOutput_cov)
        /*02d8*/ 	.word	0x00000000
.L_121:


//--------------------- .nv.compat                --------------------------
	.section	.nv.compat,"",@"SHT_CUDA_COMPAT_INFO"
	.align	4
        /*0000*/ 	.byte	0x02, 0x09, 0x00, 0x00, 0x02, 0x02, 0x01, 0x00, 0x02, 0x05, 0x05, 0x00, 0x03, 0x07, 0x01, 0x01
        /*0010*/ 	.byte	0x02, 0x03, 0x00, 0x00, 0x02, 0x06, 0x01, 0x00, 0x04, 0x0b, 0x08, 0x00, 0x01, 0x00, 0x00, 0x00
        /*0020*/ 	.byte	0x00, 0x00, 0x00, 0x00


//--------------------- .nv.info.dx_kernel        --------------------------
	.section	.nv.info.dx_kernel,"",@"SHT_CUDA_INFO"
	.sectionflags	@""
	.align	4


	//----- nvinfo : EIATTR_CUDA_API_VERSION
	.align		4
        /*0000*/ 	.byte	0x04, 0x37
        /*0002*/ 	.short	(.L_123 - .L_122)
.L_122:
        /*0004*/ 	.word	0x00000082


	//----- nvinfo : EIATTR_KPARAM_INFO
	.align		4
.L_123:
        /*0008*/ 	.byte	0x04, 0x17
        /*000a*/ 	.short	(.L_125 - .L_124)
.L_124:
        /*000c*/ 	.word	0x00000000
        /*0010*/ 	.short	0x0009
        /*0012*/ 	.short	0x0040
        /*0014*/ 	.byte	0x00, 0xf5, 0x21, 0x00


	//----- nvinfo : EIATTR_KPARAM_INFO
	.align		4
.L_125:
        /*0018*/ 	.byte	0x04, 0x17
        /*001a*/ 	.short	(.L_127 - .L_126)
.L_126:
        /*001c*/ 	.word	0x00000000
        /*0020*/ 	.short	0x0008
        /*0022*/ 	.short	0x0038
        /*0024*/ 	.byte	0x00, 0xf0, 0x11, 0x00


	//----- nvinfo : EIATTR_KPARAM_INFO
	.align		4
.L_127:
        /*0028*/ 	.byte	0x04, 0x17
        /*002a*/ 	.short	(.L_129 - .L_128)
.L_128:
        /*002c*/ 	.word	0x00000000
        /*0030*/ 	.short	0x0007
        /*0032*/ 	.short	0x0034
        /*0034*/ 	.byte	0x00, 0xf0, 0x11, 0x00


	//----- nvinfo : EIATTR_KPARAM_INFO
	.align		4
.L_129:
        /*0038*/ 	.byte	0x04, 0x17
        /*003a*/ 	.short	(.L_131 - .L_130)
.L_130:
        /*003c*/ 	.word	0x00000000
        /*0040*/ 	.short	0x0006
        /*0042*/ 	.short	0x0030
        /*0044*/ 	.byte	0x00, 0xf0, 0x11, 0x00


	//----- nvinfo : EIATTR_KPARAM_INFO
	.align		4
.L_131:
        /*0048*/ 	.byte	0x04, 0x17
        /*004a*/ 	.short	(.L_133 - .L_132)
.L_132:
        /*004c*/ 	.word	0x00000000
        /*0050*/ 	.short	0x0005
        /*0052*/ 	.short	0x0028
        /*0054*/ 	.byte	0x00, 0xf5, 0x21, 0x00


	//----- nvinfo : EIATTR_KPARAM_INFO
	.align		4
.L_133:
        /*0058*/ 	.byte	0x04, 0x17
        /*005a*/ 	.short	(.L_135 - .L_134)
.L_134:
        /*005c*/ 	.word	0x00000000
        /*0060*/ 	.short	0x0004
        /*0062*/ 	.short	0x0020
        /*0064*/ 	.byte	0x00, 0xf5, 0x21, 0x00


	//----- nvinfo : EIATTR_KPARAM_INFO
	.align		4
.L_135:
        /*0068*/ 	.byte	0x04, 0x17
        /*006a*/ 	.short	(.L_137 - .L_136)
.L_136:
        /*006c*/ 	.word	0x00000000
        /*0070*/ 	.short	0x0003
        /*0072*/ 	.short	0x0018
        /*0074*/ 	.byte	0x00, 0xf5, 0x21, 0x00


	//----- nvinfo : EIATTR_KPARAM_INFO
	.align		4
.L_137:
        /*0078*/ 	.byte	0x04, 0x17
        /*007a*/ 	.short	(.L_139 - .L_138)
.L_138:
        /*007c*/ 	.word	0x00000000
        /*0080*/ 	.short	0x0002
        /*0082*/ 	.short	0x0010
        /*0084*/ 	.byte	0x00, 0xf5, 0x21, 0x00


	//----- nvinfo : EIATTR_KPARAM_INFO
	.align		4
.L_139:
        /*0088*/ 	.byte	0x04, 0x17
        /*008a*/ 	.short	(.L_141 - .L_140)
.L_140:
        /*008c*/ 	.word	0x00000000
        /*0090*/ 	.short	0x0001
        /*0092*/ 	.short	0x0008
        /*0094*/ 	.byte	0x00, 0xf5, 0x21, 0x00


	//----- nvinfo : EIATTR_KPARAM_INFO
	.align		4
.L_141:
        /*0098*/ 	.byte	0x04, 0x17
        /*009a*/ 	.short	(.L_143 - .L_142)
.L_142:
        /*009c*/ 	.word	0x00000000
        /*00a0*/ 	.short	0x0000
        /*00a2*/ 	.short	0x0000
        /*00a4*/ 	.byte	0x00, 0xf0, 0x11, 0x00


	//----- nvinfo : EIATTR_SPARSE_MMA_MASK
	.align		4
.L_143:
        /*00a8*/ 	.byte	0x03, 0x50
        /*00aa*/ 	.short	0x0000


	//----- nvinfo : EIATTR_MAXREG_COUNT
	.align		4
        /*00ac*/ 	.byte	0x03, 0x1b
        /*00ae*/ 	.short	0x00ff


	//----- nvinfo : EIATTR_MERCURY_ISA_VERSION
	.align		4
        /*00b0*/ 	.byte	0x03, 0x5f
        /*00b2*/ 	.short	0x0101


	//----- nvinfo : EIATTR_VRC_CTA_INIT_COUNT
	.align		4
        /*00b4*/ 	.byte	0x02, 0x4a
	.zero		1
	.zero		1


	//----- nvinfo : EIATTR_EXIT_INSTR_OFFSETS
	.align		4
        /*00b8*/ 	.byte	0x04, 0x1c
        /*00ba*/ 	.short	(.L_145 - .L_144)


	//   ....[0]....
.L_144:
        /*00bc*/ 	.word	0x000000a0


	//   ....[1]....
        /*00c0*/ 	.word	0x000008e0


	//----- nvinfo : EIATTR_CRS_STACK_SIZE
	.align		4
.L_145:
        /*00c4*/ 	.byte	0x04, 0x1e
        /*00c6*/ 	.short	(.L_147 - .L_146)
.L_146:
        /*00c8*/ 	.word	0x00000000


	//----- nvinfo : EIATTR_CBANK_PARAM_SIZE
	.align		4
.L_147:
        /*00cc*/ 	.byte	0x03, 0x19
        /*00ce*/ 	.short	0x0048


	//----- nvinfo : EIATTR_PARAM_CBANK
	.align		4
        /*00d0*/ 	.byte	0x04, 0x0a
        /*00d2*/ 	.short	(.L_149 - .L_148)
	.align		4
.L_148:
        /*00d4*/ 	.word	index@(.nv.constant0.dx_kernel)
        /*00d8*/ 	.short	0x0380
        /*00da*/ 	.short	0x0048


	//----- nvinfo : EIATTR_SW_WAR
	.align		4
.L_149:
        /*00dc*/ 	.byte	0x04, 0x36
        /*00de*/ 	.short	(.L_151 - .L_150)
.L_150:
        /*00e0*/ 	.word	0x00000008
.L_151:


//--------------------- .nv.info.fast_variance_delta_kernel --------------------------
	.section	.nv.info.fast_variance_delta_kernel,"",@"SHT_CUDA_INFO"
	.sectionflags	@""
	.align	4


	//----- nvinfo : EIATTR_CUDA_API_VERSION
	.align		4
        /*0000*/ 	.byte	0x04, 0x37
        /*0002*/ 	.short	(.L_153 - .L_152)
.L_152:
        /*0004*/ 	.word	0x00000082


	//----- nvinfo : EIATTR_KPARAM_INFO
	.align		4
.L_153:
        /*0008*/ 	.byte	0x04, 0x17
        /*000a*/ 	.short	(.L_155 - .L_154)
.L_154:
        /*000c*/ 	.word	0x00000000
        /*0010*/ 	.short	0x0007
        /*0012*/ 	.short	0x0030
        /*0014*/ 	.byte	0x00, 0xf5, 0x21, 0x00


	//----- nvinfo : EIATTR_KPARAM_INFO
	.align		4
.L_155:
        /*0018*/ 	.byte	0x04, 0x17
        /*001a*/ 	.short	(.L_157 - .L_156)
.L_156:
        /*001c*/ 	.word	0x00000000
        /*0020*/ 	.short	0x0006
        /*0022*/ 	.short	0x0028
        /*0024*/ 	.byte	0x00, 0xf0, 0x11, 0x00


	//----- nvinfo : EIATTR_KPARAM_INFO
	.align		4
.L_157:
        /*0028*/ 	.byte	0x04, 0x17
        /*002a*/ 	.short	(.L_159 - .L_158)
.L_158:
        /*002c*/ 	.word	0x00000000
        /*0030*/ 	.short	0x0005
        /*0032*/ 	.short	0x0024
        /*0034*/ 	.byte	0x00, 0xf0, 0x11, 0x00


	//----- nvinfo : EIATTR_KPARAM_INFO
	.align		4
.L_159:
        /*0038*/ 	.byte	0x04, 0x17
        /*003a*/ 	.short	(.L_161 - .L_160)
.L_160:
        /*003c*/ 	.word	0x00000000
        /*0040*/ 	.short	0x0004
        /*0042*/ 	.short	0x0020
        /*0044*/ 	.byte	0x00, 0xf0, 0x11, 0x00


	//----- nvinfo : EIATTR_KPARAM_INFO
	.align		4
.L_161:
        /*0048*/ 	.byte	0x04, 0x17
        /*004a*/ 	.short	(.L_163 - .L_162)
.L_162:
        /*004c*/ 	.word	0x00000000
        /*0050*/ 	.short	0x0003
        /*0052*/ 	.short	0x0018
        /*0054*/ 	.byte	0x00, 0xf5, 0x21, 0x00


	//----- nvinfo : EIATTR_KPARAM_INFO
	.align		4
.L_163:
        /*0058*/ 	.byte	0x04, 0x17
        /*005a*/ 	.short	(.L_165 - .L_164)
.L_164:
        /*005c*/ 	.word	0x00000000
        /*0060*/ 	.short	0x0002
        /*0062*/ 	.short	0x0010
        /*0064*/ 	.byte	0x00, 0xf5, 0x21, 0x00


	//----- nvinfo : EIATTR_KPARAM_INFO
	.align		4
.L_165:
        /*0068*/ 	.byte	0x04, 0x17
        /*006a*/ 	.short	(.L_167 - .L_166)
.L_166:
        /*006c*/ 	.word	0x00000000
        /*0070*/ 	.short	0x0001
        /*0072*/ 	.short	0x0008
        /*0074*/ 	.byte	0x00, 0xf5, 0x21, 0x00


	//----- nvinfo : EIATTR_KPARAM_INFO
	.align		4
.L_167:
        /*0078*/ 	.byte	0x04, 0x17
        /*007a*/ 	.short	(.L_169 - .L_168)
.L_168:
        /*007c*/ 	.word	0x00000000
        /*0080*/ 	.short	0x0000
        /*0082*/ 	.short	0x0000
        /*0084*/ 	.byte	0x00, 0xf5, 0x21, 0x00


	//----- nvinfo : EIATTR_SPARSE_MMA_MASK
	.align		4
.L_169:
        /*0088*/ 	.byte	0x03, 0x50
        /*008a*/ 	.short	0x0000


	//----- nvinfo : EIATTR_MAXREG_COUNT
	.align		4
        /*008c*/ 	.byte	0x03, 0x1b
        /*008e*/ 	.short	0x00ff


	//----- nvinfo : EIATTR_NUM_BARRIERS
	.align		4
        /*0090*/ 	.byte	0x02, 0x4c
        /*0092*/ 	.byte	0x01
	.zero		1


	//----- nvinfo : EIATTR_MERCURY_ISA_VERSION
	.align		4
        /*0094*/ 	.byte	0x03, 0x5f
        /*0096*/ 	.short	0x0101


	//----- nvinfo : EIATTR_VRC_CTA_INIT_COUNT
	.align		4
        /*0098*/ 	.byte	0x02, 0x4a
	.zero		1
	.zero		1


	//----- nvinfo : EIATTR_EXIT_INSTR_OFFSETS
	.align		4
        /*009c*/ 	.byte	0x04, 0x1c
        /*009e*/ 	.short	(.L_171 - .L_170)


	//   ....[0]....
.L_170:
        /*00a0*/ 	.word	0x00000eb0


	//   ....[1]....
        /*00a4*/ 	.word	0x000016e0


	//----- nvinfo : EIATTR_CRS_STACK_SIZE
	.align		4
.L_171:
        /*00a8*/ 	.byte	0x04, 0x1e
        /*00aa*/ 	.short	(.L_173 - .L_172)
.L_172:
        /*00ac*/ 	.word	0x00000000


	//----- nvinfo : EIATTR_CBANK_PARAM_SIZE
	.align		4
.L_173:
        /*00b0*/ 	.byte	0x03, 0x19
        /*00b2*/ 	.short	0x0038


	//----- nvinfo : EIATTR_PARAM_CBANK
	.align		4
        /*00b4*/ 	.byte	0x04, 0x0a
        /*00b6*/ 	.short	(.L_175 - .L_174)
	.align		4
.L_174:
        /*00b8*/ 	.word	index@(.nv.constant0.fast_variance_delta_kernel)
        /*00bc*/ 	.short	0x0380
        /*00be*/ 	.short	0x0038


	//----- nvinfo : EIATTR_SW_WAR
	.align		4
.L_175:
        /*00c0*/ 	.byte	0x04, 0x36
        /*00c2*/ 	.short	(.L_177 - .L_176)
.L_176:
        /*00c4*/ 	.word	0x00000008
.L_177:


//--------------------- .nv.info.fast_mean_delta_kernel --------------------------
	.section	.nv.info.fast_mean_delta_kernel,"",@"SHT_CUDA_INFO"
	.sectionflags	@""
	.align	4


	//----- nvinfo : EIATTR_CUDA_API_VERSION
	.align		4
        /*0000*/ 	.byte	0x04, 0x37
        /*0002*/ 	.short	(.L_179 - .L_178)
.L_178:
        /*0004*/ 	.word	0x00000082


	//----- nvinfo : EIATTR_KPARAM_INFO
	.align		4
.L_179:
        /*0008*/ 	.byte	0x04, 0x17
        /*000a*/ 	.short	(.L_181 - .L_180)
.L_180:
        /*000c*/ 	.word	0x00000000
        /*0010*/ 	.short	0x0005
        /*0012*/ 	.short	0x0020
        /*0014*/ 	.byte	0x00, 0xf5, 0x21, 0x00


	//----- nvinfo : EIATTR_KPARAM_INFO
	.align		4
.L_181:
        /*0018*/ 	.byte	0x04, 0x17
        /*001a*/ 	.short	(.L_183 - .L_182)
.L_182:
        /*001c*/ 	.word	0x00000000
        /*0020*/ 	.short	0x0004
        /*0022*/ 	.short	0x0018
        /*0024*/ 	.byte	0x00, 0xf0, 0x11, 0x00


	//----- nvinfo : EIATTR_KPARAM_INFO
	.align		4
.L_183:
        /*0028*/ 	.byte	0x04, 0x17
        /*002a*/ 	.short	(.L_185 - .L_184)
.L_184:
        /*002c*/ 	.word	0x00000000
        /*0030*/ 	.short	0x0003
        /*0032*/ 	.short	0x0014
        /*0034*/ 	.byte	0x00, 0xf0, 0x11, 0x00


	//----- nvinfo : EIATTR_KPARAM_INFO
	.align		4
.L_185:
        /*0038*/ 	.byte	0x04, 0x17
        /*003a*/ 	.short	(.L_187 - .L_186)
.L_186:
        /*003c*/ 	.word	0x00000000
        /*0040*/ 	.short	0x0002
        /*0042*/ 	.short	0x0010
        /*0044*/ 	.byte	0x00, 0xf0, 0x11, 0x00


	//----- nvinfo : EIATTR_KPARAM_INFO
	.align		4
.L_187:
        /*0048*/ 	.byte	0x04, 0x17
        /*004a*/ 	.short	(.L_189 - .L_188)
.L_188:
        /*004c*/ 	.word	0x00000000
        /*0050*/ 	.short	0x0001
        /*0052*/ 	.short	0x0008
        /*0054*/ 	.byte	0x00, 0xf5, 0x21, 0x00


	//----- nvinfo : EIATTR_KPARAM_INFO
	.align		4
.L_189:
        /*0058*/ 	.byte	0x04, 0x17
        /*005a*/ 	.short	(.L_191 - .L_190)
.L_190:
        /*005c*/ 	.word	0x00000000
        /*0060*/ 	.short	0x0000
        /*0062*/ 	.short	0x0000
        /*0064*/ 	.byte	0x00, 0xf5, 0x21, 0x00


	//----- nvinfo : EIATTR_SPARSE_MMA_MASK
	.align		4
.L_191:
        /*0068*/ 	.byte	0x03, 0x50
        /*006a*/ 	.short	0x0000


	//----- nvinfo : EIATTR_MAXREG_COUNT
	.align		4
        /*006c*/ 	.byte	0x03, 0x1b
        /*006e*/ 	.short	0x00ff


	//----- nvinfo : EIATTR_NUM_BARRIERS
	.align		4
        /*0070*/ 	.byte	0x02, 0x4c
        /*0072*/ 	.byte	0x01
	.zero		1


	//----- nvinfo : EIATTR_MERCURY_ISA_VERSION
	.align		4
        /*0074*/ 	.byte	0x03, 0x5f
        /*0076*/ 	.short	0x0101


	//----- nvinfo : EIATTR_VRC_CTA_INIT_COUNT
	.align		4
        /*0078*/ 	.byte	0x02, 0x4a
	.zero		1
	.zero		1


	//----- nvinfo : EIATTR_EXIT_INSTR_OFFSETS
	.align		4
        /*007c*/ 	.byte	0x04, 0x1c
        /*007e*/ 	.short	(.L_193 - .L_192)


	//   ....[0]....
.L_192:
        /*0080*/ 	.word	0x00000ea0


	//   ....[1]....
        /*0084*/ 	.word	0x00001390


	//----- nvinfo : EIATTR_CRS_STACK_SIZE
	.align		4
.L_193:
        /*0088*/ 	.byte	0x04, 0x1e
        /*008a*/ 	.short	(.L_195 - .L_194)
.L_194:
        /*008c*/ 	.word	0x00000000


	//----- nvinfo : EIATTR_CBANK_PARAM_SIZE
	.align		4
.L_195:
        /*0090*/ 	.byte	0x03, 0x19
        /*0092*/ 	.short	0x0028


	//----- nvinfo : EIATTR_PARAM_CBANK
	.align		4
        /*0094*/ 	.byte	0x04, 0x0a
        /*0096*/ 	.short	(.L_197 - .L_196)
	.align		4
.L_196:
        /*0098*/ 	.word	index@(.nv.constant0.fast_mean_delta_kernel)
        /*009c*/ 	.short	0x0380
        /*009e*/ 	.short	0x0028


	//----- nvinfo : EIATTR_SW_WAR
	.align		4
.L_197:
        /*00a0*/ 	.byte	0x04, 0x36
        /*00a2*/ 	.short	(.L_199 - .L_198)
.L_198:
        /*00a4*/ 	.word	0x00000008
.L_199:


//--------------------- .nv.info.dxhat_kernel     --------------------------
	.section	.nv.info.dxhat_kernel,"",@"SHT_CUDA_INFO"
	.sectionflags	@""
	.align	4


	//----- nvinfo : EIATTR_CUDA_API_VERSION
	.align		4
        /*0000*/ 	.byte	0x04, 0x37
        /*0002*/ 	.short	(.L_201 - .L_200)
.L_200:
        /*0004*/ 	.word	0x00000082


	//----- nvinfo : EIATTR_KPARAM_INFO
	.align		4
.L_201:
        /*0008*/ 	.byte	0x04, 0x17
        /*000a*/ 	.short	(.L_203 - .L_202)
.L_202:
        /*000c*/ 	.word	0x00000000
        /*0010*/ 	.short	0x0003
        /*0012*/ 	.short	0x0014
        /*0014*/ 	.byte	0x00, 0xf0, 0x11, 0x00


	//----- nvinfo : EIATTR_KPARAM_INFO
	.align		4
.L_203:
        /*0018*/ 	.byte	0x04, 0x17
        /*001a*/ 	.short	(.L_205 - .L_204)
.L_204:
        /*001c*/ 	.word	0x00000000
        /*0020*/ 	.short	0x0002
        /*0022*/ 	.short	0x0010
        /*0024*/ 	.byte	0x00, 0xf0, 0x11, 0x00


	//----- nvinfo : EIATTR_KPARAM_INFO
	.align		4
.L_205:
        /*0028*/ 	.byte	0x04, 0x17
        /*002a*/ 	.short	(.L_207 - .L_206)
.L_206:
        /*002c*/ 	.word	0x00000000
        /*0030*/ 	.short	0x0001
        /*0032*/ 	.short	0x0008
        /*0034*/ 	.byte	0x00, 0xf5, 0x21, 0x00


	//----- nvinfo : EIATTR_KPARAM_INFO
	.align		4
.L_207:
        /*0038*/ 	.byte	0x04, 0x17
        /*003a*/ 	.short	(.L_209 - .L_208)
.L_208:
        /*003c*/ 	.word	0x00000000
        /*0040*/ 	.short	0x0000
        /*0042*/ 	.short	0x0000
        /*0044*/ 	.byte	0x00, 0xf5, 0x21, 0x00


	//----- nvinfo : EIATTR_SPARSE_MMA_MASK
	.align		4
.L_209:
        /*0048*/ 	.byte	0x03, 0x50
        /*004a*/ 	.short	0x0000


	//----- nvinfo : EIATTR_MAXREG_COUNT
	.align		4
        /*004c*/ 	.byte	0x03, 0x1b
        /*004e*/ 	.short	0x00ff


	//----- nvinfo : EIATTR_MERCURY_ISA_VERSION
	.align		4
        /*0050*/ 	.byte	0x03, 0x5f
        /*0052*/ 	.short	0x0101


	//----- nvinfo : EIATTR_VRC_CTA_INIT_COUNT
	.align		4
        /*0054*/ 	.byte	0x02, 0x4a
	.zero		1
	.zero		1


	//----- nvinfo : EIATTR_EXIT_INSTR_OFFSETS
	.align		4
        /*0058*/ 	.byte	0x04, 0x1c
        /*005a*/ 	.short	(.L_211 - .L_210)


	//   ....[0]....
.L_210:
        /*005c*/ 	.word	0x00000070


	//   ....[1]....
        /*0060*/ 	.word	0x00000160


	//----- nvinfo : EIATTR_CBANK_PARAM_SIZE
	.align		4
.L_211:
        /*0064*/ 	.byte	0x03, 0x19
        /*0066*/ 	.short	0x0018


	//----- nvinfo : EIATTR_PARAM_CBANK
	.align		4
        /*0068*/ 	.byte	0x04, 0x0a
        /*006a*/ 	.short	(.L_213 - .L_212)
	.align		4
.L_212:
        /*006c*/ 	.word	index@(.nv.constant0.dxhat_kernel)
        /*0070*/ 	.short	0x0380
        /*0072*/ 	.short	0x0018


	//----- nvinfo : EIATTR_SW_WAR
	.align		4
.L_213:
        /*0074*/ 	.byte	0x04, 0x36
        /*0076*/ 	.short	(.L_215 - .L_214)
.L_214:
        /*0078*/ 	.word	0x00000008
.L_215:


//--------------------- .nv.info.dxhat_kernel2    --------------------------
	.section	.nv.info.dxhat_kernel2,"",@"SHT_CUDA_INFO"
	.sectionflags	@""
	.align	4


	//----- nvinfo : EIATTR_CUDA_API_VERSION
	.align		4
        /*0000*/ 	.byte	0x04, 0x37
        /*0002*/ 	.short	(.L_217 - .L_216)
.L_216:
        /*0004*/ 	.word	0x00000082


	//----- nvinfo : EIATTR_KPARAM_INFO
	.align		4
.L_217:
        /*0008*/ 	.byte	0x04, 0x17
        /*000a*/ 	.short	(.L_219 - .L_218)
.L_218:
        /*000c*/ 	.word	0x00000000
        /*0010*/ 	.short	0x0005
        /*0012*/ 	.short	0x0024
        /*0014*/ 	.byte	0x00, 0xf0, 0x11, 0x00


	//----- nvinfo : EIATTR_KPARAM_INFO
	.align		4
.L_219:
        /*0018*/ 	.byte	0x04, 0x17
        /*001a*/ 	.short	(.L_221 - .L_220)
.L_220:
        /*001c*/ 	.word	0x00000000
        /*0020*/ 	.short	0x0004
        /*0022*/ 	.short	0x0020
        /*0024*/ 	.byte	0x00, 0xf0, 0x11, 0x00


	//----- nvinfo : EIATTR_KPARAM_INFO
	.align		4
.L_221:
        /*0028*/ 	.byte	0x04, 0x17
        /*002a*/ 	.short	(.L_223 - .L_222)
.L_222:
        /*002c*/ 	.word	0x00000000
        /*0030*/ 	.short	0x0003
        /*0032*/ 	.short	0x0018
        /*0034*/ 	.byte	0x00, 0xf5, 0x21, 0x00


	//----- nvinfo : EIATTR_KPARAM_INFO
	.align		4
.L_223:
        /*0038*/ 	.byte	0x04, 0x17
        /*003a*/ 	.short	(.L_225 - .L_224)
.L_224:
        /*003c*/ 	.word	0x00000000
        /*0040*/ 	.short	0x0002
        /*0042*/ 	.short	0x0010
        /*0044*/ 	.byte	0x00, 0xf5, 0x21, 0x00


	//----- nvinfo : EIATTR_KPARAM_INFO
	.align		4
.L_225:
        /*0048*/ 	.byte	0x04, 0x17
        /*004a*/ 	.short	(.L_227 - .L_226)
.L_226:
        /*004c*/ 	.word	0x00000000
        /*0050*/ 	.short	0x0001
        /*0052*/ 	.short	0x0008
        /*0054*/ 	.byte	0x00, 0xf5, 0x21, 0x00


	//----- nvinfo : EIATTR_KPARAM_INFO
	.align		4
.L_227:
        /*0058*/ 	.byte	0x04, 0x17
        /*005a*/ 	.short	(.L_229 - .L_228)
.L_228:
        /*005c*/ 	.word	0x00000000
        /*0060*/ 	.short	0x0000
        /*0062*/ 	.short	0x0000
        /*0064*/ 	.byte	0x00, 0xf0, 0x11, 0x00


	//----- nvinfo : EIATTR_SPARSE_MMA_MASK
	.align		4
.L_229:
        /*0068*/ 	.byte	0x03, 0x50
        /*006a*/ 	.short	0x0000


	//----- nvinfo : EIATTR_MAXREG_COUNT
	.align		4
        /*006c*/ 	.byte	0x03, 0x1b
        /*006e*/ 	.short	0x00ff


	//----- nvinfo : EIATTR_MERCURY_ISA_VERSION
	.align		4
        /*0070*/ 	.byte	0x03, 0x5f
        /*0072*/ 	.short	0x0101


	//----- nvinfo : EIATTR_VRC_CTA_INIT_COUNT
	.align		4
        /*0074*/ 	.byte	0x02, 0x4a
	.zero		1
	.zero		1


	//----- nvinfo : EIATTR_EXIT_INSTR_OFFSETS
	.align		4
        /*0078*/ 	.byte	0x04, 0x1c
        /*007a*/ 	.short	(.L_231 - .L_230)


	//   ....[0]....
.L_230:
        /*007c*/ 	.word	0x000000a0


	//   ....[1]....
        /*0080*/ 	.word	0x00000480


	//----- nvinfo : EIATTR_CBANK_PARAM_SIZE
	.align		4
.L_231:
        /*0084*/ 	.byte	0x03, 0x19
        /*0086*/ 	.short	0x0028


	//----- nvinfo : EIATTR_PARAM_CBANK
	.align		4
        /*0088*/ 	.byte	0x04, 0x0a
        /*008a*/ 	.short	(.L_233 - .L_232)
	.align		4
.L_232:
        /*008c*/ 	.word	index@(.nv.constant0.dxhat_kernel2)
        /*0090*/ 	.short	0x0380
        /*0092*/ 	.short	0x0028


	//----- nvinfo : EIATTR_SW_WAR
	.align		4
.L_233:
        /*0094*/ 	.byte	0x04, 0x36
        /*0096*/ 	.short	(.L_235 - .L_234)
.L_234:
        /*0098*/ 	.word	0x00000008
.L_235:


//--------------------- .nv.info.dbeta_kernel     --------------------------
	.section	.nv.info.dbeta_kernel,"",@"SHT_CUDA_INFO"
	.sectionflags	@""
	.align	4


	//----- nvinfo : EIATTR_CUDA_API_VERSION
	.align		4
        /*0000*/ 	.byte	0x04, 0x37
        /*0002*/ 	.short	(.L_237 - .L_236)
.L_236:
        /*0004*/ 	.word	0x00000082


	//----- nvinfo : EIATTR_KPARAM_INFO
	.align		4
.L_237:
        /*0008*/ 	.byte	0x04, 0x17
        /*000a*/ 	.short	(.L_239 - .L_238)
.L_238:
        /*000c*/ 	.word	0x00000000
        /*0010*/ 	.short	0x0004
        /*0012*/ 	.short	0x0018
        /*0014*/ 	.byte	0x00, 0xf0, 0x11, 0x00


	//----- nvinfo : EIATTR_KPARAM_INFO
	.align		4
.L_239:
        /*0018*/ 	.byte	0x04, 0x17
        /*001a*/ 	.short	(.L_241 - .L_240)
.L_240:
        /*001c*/ 	.word	0x00000000
        /*0020*/ 	.short	0x0003
        /*0022*/ 	.short	0x0014
        /*0024*/ 	.byte	0x00, 0xf0, 0x11, 0x00


	//----- nvinfo : EIATTR_KPARAM_INFO
	.align		4
.L_241:
        /*0028*/ 	.byte	0x04, 0x17
        /*002a*/ 	.short	(.L_243 - .L_242)
.L_242:
        /*002c*/ 	.word	0x00000000
        /*0030*/ 	.short	0x0002
        /*0032*/ 	.short	0x0010
        /*0034*/ 	.byte	0x00, 0xf0, 0x11, 0x00


	//----- nvinfo : EIATTR_KPARAM_INFO
	.align		4
.L_243:
        /*0038*/ 	.byte	0x04, 0x17
        /*003a*/ 	.short	(.L_245 - .L_244)
.L_244:
        /*003c*/ 	.word	0x00000000
        /*0040*/ 	.short	0x0001
        /*0042*/ 	.short	0x0008
        /*0044*/ 	.byte	0x00, 0xf5, 0x21, 0x00


	//----- nvinfo : EIATTR_KPARAM_INFO
	.align		4
.L_245:
        /*0048*/ 	.byte	0x04, 0x17
        /*004a*/ 	.short	(.L_247 - .L_246)
.L_246:
        /*004c*/ 	.word	0x00000000
        /*0050*/ 	.short	0x0000
        /*0052*/ 	.short	0x0000
        /*0054*/ 	.byte	0x00, 0xf5, 0x21, 0x00


	//----- nvinfo : EIATTR_SPARSE_MMA_MASK
	.align		4
.L_247:
        /*0058*/ 	.byte	0x03, 0x50
        /*005a*/ 	.short	0x0000


	//----- nvinfo : EIATTR_MAXREG_COUNT
	.align		4
        /*005c*/ 	.byte	0x03, 0x1b
        /*005e*/ 	.short	0x00ff


	//----- nvinfo : EIATTR_NUM_BARRIERS
	.align		4
        /*0060*/ 	.byte	0x02, 0x4c
        /*0062*/ 	.byte	0x01
	.zero		1


	//----- nvinfo : EIATTR_MERCURY_ISA_VERSION
	.align		4
        /*0064*/ 	.byte	0x03, 0x5f
        /*0066*/ 	.short	0x0101


	//----- nvinfo : EIATTR_VRC_CTA_INIT_COUNT
	.align		4
        /*0068*/ 	.byte	0x02, 0x4a
	.zero		1
	.zero		1


	//----- nvinfo : EIATTR_EXIT_INSTR_OFFSETS
	.align		4
        /*006c*/ 	.byte	0x04, 0x1c
        /*006e*/ 	.short	(.L_249 - .L_248)


	//   ....[0]....
.L_248:
        /*0070*/ 	.word	0x00000f20


	//   ....[1]....
        /*0074*/ 	.word	0x00001230


	//----- nvinfo : EIATTR_CRS_STACK_SIZE
	.align		4
.L_249:
        /*0078*/ 	.byte	0x04, 0x1e
        /*007a*/ 	.short	(.L_251 - .L_250)
.L_250:
        /*007c*/ 	.word	0x00000000


	//----- nvinfo : EIATTR_CBANK_PARAM_SIZE
	.align		4
.L_251:
        /*0080*/ 	.byte	0x03, 0x19
        /*0082*/ 	.short	0x001c


	//----- nvinfo : EIATTR_PARAM_CBANK
	.align		4
        /*0084*/ 	.byte	0x04, 0x0a
        /*0086*/ 	.short	(.L_253 - .L_252)
	.align		4
.L_252:
        /*0088*/ 	.word	index@(.nv.constant0.dbeta_kernel)
        /*008c*/ 	.short	0x0380
        /*008e*/ 	.short	0x001c


	//----- nvinfo : EIATTR_SW_WAR
	.align		4
.L_253:
        /*0090*/ 	.byte	0x04, 0x36
        /*0092*/ 	.short	(.L_255 - .L_254)
.L_254:
        /*0094*/ 	.word	0x00000008
.L_255:


//--------------------- .nv.info.dgama_kernel     --------------------------
	.section	.nv.info.dgama_kernel,"",@"SHT_CUDA_INFO"
	.sectionflags	@""
	.align	4


	//----- nvinfo : EIATTR_CUDA_API_VERSION
	.align		4
        /*0000*/ 	.byte	0x04, 0x37
        /*0002*/ 	.short	(.L_257 - .L_256)
.L_256:
        /*0004*/ 	.word	0x00000082


	//----- nvinfo : EIATTR_KPARAM_INFO
	.align		4
.L_257:
        /*0008*/ 	.byte	0x04, 0x17
        /*000a*/ 	.short	(.L_259 - .L_258)
.L_258:
        /*000c*/ 	.word	0x00000000
        /*0010*/ 	.short	0x0005
        /*0012*/ 	.short	0x0020
        /*0014*/ 	.byte	0x00, 0xf5, 0x21, 0x00


	//----- nvinfo : EIATTR_KPARAM_INFO
	.align		4
.L_259:
        /*0018*/ 	.byte	0x04, 0x17
        /*001a*/ 	.short	(.L_261 - .L_260)
.L_260:
        /*001c*/ 	.word	0x00000000
        /*0020*/ 	.short	0x0004
        /*0022*/ 	.short	0x0018
        /*0024*/ 	.byte	0x00, 0xf0, 0x11, 0x00


	//----- nvinfo : EIATTR_KPARAM_INFO
	.align		4
.L_261:
        /*0028*/ 	.byte	0x04, 0x17
        /*002a*/ 	.short	(.L_263 - .L_262)
.L_262:
        /*002c*/ 	.word	0x00000000
        /*0030*/ 	.short	0x0003
        /*0032*/ 	.short	0x0014
        /*0034*/ 	.byte	0x00, 0xf0, 0x11, 0x00


	//----- nvinfo : EIATTR_KPARAM_INFO
	.align		4
.L_263:
        /*0038*/ 	.byte	0x04, 0x17
        /*003a*/ 	.short	(.L_265 - .L_264)
.L_264:
        /*003c*/ 	.word	0x00000000
        /*0040*/ 	.short	0x0002
        /*0042*/ 	.short	0x0010
        /*0044*/ 	.byte	0x00, 0xf0, 0x11, 0x00


	//----- nvinfo : EIATTR_KPARAM_INFO
	.align		4
.L_265:
        /*0048*/ 	.byte	0x04, 0x17
        /*004a*/ 	.short	(.L_267 - .L_266)
.L_266:
        /*004c*/ 	.word	0x00000000
        /*0050*/ 	.short	0x0001
        /*0052*/ 	.short	0x0008
        /*0054*/ 	.byte	0x00, 0xf5, 0x21, 0x00


	//----- nvinfo : EIATTR_KPARAM_INFO
	.align		4
.L_267:
        /*0058*/ 	.byte	0x04, 0x17
        /*005a*/ 	.short	(.L_269 - .L_268)
.L_268:
        /*005c*/ 	.word	0x00000000
        /*0060*/ 	.short	0x0000
        /*0062*/ 	.short	0x0000
        /*0064*/ 	.byte	0x00, 0xf5, 0x21, 0x00


	//----- nvinfo : EIATTR_SPARSE_MMA_MASK
	.align		4
.L_269:
        /*0068*/ 	.byte	0x03, 0x50
        /*006a*/ 	.short	0x0000


	//----- nvinfo : EIATTR_MAXREG_COUNT
	.align		4
        /*006c*/ 	.byte	0x03, 0x1b
        /*006e*/ 	.short	0x00ff


	//----- nvinfo : EIATTR_NUM_BARRIERS
	.align		4
        /*0070*/ 	.byte	0x02, 0x4c
        /*0072*/ 	.byte	0x01
	.zero		1


	//----- nvinfo : EIATTR_MERCURY_ISA_VERSION
	.align		4
        /*0074*/ 	.byte	0x03, 0x5f
        /*0076*/ 	.short	0x0101


	//----- nvinfo : EIATTR_VRC_CTA_INIT_COUNT
	.align		4
        /*0078*/ 	.byte	0x02, 0x4a
	.zero		1
	.zero		1


	//----- nvinfo : EIATTR_EXIT_INSTR_OFFSETS
	.align		4
        /*007c*/ 	.byte	0x04, 0x1c
        /*007e*/ 	.short	(.L_271 - .L_270)


	//   ....[0]....
.L_270:
        /*0080*/ 	.word	0x00000fe0


	//   ....[1]....
        /*0084*/ 	.word	0x000012f0


	//----- nvinfo : EIATTR_CRS_STACK_SIZE
	.align		4
.L_271:
        /*0088*/ 	.byte	0x04, 0x1e
        /*008a*/ 	.short	(.L_273 - .L_272)
.L_272:
        /*008c*/ 	.word	0x00000000


	//----- nvinfo : EIATTR_CBANK_PARAM_SIZE
	.align		4
.L_273:
        /*0090*/ 	.byte	0x03, 0x19
        /*0092*/ 	.short	0x0028


	//----- nvinfo : EIATTR_PARAM_CBANK
	.align		4
        /*0094*/ 	.byte	0x04, 0x0a
        /*0096*/ 	.short	(.L_275 - .L_274)
	.align		4
.L_274:
        /*0098*/ 	.word	index@(.nv.constant0.dgama_kernel)
        /*009c*/ 	.short	0x0380
        /*009e*/ 	.short	0x0028


	//----- nvinfo : EIATTR_SW_WAR
	.align		4
.L_275:
        /*00a0*/ 	.byte	0x04, 0x36
        /*00a2*/ 	.short	(.L_277 - .L_276)
.L_276:
        /*00a4*/ 	.word	0x00000008
.L_277:


//--------------------- .nv.info.normalize_kernel --------------------------
	.section	.nv.info.normalize_kernel,"",@"SHT_CUDA_INFO"
	.sectionflags	@""
	.align	4


	//----- nvinfo : EIATTR_CUDA_API_VERSION
	.align		4
        /*0000*/ 	.byte	0x04, 0x37
        /*0002*/ 	.short	(.L_279 - .L_278)
.L_278:
        /*0004*/ 	.word	0x00000082


	//----- nvinfo : EIATTR_KPARAM_INFO
	.align		4
.L_279:
        /*0008*/ 	.byte	0x04, 0x17
        /*000a*/ 	.short	(.L_281 - .L_280)
.L_280:
        /*000c*/ 	.word	0x00000000
        /*0010*/ 	.short	0x000a
        /*0012*/ 	.short	0x0048
        /*0014*/ 	.byte	0x00, 0xf0, 0x11, 0x00


	//----- nvinfo : EIATTR_KPARAM_INFO
	.align		4
.L_281:
        /*0018*/ 	.byte	0x04, 0x17
        /*001a*/ 	.short	(.L_283 - .L_282)
.L_282:
        /*001c*/ 	.word	0x00000000
        /*0020*/ 	.short	0x0009
        /*0022*/ 	.short	0x0044
        /*0024*/ 	.byte	0x00, 0xf0, 0x11, 0x00


	//----- nvinfo : EIATTR_KPARAM_INFO
	.align		4
.L_283:
        /*0028*/ 	.byte	0x04, 0x17
        /*002a*/ 	.short	(.L_285 - .L_284)
.L_284:
        /*002c*/ 	.word	0x00000000
        /*0030*/ 	.short	0x0008
        /*0032*/ 	.short	0x0040
        /*0034*/ 	.byte	0x00, 0xf0, 0x11, 0x00


	//----- nvinfo : EIATTR_KPARAM_INFO
	.align		4
.L_285:
        /*0038*/ 	.byte	0x04, 0x17
        /*003a*/ 	.short	(.L_287 - .L_286)
.L_286:
        /*003c*/ 	.word	0x00000000
        /*0040*/ 	.short	0x0007
        /*0042*/ 	.short	0x0038
        /*0044*/ 	.byte	0x00, 0xf5, 0x21, 0x00


	//----- nvinfo : EIATTR_KPARAM_INFO
	.align		4
.L_287:
        /*0048*/ 	.byte	0x04, 0x17
        /*004a*/ 	.short	(.L_289 - .L_288)
.L_288:
        /*004c*/ 	.word	0x00000000
        /*0050*/ 	.short	0x0006
        /*0052*/ 	.short	0x0030
        /*0054*/ 	.byte	0x00, 0xf5, 0x21, 0x00


	//----- nvinfo : EIATTR_KPARAM_INFO
	.align		4
.L_289:
        /*0058*/ 	.byte	0x04, 0x17
        /*005a*/ 	.short	(.L_291 - .L_290)
.L_290:
        /*005c*/ 	.word	0x00000000
        /*0060*/ 	.short	0x0005
        /*0062*/ 	.short	0x0028
        /*0064*/ 	.byte	0x00, 0xf5, 0x21, 0x00


	//----- nvinfo : EIATTR_KPARAM_INFO
	.align		4
.L_291:
        /*0068*/ 	.byte	0x04, 0x17
        /*006a*/ 	.short	(.L_293 - .L_292)
.L_292:
        /*006c*/ 	.word	0x00000000
        /*0070*/ 	.short	0x0004
        /*0072*/ 	.short	0x0020
        /*0074*/ 	.byte	0x00, 0xf5, 0x21, 0x00


	//----- nvinfo : EIATTR_KPARAM_INFO
	.align		4
.L_293:
        /*0078*/ 	.byte	0x04, 0x17
        /*007a*/ 	.short	(.L_295 - .L_294)
.L_294:
        /*007c*/ 	.word	0x00000000
        /*0080*/ 	.short	0x0003
        /*0082*/ 	.short	0x0018
        /*0084*/ 	.byte	0x00, 0xf5, 0x21, 0x00


	//----- nvinfo : EIATTR_KPARAM_INFO
	.align		4
.L_295:
        /*0088*/ 	.byte	0x04, 0x17
        /*008a*/ 	.short	(.L_297 - .L_296)
.L_296:
        /*008c*/ 	.word	0x00000000
        /*0090*/ 	.short	0x0002
        /*0092*/ 	.short	0x0010
        /*0094*/ 	.byte	0x00, 0xf5, 0x21, 0x00


	//----- nvinfo : EIATTR_KPARAM_INFO
	.align		4
.L_297:
        /*0098*/ 	.byte	0x04, 0x17
        /*009a*/ 	.short	(.L_299 - .L_298)
.L_298:
        /*009c*/ 	.word	0x00000000
        /*00a0*/ 	.short	0x0001
        /*00a2*/ 	.short	0x0008
        /*00a4*/ 	.byte	0x00, 0xf5, 0x21, 0x00


	//----- nvinfo : EIATTR_KPARAM_INFO
	.align		4
.L_299:
        /*00a8*/ 	.byte	0x04, 0x17
        /*00aa*/ 	.short	(.L_301 - .L_300)
.L_300:
        /*00ac*/ 	.word	0x00000000
        /*00b0*/ 	.short	0x0000
        /*00b2*/ 	.short	0x0000
        /*00b4*/ 	.byte	0x00, 0xf0, 0x11, 0x00


	//----- nvinfo : EIATTR_SPARSE_MMA_MASK
	.align		4
.L_301:
        /*00b8*/ 	.byte	0x03, 0x50
        /*00ba*/ 	.short	0x0000


	//----- nvinfo : EIATTR_MAXREG_COUNT
	.align		4
        /*00bc*/ 	.byte	0x03, 0x1b
        /*00be*/ 	.short	0x00ff


	//----- nvinfo : EIATTR_MERCURY_ISA_VERSION
	.align		4
        /*00c0*/ 	.byte	0x03, 0x5f
        /*00c2*/ 	.short	0x0101


	//----- nvinfo : EIATTR_VRC_CTA_INIT_COUNT
	.align		4
        /*00c4*/ 	.byte	0x02, 0x4a
	.zero		1
	.zero		1


	//----- nvinfo : EIATTR_EXIT_INSTR_OFFSETS
	.align		4
        /*00c8*/ 	.byte	0x04, 0x1c
        /*00ca*/ 	.short	(.L_303 - .L_302)


	//   ....[0]....
.L_302:
        /*00cc*/ 	.word	0x000000a0


	//   ....[1]....
        /*00d0*/ 	.word	0x000006d0


	//----- nvinfo : EIATTR_CRS_STACK_SIZE
	.align		4
.L_303:
        /*00d4*/ 	.byte	0x04, 0x1e
        /*00d6*/ 	.short	(.L_305 - .L_304)
.L_304:
        /*00d8*/ 	.word	0x00000000


	//----- nvinfo : EIATTR_CBANK_PARAM_SIZE
	.align		4
.L_305:
        /*00dc*/ 	.byte	0x03, 0x19
        /*00de*/ 	.short	0x004c


	//----- nvinfo : EIATTR_PARAM_CBANK
	.align		4
        /*00e0*/ 	.byte	0x04, 0x0a
        /*00e2*/ 	.short	(.L_307 - .L_306)
	.align		4
.L_306:
        /*00e4*/ 	.word	index@(.nv.constant0.normalize_kernel)
        /*00e8*/ 	.short	0x0380
        /*00ea*/ 	.short	0x004c


	//----- nvinfo : EIATTR_SW_WAR
	.align		4
.L_307:
        /*00ec*/ 	.byte	0x04, 0x36
        /*00ee*/ 	.short	(.L_309 - .L_308)
.L_308:
        /*00f0*/ 	.word	0x00000008
.L_309:


//--------------------- .nv.info.dx_fn            --------------------------
	.section	.nv.info.dx_fn,"",@"SHT_CUDA_INFO"
	.sectionflags	@""
	.align	4


	//----- nvinfo : EIATTR_CUDA_API_VERSION
	.align		4
        /*0000*/ 	.byte	0x04, 0x37
        /*0002*/ 	.short	(.L_311 - .L_310)
.L_310:
        /*0004*/ 	.word	0x00000082


	//----- nvinfo : EIATTR_KPARAM_INFO
	.align		4
.L_311:
        /*0008*/ 	.byte	0x04, 0x17
        /*000a*/ 	.short	(.L_313 - .L_312)
.L_312:
        /*000c*/ 	.word	0x00000000
        /*0010*/ 	.short	0x000a
        /*0012*/ 	.short	0x0040
        /*0014*/ 	.byte	0x00, 0xf0, 0x11, 0x00


	//----- nvinfo : EIATTR_KPARAM_INFO
	.align		4
.L_313:
        /*0018*/ 	.byte	0x04, 0x17
        /*001a*/ 	.short	(.L_315 - .L_314)
.L_314:
        /*001c*/ 	.word	0x00000000
        /*0020*/ 	.short	0x0009
        /*0022*/ 	.short	0x003c
        /*0024*/ 	.byte	0x00, 0xf0, 0x11, 0x00


	//----- nvinfo : EIATTR_KPARAM_INFO
	.align		4
.L_315:
        /*0028*/ 	.byte	0x04, 0x17
        /*002a*/ 	.short	(.L_317 - .L_316)
.L_316:
        /*002c*/ 	.word	0x00000000
        /*0030*/ 	.short	0x0008
        /*0032*/ 	.short	0x0038
        /*0034*/ 	.byte	0x00, 0xf0, 0x11, 0x00


	//----- nvinfo : EIATTR_KPARAM_INFO
	.align		4
.L_317:
        /*0038*/ 	.byte	0x04, 0x17
        /*003a*/ 	.short	(.L_319 - .L_318)
.L_318:
        /*003c*/ 	.word	0x00000000
        /*0040*/ 	.short	0x0007
        /*0042*/ 	.short	0x0034
        /*0044*/ 	.byte	0x00, 0xf0, 0x11, 0x00


	//----- nvinfo : EIATTR_KPARAM_INFO
	.align		4
.L_319:
        /*0048*/ 	.byte	0x04, 0x17
        /*004a*/ 	.short	(.L_321 - .L_320)
.L_320:
        /*004c*/ 	.word	0x00000000
        /*0050*/ 	.short	0x0006
        /*0052*/ 	.short	0x0030
        /*0054*/ 	.byte	0x00, 0xf0, 0x11, 0x00


	//----- nvinfo : EIATTR_KPARAM_INFO
	.align		4
.L_321:
        /*0058*/ 	.byte	0x04, 0x17
        /*005a*/ 	.short	(.L_323 - .L_322)
.L_322:
        /*005c*/ 	.word	0x00000000
        /*0060*/ 	.short	0x0005
        /*0062*/ 	.short	0x0028
        /*0064*/ 	.byte	0x00, 0xf5, 0x21, 0x00


	//----- nvinfo : EIATTR_KPARAM_INFO
	.align		4
.L_323:
        /*0068*/ 	.byte	0x04, 0x17
        /*006a*/ 	.short	(.L_325 - .L_324)
.L_324:
        /*006c*/ 	.word	0x00000000
        /*0070*/ 	.short	0x0004
        /*0072*/ 	.short	0x0020
        /*0074*/ 	.byte	0x00, 0xf5, 0x21, 0x00


	//----- nvinfo : EIATTR_KPARAM_INFO
	.align		4
.L_325:
        /*0078*/ 	.byte	0x04, 0x17
        /*007a*/ 	.short	(.L_327 - .L_326)
.L_326:
        /*007c*/ 	.word	0x00000000
        /*0080*/ 	.short	0x0003
        /*0082*/ 	.short	0x0018
        /*0084*/ 	.byte	0x00, 0xf5, 0x21, 0x00


	//----- nvinfo : EIATTR_KPARAM_INFO
	.align		4
.L_327:
        /*0088*/ 	.byte	0x04, 0x17
        /*008a*/ 	.short	(.L_329 - .L_328)
.L_328:
        /*008c*/ 	.word	0x00000000
        /*0090*/ 	.short	0x0002
        /*0092*/ 	.short	0x0010
        /*0094*/ 	.byte	0x00, 0xf5, 0x21, 0x00


	//----- nvinfo : EIATTR_KPARAM_INFO
	.align		4
.L_329:
        /*0098*/ 	.byte	0x04, 0x17
        /*009a*/ 	.short	(.L_331 - .L_330)
.L_330:
        /*009c*/ 	.word	0x00000000
        /*00a0*/ 	.short	0x0001
        /*00a2*/ 	.short	0x0008
        /*00a4*/ 	.byte	0x00, 0xf5, 0x21, 0x00


	//----- nvinfo : EIATTR_KPARAM_INFO
	.align		4
.L_331:
        /*00a8*/ 	.byte	0x04, 0x17
        /*00aa*/ 	.short	(.L_333 - .L_332)
.L_332:
        /*00ac*/ 	.word	0x00000000
        /*00b0*/ 	.short	0x0000
        /*00b2*/ 	.short	0x0000
        /*00b4*/ 	.byte	0x00, 0xf5, 0x21, 0x00


	//----- nvinfo : EIATTR_SPARSE_MMA_MASK
	.align		4
.L_333:
        /*00b8*/ 	.byte	0x03, 0x50
        /*00ba*/ 	.short	0x0000


	//----- nvinfo : EIATTR_MAXREG_COUNT
	.align		4
        /*00bc*/ 	.byte	0x03, 0x1b
        /*00be*/ 	.short	0x00ff


	//----- nvinfo : EIATTR_MERCURY_ISA_VERSION
	.align		4
        /*00c0*/ 	.byte	0x03, 0x5f
        /*00c2*/ 	.short	0x0101


	//----- nvinfo : EIATTR_VRC_CTA_INIT_COUNT
	.align		4
        /*00c4*/ 	.byte	0x02, 0x4a
	.zero		1
	.zero		1


	//----- nvinfo : EIATTR_EXIT_INSTR_OFFSETS
	.align		4
        /*00c8*/ 	.byte	0x04, 0x1c
        /*00ca*/ 	.short	(.L_335 - .L_334)


	//   ....[0]....
.L_334:
        /*00cc*/ 	.word	0x00000080


	//   ....[1]....
        /*00d0*/ 	.word	0x000000f0


	//   ....[2]....
        /*00d4*/ 	.word	0x00002a90


	//----- nvinfo : EIATTR_CRS_STACK_SIZE
	.align		4
.L_335:
        /*00d8*/ 	.byte	0x04, 0x1e
        /*00da*/ 	.short	(.L_337 - .L_336)
.L_336:
        /*00dc*/ 	.word	0x00000000


	//----- nvinfo : EIATTR_CBANK_PARAM_SIZE
	.align		4
.L_337:
        /*00e0*/ 	.byte	0x03, 0x19
        /*00e2*/ 	.short	0x0044


	//----- nvinfo : EIATTR_PARAM_CBANK
	.align		4
        /*00e4*/ 	.byte	0x04, 0x0a
        /*00e6*/ 	.short	(.L_339 - .L_338)
	.align		4
.L_338:
        /*00e8*/ 	.word	index@(.nv.constant0.dx_fn)
        /*00ec*/ 	.short	0x0380
        /*00ee*/ 	.short	0x0044


	//----- nvinfo : EIATTR_SW_WAR
	.align		4
.L_339:
        /*00f0*/ 	.byte	0x04, 0x36
        /*00f2*/ 	.short	(.L_341 - .L_340)
.L_340:
        /*00f4*/ 	.word	0x00000008
.L_341:


//--------------------- .nv.info.meanDelta        --------------------------
	.section	.nv.info.meanDelta,"",@"SHT_CUDA_INFO"
	.sectionflags	@""
	.align	4


	//----- nvinfo : EIATTR_CUDA_API_VERSION
	.align		4
        /*0000*/ 	.byte	0x04, 0x37
        /*0002*/ 	.short	(.L_343 - .L_342)
.L_342:
        /*0004*/ 	.word	0x00000082


	//----- nvinfo : EIATTR_KPARAM_INFO
	.align		4
.L_343:
        /*0008*/ 	.byte	0x04, 0x17
        /*000a*/ 	.short	(.L_345 - .L_344)
.L_344:
        /*000c*/ 	.word	0x00000000
        /*0010*/ 	.short	0x0008
        /*0012*/ 	.short	0x0030
        /*0014*/ 	.byte	0x00, 0xf0, 0x11, 0x00


	//----- nvinfo : EIATTR_KPARAM_INFO
	.align		4
.L_345:
        /*0018*/ 	.byte	0x04, 0x17
        /*001a*/ 	.short	(.L_347 - .L_346)
.L_346:
        /*001c*/ 	.word	0x00000000
        /*0020*/ 	.short	0x0007
        /*0022*/ 	.short	0x002c
        /*0024*/ 	.byte	0x00, 0xf0, 0x11, 0x00


	//----- nvinfo : EIATTR_KPARAM_INFO
	.align		4
.L_347:
        /*0028*/ 	.byte	0x04, 0x17
        /*002a*/ 	.short	(.L_349 - .L_348)
.L_348:
        /*002c*/ 	.word	0x00000000
        /*0030*/ 	.short	0x0006
        /*0032*/ 	.short	0x0028
        /*0034*/ 	.byte	0x00, 0xf0, 0x11, 0x00


	//----- nvinfo : EIATTR_KPARAM_INFO
	.align		4
.L_349:
        /*0038*/ 	.byte	0x04, 0x17
        /*003a*/ 	.short	(.L_351 - .L_350)
.L_350:
        /*003c*/ 	.word	0x00000000
        /*0040*/ 	.short	0x0005
        /*0042*/ 	.short	0x0024
        /*0044*/ 	.byte	0x00, 0xf0, 0x11, 0x00


	//----- nvinfo : EIATTR_KPARAM_INFO
	.align		4
.L_351:
        /*0048*/ 	.byte	0x04, 0x17
        /*004a*/ 	.short	(.L_353 - .L_352)
.L_352:
        /*004c*/ 	.word	0x00000000
        /*0050*/ 	.short	0x0004
        /*0052*/ 	.short	0x0020
        /*0054*/ 	.byte	0x00, 0xf0, 0x11, 0x00


	//----- nvinfo : EIATTR_KPARAM_INFO
	.align		4
.L_353:
        /*0058*/ 	.byte	0x04, 0x17
        /*005a*/ 	.short	(.L_355 - .L_354)
.L_354:
        /*005c*/ 	.word	0x00000000
        /*0060*/ 	.short	0x0003
        /*0062*/ 	.short	0x0018
        /*0064*/ 	.byte	0x00, 0xf5, 0x21, 0x00


	//----- nvinfo : EIATTR_KPARAM_INFO
	.align		4
.L_355:
        /*0068*/ 	.byte	0x04, 0x17
        /*006a*/ 	.short	(.L_357 - .L_356)
.L_356:
        /*006c*/ 	.word	0x00000000
        /*0070*/ 	.short	0x0002
        /*0072*/ 	.short	0x0010
        /*0074*/ 	.byte	0x00, 0xf5, 0x21, 0x00


	//----- nvinfo : EIATTR_KPARAM_INFO
	.align		4
.L_357:
        /*0078*/ 	.byte	0x04, 0x17
        /*007a*/ 	.short	(.L_359 - .L_358)
.L_358:
        /*007c*/ 	.word	0x00000000
        /*0080*/ 	.short	0x0001
        /*0082*/ 	.short	0x0008
        /*0084*/ 	.byte	0x00, 0xf5, 0x21, 0x00


	//----- nvinfo : EIATTR_KPARAM_INFO
	.align		4
.L_359:
        /*0088*/ 	.byte	0x04, 0x17
        /*008a*/ 	.short	(.L_361 - .L_360)
.L_360:
        /*008c*/ 	.word	0x00000000
        /*0090*/ 	.short	0x0000
        /*0092*/ 	.short	0x0000
        /*0094*/ 	.byte	0x00, 0xf5, 0x21, 0x00


	//----- nvinfo : EIATTR_SPARSE_MMA_MASK
	.align		4
.L_361:
        /*0098*/ 	.byte	0x03, 0x50
        /*009a*/ 	.short	0x0000


	//----- nvinfo : EIATTR_MAXREG_COUNT
	.align		4
        /*009c*/ 	.byte	0x03, 0x1b
        /*009e*/ 	.short	0x00ff


	//----- nvinfo : EIATTR_MERCURY_ISA_VERSION
	.align		4
        /*00a0*/ 	.byte	0x03, 0x5f
        /*00a2*/ 	.short	0x0101


	//----- nvinfo : EIATTR_VRC_CTA_INIT_COUNT
	.align		4
        /*00a4*/ 	.byte	0x02, 0x4a
	.zero		1
	.zero		1


	//----- nvinfo : EIATTR_EXIT_INSTR_OFFSETS
	.align		4
        /*00a8*/ 	.byte	0x04, 0x1c
        /*00aa*/ 	.short	(.L_363 - .L_362)


	//   ....[0]....
.L_362:
        /*00ac*/ 	.word	0x00000070


	//   ....[1]....
        /*00b0*/ 	.word	0x00000170


	//   ....[2]....
        /*00b4*/ 	.word	0x00000240


	//   ....[3]....
        /*00b8*/ 	.word	0x00000310


	//   ....[4]....
        /*00bc*/ 	.word	0x00000ca0


	//----- nvinfo : EIATTR_CRS_STACK_SIZE
	.align		4
.L_363:
        /*00c0*/ 	.byte	0x04, 0x1e
        /*00c2*/ 	.short	(.L_365 - .L_364)
.L_364:
        /*00c4*/ 	.word	0x00000000


	//----- nvinfo : EIATTR_CBANK_PARAM_SIZE
	.align		4
.L_365:
        /*00c8*/ 	.byte	0x03, 0x19
        /*00ca*/ 	.short	0x0034


	//----- nvinfo : EIATTR_PARAM_CBANK
	.align		4
        /*00cc*/ 	.byte	0x04, 0x0a
        /*00ce*/ 	.short	(.L_367 - .L_366)
	.align		4
.L_366:
        /*00d0*/ 	.word	index@(.nv.constant0.meanDelta)
        /*00d4*/ 	.short	0x0380
        /*00d6*/ 	.short	0x0034


	//----- nvinfo : EIATTR_SW_WAR
	.align		4
.L_367:
        /*00d8*/ 	.byte	0x04, 0x36
        /*00da*/ 	.short	(.L_369 - .L_368)
.L_368:
        /*00dc*/ 	.word	0x00000008
.L_369:


//--------------------- .nv.info.computeDgama     --------------------------
	.section	.nv.info.computeDgama,"",@"SHT_CUDA_INFO"
	.sectionflags	@""
	.align	4


	//----- nvinfo : EIATTR_CUDA_API_VERSION
	.align		4
        /*0000*/ 	.byte	0x04, 0x37
        /*0002*/ 	.short	(.L_371 - .L_370)
.L_370:
        /*0004*/ 	.word	0x00000082


	//----- nvinfo : EIATTR_KPARAM_INFO
	.align		4
.L_371:
        /*0008*/ 	.byte	0x04, 0x17
        /*000a*/ 	.short	(.L_373 - .L_372)
.L_372:
        /*000c*/ 	.word	0x00000000
        /*0010*/ 	.short	0x0009
        /*0012*/ 	.short	0x003c
        /*0014*/ 	.byte	0x00, 0xf0, 0x11, 0x00


	//----- nvinfo : EIATTR_KPARAM_INFO
	.align		4
.L_373:
        /*0018*/ 	.byte	0x04, 0x17
        /*001a*/ 	.short	(.L_375 - .L_374)
.L_374:
        /*001c*/ 	.word	0x00000000
        /*0020*/ 	.short	0x0008
        /*0022*/ 	.short	0x0038
        /*0024*/ 	.byte	0x00, 0xf0, 0x11, 0x00


	//----- nvinfo : EIATTR_KPARAM_INFO
	.align		4
.L_375:
        /*0028*/ 	.byte	0x04, 0x17
        /*002a*/ 	.short	(.L_377 - .L_376)
.L_376:
        /*002c*/ 	.word	0x00000000
        /*0030*/ 	.short	0x0007
        /*0032*/ 	.short	0x0034
        /*0034*/ 	.byte	0x00, 0xf0, 0x11, 0x00


	//----- nvinfo : EIATTR_KPARAM_INFO
	.align		4
.L_377:
        /*0038*/ 	.byte	0x04, 0x17
        /*003a*/ 	.short	(.L_379 - .L_378)
.L_378:
        /*003c*/ 	.word	0x00000000
        /*0040*/ 	.short	0x0006
        /*0042*/ 	.short	0x0030
        /*0044*/ 	.byte	0x00, 0xf0, 0x11, 0x00


	//----- nvinfo : EIATTR_KPARAM_INFO
	.align		4
.L_379:
        /*0048*/ 	.byte	0x04, 0x17
        /*004a*/ 	.short	(.L_381 - .L_380)
.L_380:
        /*004c*/ 	.word	0x00000000
        /*0050*/ 	.short	0x0005
        /*0052*/ 	.short	0x0028
        /*0054*/ 	.byte	0x00, 0xf5, 0x21, 0x00


	//----- nvinfo : EIATTR_KPARAM_INFO
	.align		4
.L_381:
        /*0058*/ 	.byte	0x04, 0x17
        /*005a*/ 	.short	(.L_383 - .L_382)
.L_382:
        /*005c*/ 	.word	0x00000000
        /*0060*/ 	.short	0x0004
        /*0062*/ 	.short	0x0020
        /*0064*/ 	.byte	0x00, 0xf5, 0x21, 0x00


	//----- nvinfo : EIATTR_KPARAM_INFO
	.align		4
.L_383:
        /*0068*/ 	.byte	0x04, 0x17
        /*006a*/ 	.short	(.L_385 - .L_384)
.L_384:
        /*006c*/ 	.word	0x00000000
        /*0070*/ 	.short	0x0003
        /*0072*/ 	.short	0x0018
        /*0074*/ 	.byte	0x00, 0xf5, 0x21, 0x00


	//----- nvinfo : EIATTR_KPARAM_INFO
	.align		4
.L_385:
        /*0078*/ 	.byte	0x04, 0x17
        /*007a*/ 	.short	(.L_387 - .L_386)
.L_386:
        /*007c*/ 	.word	0x00000000
        /*0080*/ 	.short	0x0002
        /*0082*/ 	.short	0x0010
        /*0084*/ 	.byte	0x00, 0xf5, 0x21, 0x00


	//----- nvinfo : EIATTR_KPARAM_INFO
	.align		4
.L_387:
        /*0088*/ 	.byte	0x04, 0x17
        /*008a*/ 	.short	(.L_389 - .L_388)
.L_388:
        /*008c*/ 	.word	0x00000000
        /*0090*/ 	.short	0x0001
        /*0092*/ 	.short	0x0008
        /*0094*/ 	.byte	0x00, 0xf5, 0x21, 0x00


	//----- nvinfo : EIATTR_KPARAM_INFO
	.align		4
.L_389:
        /*0098*/ 	.byte	0x04, 0x17
        /*009a*/ 	.short	(.L_391 - .L_390)
.L_390:
        /*009c*/ 	.word	0x00000000
        /*00a0*/ 	.short	0x0000
        /*00a2*/ 	.short	0x0000
        /*00a4*/ 	.byte	0x00, 0xf5, 0x21, 0x00


	//----- nvinfo : EIATTR_SPARSE_MMA_MASK
	.align		4
.L_391:
        /*00a8*/ 	.byte	0x03, 0x50
        /*00aa*/ 	.short	0x0000


	//----- nvinfo : EIATTR_MAXREG_COUNT
	.align		4
        /*00ac*/ 	.byte	0x03, 0x1b
        /*00ae*/ 	.short	0x00ff


	//----- nvinfo : EIATTR_MERCURY_ISA_VERSION
	.align		4
        /*00b0*/ 	.byte	0x03, 0x5f
        /*00b2*/ 	.short	0x0101


	//----- nvinfo : EIATTR_VRC_CTA_INIT_COUNT
	.align		4
        /*00b4*/ 	.byte	0x02, 0x4a
	.zero		1
	.zero		1


	//----- nvinfo : EIATTR_EXIT_INSTR_OFFSETS
	.align		4
        /*00b8*/ 	.byte	0x04, 0x1c
        /*00ba*/ 	.short	(.L_393 - .L_392)


	//   ....[0]....
.L_392:
        /*00bc*/ 	.word	0x00000070


	//   ....[1]....
        /*00c0*/ 	.word	0x00000170


	//   ....[2]....
        /*00c4*/ 	.word	0x00000240


	//   ....[3]....
        /*00c8*/ 	.word	0x00000310


	//   ....[4]....
        /*00cc*/ 	.word	0x00000eb0


	//----- nvinfo : EIATTR_CRS_STACK_SIZE
	.align		4
.L_393:
        /*00d0*/ 	.byte	0x04, 0x1e
        /*00d2*/ 	.short	(.L_395 - .L_394)
.L_394:
        /*00d4*/ 	.word	0x00000000


	//----- nvinfo : EIATTR_CBANK_PARAM_SIZE
	.align		4
.L_395:
        /*00d8*/ 	.byte	0x03, 0x19
        /*00da*/ 	.short	0x0040


	//----- nvinfo : EIATTR_PARAM_CBANK
	.align		4
        /*00dc*/ 	.byte	0x04, 0x0a
        /*00de*/ 	.short	(.L_397 - .L_396)
	.align		4
.L_396:
        /*00e0*/ 	.word	index@(.nv.constant0.computeDgama)
        /*00e4*/ 	.short	0x0380
        /*00e6*/ 	.short	0x0040


	//----- nvinfo : EIATTR_SW_WAR
	.align		4
.L_397:
        /*00e8*/ 	.byte	0x04, 0x36
        /*00ea*/ 	.short	(.L_399 - .L_398)
.L_398:
        /*00ec*/ 	.word	0x00000008
.L_399:


//--------------------- .nv.info.computeDiff      --------------------------
	.section	.nv.info.computeDiff,"",@"SHT_CUDA_INFO"
	.sectionflags	@""
	.align	4


	//----- nvinfo : EIATTR_CUDA_API_VERSION
	.align		4
        /*0000*/ 	.byte	0x04, 0x37
        /*0002*/ 	.short	(.L_401 - .L_400)
.L_400:
        /*0004*/ 	.word	0x00000082


	//----- nvinfo : EIATTR_KPARAM_INFO
	.align		4
.L_401:
        /*0008*/ 	.byte	0x04, 0x17
        /*000a*/ 	.short	(.L_403 - .L_402)
.L_402:
        /*000c*/ 	.word	0x00000000
        /*0010*/ 	.short	0x000a
        /*0012*/ 	.short	0x0040
        /*0014*/ 	.byte	0x00, 0xf0, 0x11, 0x00


	//----- nvinfo : EIATTR_KPARAM_INFO
	.align		4
.L_403:
        /*0018*/ 	.byte	0x04, 0x17
        /*001a*/ 	.short	(.L_405 - .L_404)
.L_404:
        /*001c*/ 	.word	0x00000000
        /*0020*/ 	.short	0x0009
        /*0022*/ 	.short	0x003c
        /*0024*/ 	.byte	0x00, 0xf0, 0x11, 0x00


	//----- nvinfo : EIATTR_KPARAM_INFO
	.align		4
.L_405:
        /*0028*/ 	.byte	0x04, 0x17
        /*002a*/ 	.short	(.L_407 - .L_406)
.L_406:
        /*002c*/ 	.word	0x00000000
        /*0030*/ 	.short	0x0008
        /*0032*/ 	.short	0x0038
        /*0034*/ 	.byte	0x00, 0xf0, 0x11, 0x00


	//----- nvinfo : EIATTR_KPARAM_INFO
	.align		4
.L_407:
        /*0038*/ 	.byte	0x04, 0x17
        /*003a*/ 	.short	(.L_409 - .L_408)
.L_408:
        /*003c*/ 	.word	0x00000000
        /*0040*/ 	.short	0x0007
        /*0042*/ 	.short	0x0034
        /*0044*/ 	.byte	0x00, 0xf0, 0x11, 0x00


	//----- nvinfo : EIATTR_KPARAM_INFO
	.align		4
.L_409:
        /*0048*/ 	.byte	0x04, 0x17
        /*004a*/ 	.short	(.L_411 - .L_410)
.L_410:
        /*004c*/ 	.word	0x00000000
        /*0050*/ 	.short	0x0006
        /*0052*/ 	.short	0x0030
        /*0054*/ 	.byte	0x00, 0xf0, 0x11, 0x00


	//----- nvinfo : EIATTR_KPARAM_INFO
	.align		4
.L_411:
        /*0058*/ 	.byte	0x04, 0x17
        /*005a*/ 	.short	(.L_413 - .L_412)
.L_412:
        /*005c*/ 	.word	0x00000000
        /*0060*/ 	.short	0x0005
        /*0062*/ 	.short	0x0028
        /*0064*/ 	.byte	0x00, 0xf5, 0x21, 0x00


	//----- nvinfo : EIATTR_KPARAM_INFO
	.align		4
.L_413:
        /*0068*/ 	.byte	0x04, 0x17
        /*006a*/ 	.short	(.L_415 - .L_414)
.L_414:
        /*006c*/ 	.word	0x00000000
        /*0070*/ 	.short	0x0004
        /*0072*/ 	.short	0x0020
        /*0074*/ 	.byte	0x00, 0xf5, 0x21, 0x00


	//----- nvinfo : EIATTR_KPARAM_INFO
	.align		4
.L_415:
        /*0078*/ 	.byte	0x04, 0x17
        /*007a*/ 	.short	(.L_417 - .L_416)
.L_416:
        /*007c*/ 	.word	0x00000000
        /*0080*/ 	.short	0x0003
        /*0082*/ 	.short	0x0018
        /*0084*/ 	.byte	0x00, 0xf5, 0x21, 0x00


	//----- nvinfo : EIATTR_KPARAM_INFO
	.align		4
.L_417:
        /*0088*/ 	.byte	0x04, 0x17
        /*008a*/ 	.short	(.L_419 - .L_418)
.L_418:
        /*008c*/ 	.word	0x00000000
        /*0090*/ 	.short	0x0002
        /*0092*/ 	.short	0x0010
        /*0094*/ 	.byte	0x00, 0xf5, 0x21, 0x00


	//----- nvinfo : EIATTR_KPARAM_INFO
	.align		4
.L_419:
        /*0098*/ 	.byte	0x04, 0x17
        /*009a*/ 	.short	(.L_421 - .L_420)
.L_420:
        /*009c*/ 	.word	0x00000000
        /*00a0*/ 	.short	0x0001
        /*00a2*/ 	.short	0x0008
        /*00a4*/ 	.byte	0x00, 0xf5, 0x21, 0x00


	//----- nvinfo : EIATTR_KPARAM_INFO
	.align		4
.L_421:
        /*00a8*/ 	.byte	0x04, 0x17
        /*00aa*/ 	.short	(.L_423 - .L_422)
.L_422:
        /*00ac*/ 	.word	0x00000000
        /*00b0*/ 	.short	0x0000
        /*00b2*/ 	.short	0x0000
        /*00b4*/ 	.byte	0x00, 0xf5, 0x21, 0x00


	//----- nvinfo : EIATTR_SPARSE_MMA_MASK
	.align		4
.L_423:
        /*00b8*/ 	.byte	0x03, 0x50
        /*00ba*/ 	.short	0x0000


	//----- nvinfo : EIATTR_MAXREG_COUNT
	.align		4
        /*00bc*/ 	.byte	0x03, 0x1b
        /*00be*/ 	.short	0x00ff


	//----- nvinfo : EIATTR_MERCURY_ISA_VERSION
	.align		4
        /*00c0*/ 	.byte	0x03, 0x5f
        /*00c2*/ 	.short	0x0101


	//----- nvinfo : EIATTR_VRC_CTA_INIT_COUNT
	.align		4
        /*00c4*/ 	.byte	0x02, 0x4a
	.zero		1
	.zero		1


	//----- nvinfo : EIATTR_EXIT_INSTR_OFFSETS
	.align		4
        /*00c8*/ 	.byte	0x04, 0x1c
        /*00ca*/ 	.short	(.L_425 - .L_424)


	//   ....[0]....
.L_424:
        /*00cc*/ 	.word	0x00000080


	//   ....[1]....
        /*00d0*/ 	.word	0x000000e0


	//   ....[2]....
        /*00d4*/ 	.word	0x00001cc0


	//----- nvinfo : EIATTR_CRS_STACK_SIZE
	.align		4
.L_425:
        /*00d8*/ 	.byte	0x04, 0x1e
        /*00da*/ 	.short	(.L_427 - .L_426)
.L_426:
        /*00dc*/ 	.word	0x00000000


	//----- nvinfo : EIATTR_CBANK_PARAM_SIZE
	.align		4
.L_427:
        /*00e0*/ 	.byte	0x03, 0x19
        /*00e2*/ 	.short	0x0044


	//----- nvinfo : EIATTR_PARAM_CBANK
	.align		4
        /*00e4*/ 	.byte	0x04, 0x0a
        /*00e6*/ 	.short	(.L_429 - .L_428)
	.align		4
.L_428:
        /*00e8*/ 	.word	index@(.nv.constant0.computeDiff)
        /*00ec*/ 	.short	0x0380
        /*00ee*/ 	.short	0x0044


	//----- nvinfo : EIATTR_SW_WAR
	.align		4
.L_429:
        /*00f0*/ 	.byte	0x04, 0x36
        /*00f2*/ 	.short	(.L_431 - .L_430)
.L_430:
        /*00f4*/ 	.word	0x00000008
.L_431:


//--------------------- .nv.info.meanDzSum        --------------------------
	.section	.nv.info.meanDzSum,"",@"SHT_CUDA_INFO"
	.sectionflags	@""
	.align	4


	//----- nvinfo : EIATTR_CUDA_API_VERSION
	.align		4
        /*0000*/ 	.byte	0x04, 0x37
        /*0002*/ 	.short	(.L_433 - .L_432)
.L_432:
        /*0004*/ 	.word	0x00000082


	//----- nvinfo : EIATTR_KPARAM_INFO
	.align		4
.L_433:
        /*0008*/ 	.byte	0x04, 0x17
        /*000a*/ 	.short	(.L_435 - .L_434)
.L_434:
        /*000c*/ 	.word	0x00000000
        /*0010*/ 	.short	0x000c
        /*0012*/ 	.short	0x004c
        /*0014*/ 	.byte	0x00, 0xf0, 0x11, 0x00


	//----- nvinfo : EIATTR_KPARAM_INFO
	.align		4
.L_435:
        /*0018*/ 	.byte	0x04, 0x17
        /*001a*/ 	.short	(.L_437 - .L_436)
.L_436:
        /*001c*/ 	.word	0x00000000
        /*0020*/ 	.short	0x000b
        /*0022*/ 	.short	0x0048
        /*0024*/ 	.byte	0x00, 0xf0, 0x11, 0x00


	//----- nvinfo : EIATTR_KPARAM_INFO
	.align		4
.L_437:
        /*0028*/ 	.byte	0x04, 0x17
        /*002a*/ 	.short	(.L_439 - .L_438)
.L_438:
        /*002c*/ 	.word	0x00000000
        /*0030*/ 	.short	0x000a
        /*0032*/ 	.short	0x0044
        /*0034*/ 	.byte	0x00, 0xf0, 0x11, 0x00


	//----- nvinfo : EIATTR_KPARAM_INFO
	.align		4
.L_439:
        /*0038*/ 	.byte	0x04, 0x17
        /*003a*/ 	.short	(.L_441 - .L_440)
.L_440:
        /*003c*/ 	.word	0x00000000
        /*0040*/ 	.short	0x0009
        /*0042*/ 	.short	0x0040
        /*0044*/ 	.byte	0x00, 0xf0, 0x11, 0x00


	//----- nvinfo : EIATTR_KPARAM_INFO
	.align		4
.L_441:
        /*0048*/ 	.byte	0x04, 0x17
        /*004a*/ 	.short	(.L_443 - .L_442)
.L_442:
        /*004c*/ 	.word	0x00000000
        /*0050*/ 	.short	0x0008
        /*0052*/ 	.short	0x003c
        /*0054*/ 	.byte	0x00, 0xf0, 0x11, 0x00


	//----- nvinfo : EIATTR_KPARAM_INFO
	.align		4
.L_443:
        /*0058*/ 	.byte	0x04, 0x17
        /*005a*/ 	.short	(.L_445 - .L_444)
.L_444:
        /*005c*/ 	.word	0x00000000
        /*0060*/ 	.short	0x0007
        /*0062*/ 	.short	0x0038
        /*0064*/ 	.byte	0x00, 0xf0, 0x11, 0x00


	//----- nvinfo : EIATTR_KPARAM_INFO
	.align		4
.L_445:
        /*0068*/ 	.byte	0x04, 0x17
        /*006a*/ 	.short	(.L_447 - .L_446)
.L_446:
        /*006c*/ 	.word	0x00000000
        /*0070*/ 	.short	0x0006
        /*0072*/ 	.short	0x0030
        /*0074*/ 	.byte	0x00, 0xf5, 0x21, 0x00


	//----- nvinfo : EIATTR_KPARAM_INFO
	.align		4
.L_447:
        /*0078*/ 	.byte	0x04, 0x17
        /*007a*/ 	.short	(.L_449 - .L_448)
.L_448:
        /*007c*/ 	.word	0x00000000
        /*0080*/ 	.short	0x0005
        /*0082*/ 	.short	0x0028
        /*0084*/ 	.byte	0x00, 0xf5, 0x21, 0x00


	//----- nvinfo : EIATTR_KPARAM_INFO
	.align		4
.L_449:
        /*0088*/ 	.byte	0x04, 0x17
        /*008a*/ 	.short	(.L_451 - .L_450)
.L_450:
        /*008c*/ 	.word	0x00000000
        /*0090*/ 	.short	0x0004
        /*0092*/ 	.short	0x0020
        /*0094*/ 	.byte	0x00, 0xf5, 0x21, 0x00


	//----- nvinfo : EIATTR_KPARAM_INFO
	.align		4
.L_451:
        /*0098*/ 	.byte	0x04, 0x17
        /*009a*/ 	.short	(.L_453 - .L_452)
.L_452:
        /*009c*/ 	.word	0x00000000
        /*00a0*/ 	.short	0x0003
        /*00a2*/ 	.short	0x0018
        /*00a4*/ 	.byte	0x00, 0xf5, 0x21, 0x00


	//----- nvinfo : EIATTR_KPARAM_INFO
	.align		4
.L_453:
        /*00a8*/ 	.byte	0x04, 0x17
        /*00aa*/ 	.short	(.L_455 - .L_454)
.L_454:
        /*00ac*/ 	.word	0x00000000
        /*00b0*/ 	.short	0x0002
        /*00b2*/ 	.short	0x0010
        /*00b4*/ 	.byte	0x00, 0xf5, 0x21, 0x00


	//----- nvinfo : EIATTR_KPARAM_INFO
	.align		4
.L_455:
        /*00b8*/ 	.byte	0x04, 0x17
        /*00ba*/ 	.short	(.L_457 - .L_456)
.L_456:
        /*00bc*/ 	.word	0x00000000
        /*00c0*/ 	.short	0x0001
        /*00c2*/ 	.short	0x0008
        /*00c4*/ 	.byte	0x00, 0xf5, 0x21, 0x00


	//----- nvinfo : EIATTR_KPARAM_INFO
	.align		4
.L_457:
        /*00c8*/ 	.byte	0x04, 0x17
        /*00ca*/ 	.short	(.L_459 - .L_458)
.L_458:
        /*00cc*/ 	.word	0x00000000
        /*00d0*/ 	.short	0x0000
        /*00d2*/ 	.short	0x0000
        /*00d4*/ 	.byte	0x00, 0xf5, 0x21, 0x00


	//----- nvinfo : EIATTR_SPARSE_MMA_MASK
	.align		4
.L_459:
        /*00d8*/ 	.byte	0x03, 0x50
        /*00da*/ 	.short	0x0000


	//----- nvinfo : EIATTR_MAXREG_COUNT
	.align		4
        /*00dc*/ 	.byte	0x03, 0x1b
        /*00de*/ 	.short	0x00ff


	//----- nvinfo : EIATTR_MERCURY_ISA_VERSION
	.align		4
        /*00e0*/ 	.byte	0x03, 0x5f
        /*00e2*/ 	.short	0x0101


	//----- nvinfo : EIATTR_VRC_CTA_INIT_COUNT
	.align		4
        /*00e4*/ 	.byte	0x02, 0x4a
	.zero		1
	.zero		1


	//----- nvinfo : EIATTR_EXIT_INSTR_OFFSETS
	.align		4
        /*00e8*/ 	.byte	0x04, 0x1c
        /*00ea*/ 	.short	(.L_461 - .L_460)


	//   ....[0]....
.L_460:
        /*00ec*/ 	.word	0x00000070


	//   ....[1]....
        /*00f0*/ 	.word	0x000003b0


	//   ....[2]....
        /*00f4*/ 	.word	0x000006f0


	//   ....[3]....
        /*00f8*/ 	.word	0x00000a30


	//   ....[4]....
        /*00fc*/ 	.word	0x00002630


	//----- nvinfo : EIATTR_CRS_STACK_SIZE
	.align		4
.L_461:
        /*0100*/ 	.byte	0x04, 0x1e
        /*0102*/ 	.short	(.L_463 - .L_462)
.L_462:
        /*0104*/ 	.word	0x00000000


	//----- nvinfo : EIATTR_CBANK_PARAM_SIZE
	.align		4
.L_463:
        /*0108*/ 	.byte	0x03, 0x19
        /*010a*/ 	.short	0x0050


	//----- nvinfo : EIATTR_PARAM_CBANK
	.align		4
        /*010c*/ 	.byte	0x04, 0x0a
        /*010e*/ 	.short	(.L_465 - .L_464)
	.align		4
.L_464:
        /*0110*/ 	.word	index@(.nv.constant0.meanDzSum)
        /*0114*/ 	.short	0x0380
        /*0116*/ 	.short	0x0050


	//----- nvinfo : EIATTR_SW_WAR
	.align		4
.L_465:
        /*0118*/ 	.byte	0x04, 0x36
        /*011a*/ 	.short	(.L_467 - .L_466)
.L_466:
        /*011c*/ 	.word	0x00000008
.L_467:


//--------------------- .nv.info.computeDelta     --------------------------
	.section	.nv.info.computeDelta,"",@"SHT_CUDA_INFO"
	.sectionflags	@""
	.align	4


	//----- nvinfo : EIATTR_CUDA_API_VERSION
	.align		4
        /*0000*/ 	.byte	0x04, 0x37
        /*0002*/ 	.short	(.L_469 - .L_468)
.L_468:
        /*0004*/ 	.word	0x00000082


	//----- nvinfo : EIATTR_KPARAM_INFO
	.align		4
.L_469:
        /*0008*/ 	.byte	0x04, 0x17
        /*000a*/ 	.short	(.L_471 - .L_470)
.L_470:
        /*000c*/ 	.word	0x00000000
        /*0010*/ 	.short	0x0009
        /*0012*/ 	.short	0x003c
        /*0014*/ 	.byte	0x00, 0xf0, 0x11, 0x00


	//----- nvinfo : EIATTR_KPARAM_INFO
	.align		4
.L_471:
        /*0018*/ 	.byte	0x04, 0x17
        /*001a*/ 	.short	(.L_473 - .L_472)
.L_472:
        /*001c*/ 	.word	0x00000000
        /*0020*/ 	.short	0x0008
        /*0022*/ 	.short	0x0038
        /*0024*/ 	.byte	0x00, 0xf0, 0x11, 0x00


	//----- nvinfo : EIATTR_KPARAM_INFO
	.align		4
.L_473:
        /*0028*/ 	.byte	0x04, 0x17
        /*002a*/ 	.short	(.L_475 - .L_474)
.L_474:
        /*002c*/ 	.word	0x00000000
        /*0030*/ 	.short	0x0007
        /*0032*/ 	.short	0x0034
        /*0034*/ 	.byte	0x00, 0xf0, 0x11, 0x00


	//----- nvinfo : EIATTR_KPARAM_INFO
	.align		4
.L_475:
        /*0038*/ 	.byte	0x04, 0x17
        /*003a*/ 	.short	(.L_477 - .L_476)
.L_476:
        /*003c*/ 	.word	0x00000000
        /*0040*/ 	.short	0x0006
        /*0042*/ 	.short	0x0030
        /*0044*/ 	.byte	0x00, 0xf0, 0x11, 0x00


	//----- nvinfo : EIATTR_KPARAM_INFO
	.align		4
.L_477:
        /*0048*/ 	.byte	0x04, 0x17
        /*004a*/ 	.short	(.L_479 - .L_478)
.L_478:
        /*004c*/ 	.word	0x00000000
        /*0050*/ 	.short	0x0005
        /*0052*/ 	.short	0x0028
        /*0054*/ 	.byte	0x00, 0xf5, 0x21, 0x00


	//----- nvinfo : EIATTR_KPARAM_INFO
	.align		4
.L_479:
        /*0058*/ 	.byte	0x04, 0x17
        /*005a*/ 	.short	(.L_481 - .L_480)
.L_480:
        /*005c*/ 	.word	0x00000000
        /*0060*/ 	.short	0x0004
        /*0062*/ 	.short	0x0020
        /*0064*/ 	.byte	0x00, 0xf5, 0x21, 0x00


	//----- nvinfo : EIATTR_KPARAM_INFO
	.align		4
.L_481:
        /*0068*/ 	.byte	0x04, 0x17
        /*006a*/ 	.short	(.L_483 - .L_482)
.L_482:
        /*006c*/ 	.word	0x00000000
        /*0070*/ 	.short	0x0003
        /*0072*/ 	.short	0x0018
        /*0074*/ 	.byte	0x00, 0xf5, 0x21, 0x00


	//----- nvinfo : EIATTR_KPARAM_INFO
	.align		4
.L_483:
        /*0078*/ 	.byte	0x04, 0x17
        /*007a*/ 	.short	(.L_485 - .L_484)
.L_484:
        /*007c*/ 	.word	0x00000000
        /*0080*/ 	.short	0x0002
        /*0082*/ 	.short	0x0010
        /*0084*/ 	.byte	0x00, 0xf5, 0x21, 0x00


	//----- nvinfo : EIATTR_KPARAM_INFO
	.align		4
.L_485:
        /*0088*/ 	.byte	0x04, 0x17
        /*008a*/ 	.short	(.L_487 - .L_486)
.L_486:
        /*008c*/ 	.word	0x00000000
        /*0090*/ 	.short	0x0001
        /*0092*/ 	.short	0x0008
        /*0094*/ 	.byte	0x00, 0xf5, 0x21, 0x00


	//----- nvinfo : EIATTR_KPARAM_INFO
	.align		4
.L_487:
        /*0098*/ 	.byte	0x04, 0x17
        /*009a*/ 	.short	(.L_489 - .L_488)
.L_488:
        /*009c*/ 	.word	0x00000000
        /*00a0*/ 	.short	0x0000
        /*00a2*/ 	.short	0x0000
        /*00a4*/ 	.byte	0x00, 0xf5, 0x21, 0x00


	//----- nvinfo : EIATTR_SPARSE_MMA_MASK
	.align		4
.L_489:
        /*00a8*/ 	.byte	0x03, 0x50
        /*00aa*/ 	.short	0x0000


	//----- nvinfo : EIATTR_MAXREG_COUNT
	.align		4
        /*00ac*/ 	.byte	0x03, 0x1b
        /*00ae*/ 	.short	0x00ff


	//----- nvinfo : EIATTR_MERCURY_ISA_VERSION
	.align		4
        /*00b0*/ 	.byte	0x03, 0x5f
        /*00b2*/ 	.short	0x0101


	//----- nvinfo : EIATTR_VRC_CTA_INIT_COUNT
	.align		4
        /*00b4*/ 	.byte	0x02, 0x4a
	.zero		1
	.zero		1


	//----- nvinfo : EIATTR_EXIT_INSTR_OFFSETS
	.align		4
        /*00b8*/ 	.byte	0x04, 0x1c
        /*00ba*/ 	.short	(.L_491 - .L_490)


	//   ....[0]....
.L_490:
        /*00bc*/ 	.word	0x00000070


	//   ....[1]....
        /*00c0*/ 	.word	0x00000170


	//   ....[2]....
        /*00c4*/ 	.word	0x00000240


	//   ....[3]....
        /*00c8*/ 	.word	0x00000310


	//   ....[4]....
        /*00cc*/ 	.word	0x00000ea0


	//----- nvinfo : EIATTR_CRS_STACK_SIZE
	.align		4
.L_491:
        /*00d0*/ 	.byte	0x04, 0x1e
        /*00d2*/ 	.short	(.L_493 - .L_492)
.L_492:
        /*00d4*/ 	.word	0x00000000


	//----- nvinfo : EIATTR_CBANK_PARAM_SIZE
	.align		4
.L_493:
        /*00d8*/ 	.byte	0x03, 0x19
        /*00da*/ 	.short	0x0040


	//----- nvinfo : EIATTR_PARAM_CBANK
	.align		4
        /*00dc*/ 	.byte	0x04, 0x0a
        /*00de*/ 	.short	(.L_495 - .L_494)
	.align		4
.L_494:
        /*00e0*/ 	.word	index@(.nv.constant0.computeDelta)
        /*00e4*/ 	.short	0x0380
        /*00e6*/ 	.short	0x0040


	//----- nvinfo : EIATTR_SW_WAR
	.align		4
.L_495:
        /*00e8*/ 	.byte	0x04, 0x36
        /*00ea*/ 	.short	(.L_497 - .L_496)
.L_496:
        /*00ec*/ 	.word	0x00000008
.L_497:


//--------------------- .nv.info.culOutput_full   --------------------------
	.section	.nv.info.culOutput_full,"",@"SHT_CUDA_INFO"
	.sectionflags	@""
	.align	4


	//----- nvinfo : EIATTR_CUDA_API_VERSION
	.align		4
        /*0000*/ 	.byte	0x04, 0x37
        /*0002*/ 	.short	(.L_499 - .L_498)
.L_498:
        /*0004*/ 	.word	0x00000082


	//----- nvinfo : EIATTR_KPARAM_INFO
	.align		4
.L_499:
        /*0008*/ 	.byte	0x04, 0x17
        /*000a*/ 	.short	(.L_501 - .L_500)
.L_500:
        /*000c*/ 	.word	0x00000000
        /*0010*/ 	.short	0x000a
        /*0012*/ 	.short	0x0044
        /*0014*/ 	.byte	0x00, 0xf0, 0x11, 0x00


	//----- nvinfo : EIATTR_KPARAM_INFO
	.align		4
.L_501:
        /*0018*/ 	.byte	0x04, 0x17
        /*001a*/ 	.short	(.L_503 - .L_502)
.L_502:
        /*001c*/ 	.word	0x00000000
        /*0020*/ 	.short	0x0009
        /*0022*/ 	.short	0x0040
        /*0024*/ 	.byte	0x00, 0xf0, 0x11, 0x00


	//----- nvinfo : EIATTR_KPARAM_INFO
	.align		4
.L_503:
        /*0028*/ 	.byte	0x04, 0x17
        /*002a*/ 	.short	(.L_505 - .L_504)
.L_504:
        /*002c*/ 	.word	0x00000000
        /*0030*/ 	.short	0x0008
        /*0032*/ 	.short	0x003c
        /*0034*/ 	.byte	0x00, 0xf0, 0x11, 0x00


	//----- nvinfo : EIATTR_KPARAM_INFO
	.align		4
.L_505:
        /*0038*/ 	.byte	0x04, 0x17
        /*003a*/ 	.short	(.L_507 - .L_506)
.L_506:
        /*003c*/ 	.word	0x00000000
        /*0040*/ 	.short	0x0007
        /*0042*/ 	.short	0x0038
        /*0044*/ 	.byte	0x00, 0xf0, 0x11, 0x00


	//----- nvinfo : EIATTR_KPARAM_INFO
	.align		4
.L_507:
        /*0048*/ 	.byte	0x04, 0x17
        /*004a*/ 	.short	(.L_509 - .L_508)
.L_508:
        /*004c*/ 	.word	0x00000000
        /*0050*/ 	.short	0x0006
        /*0052*/ 	.short	0x0030
        /*0054*/ 	.byte	0x00, 0xf5, 0x21, 0x00


	//----- nvinfo : EIATTR_KPARAM_INFO
	.align		4
.L_509:
        /*0058*/ 	.byte	0x04, 0x17
        /*005a*/ 	.short	(.L_511 - .L_510)
.L_510:
        /*005c*/ 	.word	0x00000000
        /*0060*/ 	.short	0x0005
        /*0062*/ 	.short	0x0028
        /*0064*/ 	.byte	0x00, 0xf5, 0x21, 0x00


	//----- nvinfo : EIATTR_KPARAM_INFO
	.align		4
.L_511:
        /*0068*/ 	.byte	0x04, 0x17
        /*006a*/ 	.short	(.L_513 - .L_512)
.L_512:
        /*006c*/ 	.word	0x00000000
        /*0070*/ 	.short	0x0004
        /*0072*/ 	.short	0x0020
        /*0074*/ 	.byte	0x00, 0xf5, 0x21, 0x00


	//----- nvinfo : EIATTR_KPARAM_INFO
	.align		4
.L_513:
        /*0078*/ 	.byte	0x04, 0x17
        /*007a*/ 	.short	(.L_515 - .L_514)
.L_514:
        /*007c*/ 	.word	0x00000000
        /*0080*/ 	.short	0x0003
        /*0082*/ 	.short	0x0018
        /*0084*/ 	.byte	0x00, 0xf5, 0x21, 0x00


	//----- nvinfo : EIATTR_KPARAM_INFO
	.align		4
.L_515:
        /*0088*/ 	.byte	0x04, 0x17
        /*008a*/ 	.short	(.L_517 - .L_516)
.L_516:
        /*008c*/ 	.word	0x00000000
        /*0090*/ 	.short	0x0002
        /*0092*/ 	.short	0x0010
        /*0094*/ 	.byte	0x00, 0xf5, 0x21, 0x00


	//----- nvinfo : EIATTR_KPARAM_INFO
	.align		4
.L_517:
        /*0098*/ 	.byte	0x04, 0x17
        /*009a*/ 	.short	(.L_519 - .L_518)
.L_518:
        /*009c*/ 	.word	0x00000000
        /*00a0*/ 	.short	0x0001
        /*00a2*/ 	.short	0x0008
        /*00a4*/ 	.byte	0x00, 0xf5, 0x21, 0x00


	//----- nvinfo : EIATTR_KPARAM_INFO
	.align		4
.L_519:
        /*00a8*/ 	.byte	0x04, 0x17
        /*00aa*/ 	.short	(.L_521 - .L_520)
.L_520:
        /*00ac*/ 	.word	0x00000000
        /*00b0*/ 	.short	0x0000
        /*00b2*/ 	.short	0x0000
        /*00b4*/ 	.byte	0x00, 0xf5, 0x21, 0x00


	//----- nvinfo : EIATTR_SPARSE_MMA_MASK
	.align		4
.L_521:
        /*00b8*/ 	.byte	0x03, 0x50
        /*00ba*/ 	.short	0x0000


	//----- nvinfo : EIATTR_MAXREG_COUNT
	.align		4
        /*00bc*/ 	.byte	0x03, 0x1b
        /*00be*/ 	.short	0x00ff


	//----- nvinfo : EIATTR_MERCURY_ISA_VERSION
	.align		4
        /*00c0*/ 	.byte	0x03, 0x5f
        /*00c2*/ 	.short	0x0101


	//----- nvinfo : EIATTR_VRC_CTA_INIT_COUNT
	.align		4
        /*00c4*/ 	.byte	0x02, 0x4a
	.zero		1
	.zero		1


	//----- nvinfo : EIATTR_EXIT_INSTR_OFFSETS
	.align		4
        /*00c8*/ 	.byte	0x04, 0x1c
        /*00ca*/ 	.short	(.L_523 - .L_522)


	//   ....[0]....
.L_522:
        /*00cc*/ 	.word	0x00000070


	//   ....[1]....
        /*00d0*/ 	.word	0x000000a0


	//   ....[2]....
        /*00d4*/ 	.word	0x00001990


	//----- nvinfo : EIATTR_CRS_STACK_SIZE
	.align		4
.L_523:
        /*00d8*/ 	.byte	0x04, 0x1e
        /*00da*/ 	.short	(.L_525 - .L_524)
.L_524:
        /*00dc*/ 	.word	0x00000000


	//----- nvinfo : EIATTR_CBANK_PARAM_SIZE
	.align		4
.L_525:
        /*00e0*/ 	.byte	0x03, 0x19
        /*00e2*/ 	.short	0x0048


	//----- nvinfo : EIATTR_PARAM_CBANK
	.align		4
        /*00e4*/ 	.byte	0x04, 0x0a
        /*00e6*/ 	.short	(.L_527 - .L_526)
	.align		4
.L_526:
        /*00e8*/ 	.word	index@(.nv.constant0.culOutput_full)
        /*00ec*/ 	.short	0x0380
        /*00ee*/ 	.short	0x0048


	//----- nvinfo : EIATTR_SW_WAR
	.align		4
.L_527:
        /*00f0*/ 	.byte	0x04, 0x36
        /*00f2*/ 	.short	(.L_529 - .L_528)
.L_528:
        /*00f4*/ 	.word	0x00000008
.L_529:


//--------------------- .nv.info.culOutput_cov    --------------------------
	.section	.nv.info.culOutput_cov,"",@"SHT_CUDA_INFO"
	.sectionflags	@""
	.align	4


	//----- nvinfo : EIATTR_CUDA_API_VERSION
	.align		4
        /*0000*/ 	.byte	0x04, 0x37
        /*0002*/ 	.short	(.L_531 - .L_530)
.L_530:
        /*0004*/ 	.word	0x00000082


	//----- nvinfo : EIATTR_KPARAM_INFO
	.align		4
.L_531:
        /*0008*/ 	.byte	0x04, 0x17
        /*000a*/ 	.short	(.L_533 - .L_532)
.L_532:
        /*000c*/ 	.word	0x00000000
        /*0010*/ 	.short	0x000a
        /*0012*/ 	.short	0x0044
        /*0014*/ 	.byte	0x00, 0xf0, 0x11, 0x00


	//----- nvinfo : EIATTR_KPARAM_INFO
	.align		4
.L_533:
        /*0018*/ 	.byte	0x04, 0x17
        /*001a*/ 	.short	(.L_535 - .L_534)
.L_534:
        /*001c*/ 	.word	0x00000000
        /*0020*/ 	.short	0x0009
        /*0022*/ 	.short	0x0040
        /*0024*/ 	.byte	0x00, 0xf0, 0x11, 0x00


	//----- nvinfo : EIATTR_KPARAM_INFO
	.align		4
.L_535:
        /*0028*/ 	.byte	0x04, 0x17
        /*002a*/ 	.short	(.L_537 - .L_536)
.L_536:
        /*002c*/ 	.word	0x00000000
        /*0030*/ 	.short	0x0008
        /*0032*/ 	.short	0x003c
        /*0034*/ 	.byte	0x00, 0xf0, 0x11, 0x00


	//----- nvinfo : EIATTR_KPARAM_INFO
	.align		4
.L_537:
        /*0038*/ 	.byte	0x04, 0x17
        /*003a*/ 	.short	(.L_539 - .L_538)
.L_538:
        /*003c*/ 	.word	0x00000000
        /*0040*/ 	.short	0x0007
        /*0042*/ 	.short	0x0038
        /*0044*/ 	.byte	0x00, 0xf0, 0x11, 0x00


	//----- nvinfo : EIATTR_KPARAM_INFO
	.align		4
.L_539:
        /*0048*/ 	.byte	0x04, 0x17
        /*004a*/ 	.short	(.L_541 - .L_540)
.L_540:
        /*004c*/ 	.word	0x00000000
        /*0050*/ 	.short	0x0006
        /*0052*/ 	.short	0x0030
        /*0054*/ 	.byte	0x00, 0xf5, 0x21, 0x00


	//----- nvinfo : EIATTR_KPARAM_INFO
	.align		4
.L_541:
        /*0058*/ 	.byte	0x04, 0x17
        /*005a*/ 	.short	(.L_543 - .L_542)
.L_542:
        /*005c*/ 	.word	0x00000000
        /*0060*/ 	.short	0x0005
        /*0062*/ 	.short	0x0028
        /*0064*/ 	.byte	0x00, 0xf5, 0x21, 0x00


	//----- nvinfo : EIATTR_KPARAM_INFO
	.align		4
.L_543:
        /*0068*/ 	.byte	0x04, 0x17
        /*006a*/ 	.short	(.L_545 - .L_544)
.L_544:
        /*006c*/ 	.word	0x00000000
        /*0070*/ 	.short	0x0004
        /*0072*/ 	.short	0x0020
        /*0074*/ 	.byte	0x00, 0xf5, 0x21, 0x00


	//----- nvinfo : EIATTR_KPARAM_INFO
	.align		4
.L_545:
        /*0078*/ 	.byte	0x04, 0x17
        /*007a*/ 	.short	(.L_547 - .L_546)
.L_546:
        /*007c*/ 	.word	0x00000000
        /*0080*/ 	.short	0x0003
        /*0082*/ 	.short	0x0018
        /*0084*/ 	.byte	0x00, 0xf5, 0x21, 0x00


	//----- nvinfo : EIATTR_KPARAM_INFO
	.align		4
.L_547:
        /*0088*/ 	.byte	0x04, 0x17
        /*008a*/ 	.short	(.L_549 - .L_548)
.L_548:
        /*008c*/ 	.word	0x00000000
        /*0090*/ 	.short	0x0002
        /*0092*/ 	.short	0x0010
        /*0094*/ 	.byte	0x00, 0xf5, 0x21, 0x00


	//----- nvinfo : EIATTR_KPARAM_INFO
	.align		4
.L_549:
        /*0098*/ 	.byte	0x04, 0x17
        /*009a*/ 	.short	(.L_551 - .L_550)
.L_550:
        /*009c*/ 	.word	0x00000000
        /*00a0*/ 	.short	0x0001
        /*00a2*/ 	.short	0x0008
        /*00a4*/ 	.byte	0x00, 0xf5, 0x21, 0x00


	//----- nvinfo : EIATTR_KPARAM_INFO
	.align		4
.L_551:
        /*00a8*/ 	.byte	0x04, 0x17
        /*00aa*/ 	.short	(.L_553 - .L_552)
.L_552:
        /*00ac*/ 	.word	0x00000000
        /*00b0*/ 	.short	0x0000
        /*00b2*/ 	.short	0x0000
        /*00b4*/ 	.byte	0x00, 0xf5, 0x21, 0x00


	//----- nvinfo : EIATTR_SPARSE_MMA_MASK
	.align		4
.L_553:
        /*00b8*/ 	.byte	0x03, 0x50
        /*00ba*/ 	.short	0x0000


	//----- nvinfo : EIATTR_MAXREG_COUNT
	.align		4
        /*00bc*/ 	.byte	0x03, 0x1b
        /*00be*/ 	.short	0x00ff


	//----- nvinfo : EIATTR_MERCURY_ISA_VERSION
	.align		4
        /*00c0*/ 	.byte	0x03, 0x5f
        /*00c2*/ 	.short	0x0101


	//----- nvinfo : EIATTR_VRC_CTA_INIT_COUNT
	.align		4
        /*00c4*/ 	.byte	0x02, 0x4a
	.zero		1
	.zero		1


	//----- nvinfo : EIATTR_EXIT_INSTR_OFFSETS
	.align		4
        /*00c8*/ 	.byte	0x04, 0x1c
        /*00ca*/ 	.short	(.L_555 - .L_554)


	//   ....[0]....
.L_554:
        /*00cc*/ 	.word	0x00000070


	//   ....[1]....
        /*00d0*/ 	.word	0x000000a0


	//   ....[2]....
        /*00d4*/ 	.word	0x00001c20


	//----- nvinfo : EIATTR_CRS_STACK_SIZE
	.align		4
.L_555:
        /*00d8*/ 	.byte	0x04, 0x1e
        /*00da*/ 	.short	(.L_557 - .L_556)
.L_556:
        /*00dc*/ 	.word	0x00000000


	//----- nvinfo : EIATTR_CBANK_PARAM_SIZE
	.align		4
.L_557:
        /*00e0*/ 	.byte	0x03, 0x19
        /*00e2*/ 	.short	0x0048


	//----- nvinfo : EIATTR_PARAM_CBANK
	.align		4
        /*00e4*/ 	.byte	0x04, 0x0a
        /*00e6*/ 	.short	(.L_559 - .L_558)
	.align		4
.L_558:
        /*00e8*/ 	.word	index@(.nv.constant0.culOutput_cov)
        /*00ec*/ 	.short	0x0380
        /*00ee*/ 	.short	0x0048


	//----- nvinfo : EIATTR_SW_WAR
	.align		4
.L_559:
        /*00f0*/ 	.byte	0x04, 0x36
        /*00f2*/ 	.short	(.L_561 - .L_560)
.L_560:
        /*00f4*/ 	.word	0x00000008
.L_561:


//--------------------- .nv.callgraph             --------------------------
	.section	.nv.callgraph,"",@"SHT_CUDA_CALLGRAPH"
	.align	4
	.sectionentsize	8
	.align		4
        /*0000*/ 	.word	0x00000000
	.align		4
        /*0004*/ 	.word	0xffffffff
	.align		4
        /*0008*/ 	.word	0x00000000
	.align		4
        /*000c*/ 	.word	0xfffffffe
	.align		4
        /*0010*/ 	.word	0x00000000
	.align		4
        /*0014*/ 	.word	0xfffffffd
	.align		4
        /*0018*/ 	.word	0x00000000
	.align		4
        /*001c*/ 	.word	0xfffffffc


//--------------------- .text.dx_kernel           --------------------------
	.section	.text.dx_kernel,"ax",@progbits
	.align	128
        .global         dx_kernel
        .type           dx_kernel,@function
        .size           dx_kernel,(.L_x_472 - dx_kernel)
        .other          dx_kernel,@"STO_CUDA_ENTRY STV_DEFAULT"
dx_kernel:
.text.dx_kernel:
[----:B------:R-:W-:Y:S01]  /*0000*/  LDC R1, c[0x0][0x37c] ;  /* 0x0000df00ff017b82 */ /* 0x000fe20000000800 */
[----:B------:R-:W0:Y:S07]  /*0010*/  S2R R0, SR_TID.X ;  /* 0x0000000000007919 */ /* 0x000e2e0000002100 */
[----:B------:R-:W-:Y:S01]  /*0020*/  S2UR UR4, SR_CTAID.X ;  /* 0x00000000000479c3 */ /* 0x000fe20000002500 */
[----:B------:R-:W1:Y:S01]  /*0030*/  LDCU UR6, c[0x0][0x370] ;  /* 0x00006e00ff0677ac */ /* 0x000e620008000800 */
[----:B------:R-:W2:Y:S06]  /*0040*/  LDCU UR7, c[0x0][0x380] ;  /* 0x00007000ff0777ac */ /* 0x000eac0008000800 */
[----:B------:R-:W1:Y:S08]  /*0050*/  S2UR UR5, SR_CTAID.Y ;  /* 0x00000000000579c3 */ /* 0x000e700000002600 */
[----:B------:R-:W0:Y:S01]  /*0060*/  LDC R7, c[0x0][0x360] ;  /* 0x0000d800ff077b82 */ /* 0x000e220000000800 */
[----:B-1----:R-:W-:-:S06]  /*0070*/  UIMAD UR4, UR5, UR6, UR4 ;  /* 0x00000006050472a4 */ /* 0x002fcc000f8e0204 */
[----:B0-----:R-:W-:-:S05]  /*0080*/  IMAD R7, R7, UR4, R0 ;  /* 0x0000000407077c24 */ /* 0x001fca000f8e0200 */
[----:B--2---:R-:W-:-:S13]  /*0090*/  ISETP.GE.AND P0, PT, R7, UR7, PT ;  /* 0x0000000707007c0c */ /* 0x004fda000bf06270 */
[----:B------:R-:W-:Y:S05]  /*00a0*/  @P0 EXIT ;  /* 0x000000000000094d */ /* 0x000fea0003800000 */
[----:B------:R-:W0:Y:S01]  /*00b0*/  LDC R2, c[0x0][0x3b8] ;  /* 0x0000ee00ff027b82 */ /* 0x000e220000000800 */
[----:B------:R-:W-:Y:S01]  /*00c0*/  IABS R8, R7 ;  /* 0x0000000700087213 */ /* 0x000fe20000000000 */
[----:B------:R-:W1:Y:S06]  /*00d0*/  LDCU.64 UR6, c[0x0][0x358] ;  /* 0x00006b00ff0677ac */ /* 0x000e6c0008000a00 */
[----:B------:R-:W2:Y:S01]  /*00e0*/  LDC R0, c[0x0][0x3b4] ;  /* 0x0000ed00ff007b82 */ /* 0x000ea20000000800 */
[----:B0-----:R-:W-:-:S04]  /*00f0*/  IABS R10, R2 ;  /* 0x00000002000a7213 */ /* 0x001fc80000000000 */
[----:B------:R-:W0:Y:S01]  /*0100*/  I2F.RP R3, R10 ;  /* 0x0000000a00037306 */ /* 0x000e220000209400 */
[----:B--2---:R-:W-:-:S07]  /*0110*/  IABS R6, R0 ;  /* 0x0000000000067213 */ /* 0x004fce0000000000 */
[----:B0-----:R-:W0:Y:S02]  /*0120*/  MUFU.RCP R3, R3 ;  /* 0x0000000300037308 */ /* 0x001e240000001000 */
[----:B0-----:R-:W-:-:S06]  /*0130*/  VIADD R4, R3, 0xffffffe ;  /* 0x0ffffffe03047836 */ /* 0x001fcc0000000000 */
[----:B------:R0:W2:Y:S02]  /*0140*/  F2I.FTZ.U32.TRUNC.NTZ R5, R4 ;  /* 0x0000000400057305 */ /* 0x0000a4000021f000 */
[----:B0-----:R-:W-:Y:S02]  /*0150*/  HFMA2 R4, -RZ, RZ, 0, 0 ;  /* 0x00000000ff047431 */ /* 0x001fe400000001ff */
[----:B--2---:R-:W-:-:S04]  /*0160*/  IMAD.MOV R9, RZ, RZ, -R5 ;  /* 0x000000ffff097224 */ /* 0x004fc800078e0a05 */
[----:B------:R-:W-:-:S04]  /*0170*/  IMAD R9, R9, R10, RZ ;  /* 0x0000000a09097224 */ /* 0x000fc800078e02ff */
[----:B------:R-:W-:Y:S01]  /*0180*/  IMAD.HI.U32 R5, R5, R9, R4 ;  /* 0x0000000905057227 */ /* 0x000fe200078e0004 */
[----:B------:R-:W-:-:S03]  /*0190*/  LOP3.LUT R4, R7, R2, RZ, 0x3c, !PT ;  /* 0x0000000207047212 */ /* 0x000fc600078e3cff */
[----:B------:R-:W-:Y:S01]  /*01a0*/  IMAD.MOV.U32 R9, RZ, RZ, R6 ;  /* 0x000000ffff097224 */ /* 0x000fe200078e0006 */
[----:B------:R-:W-:Y:S01]  /*01b0*/  ISETP.GE.AND P1, PT, R4, RZ, PT ;  /* 0x000000ff0400720c */ /* 0x000fe20003f26270 */
[----:B------:R-:W-:Y:S02]  /*01c0*/  IMAD.HI.U32 R5, R5, R8, RZ ;  /* 0x0000000805057227 */ /* 0x000fe400078e00ff */
[----:B------:R-:W0:Y:S02]  /*01d0*/  I2F.RP R6, R9 ;  /* 0x0000000900067306 */ /* 0x000e240000209400 */
[----:B------:R-:W-:-:S04]  /*01e0*/  IMAD.MOV R3, RZ, RZ, -R5 ;  /* 0x000000ffff037224 */ /* 0x000fc800078e0a05 */
[----:B------:R-:W-:-:S05]  /*01f0*/  IMAD R3, R10, R3, R8 ;  /* 0x000000030a037224 */ /* 0x000fca00078e0208 */
[----:B------:R-:W-:Y:S01]  /*0200*/  ISETP.GT.U32.AND P2, PT, R10, R3, PT ;  /* 0x000000030a00720c */ /* 0x000fe20003f44070 */
[----:B0-----:R-:W0:-:S12]  /*0210*/  MUFU.RCP R6, R6 ;  /* 0x0000000600067308 */ /* 0x001e180000001000 */
[-C--:B------:R-:W-:Y:S01]  /*0220*/  @!P2 IADD3 R3, PT, PT, R3, -R10.reuse, RZ ;  /* 0x8000000a0303a210 */ /* 0x080fe20007ffe0ff */
[----:B------:R-:W-:Y:S01]  /*0230*/  @!P2 VIADD R5, R5, 0x1 ;  /* 0x000000010505a836 */ /* 0x000fe20000000000 */
[----:B------:R-:W-:Y:S02]  /*0240*/  ISETP.NE.AND P2, PT, R2, RZ, PT ;  /* 0x000000ff0200720c */ /* 0x000fe40003f45270 */
[----:B------:R-:W-:Y:S01]  /*0250*/  ISETP.GE.U32.AND P0, PT, R3, R10, PT ;  /* 0x0000000a0300720c */ /* 0x000fe20003f06070 */
[----:B0-----:R-:W-:-:S04]  /*0260*/  VIADD R8, R6, 0xffffffe ;  /* 0x0ffffffe06087836 */ /* 0x001fc80000000000 */
[----:B------:R-:W0:Y:S08]  /*0270*/  F2I.FTZ.U32.TRUNC.NTZ R3, R8 ;  /* 0x0000000800037305 */ /* 0x000e30000021f000 */
[----:B------:R-:W-:-:S05]  /*0280*/  @P0 IADD3 R5, PT, PT, R5, 0x1, RZ ;  /* 0x0000000105050810 */ /* 0x000fca0007ffe0ff */
[----:B------:R-:W-:Y:S01]  /*0290*/  @!P1 IMAD.MOV R5, RZ, RZ, -R5 ;  /* 0x000000ffff059224 */ /* 0x000fe200078e0a05 */
[----:B------:R-:W-:Y:S02]  /*02a0*/  @!P2 LOP3.LUT R5, RZ, R2, RZ, 0x33, !PT ;  /* 0x00000002ff05a212 */ /* 0x000fe400078e33ff */
[----:B------:R-:W-:Y:S01]  /*02b0*/  MOV R2, RZ ;  /* 0x000000ff00027202 */ /* 0x000fe20000000f00 */
[--C-:B0-----:R-:W-:Y:S01]  /*02c0*/  IMAD.MOV R4, RZ, RZ, -R3.reuse ;  /* 0x000000ffff047224 */ /* 0x101fe200078e0a03 */
[----:B------:R-:W-:Y:S02]  /*02d0*/  IABS R6, R5 ;  /* 0x0000000500067213 */ /* 0x000fe40000000000 */
[----:B------:R-:W-:Y:S01]  /*02e0*/  ISETP.GE.AND P2, PT, R5, RZ, PT ;  /* 0x000000ff0500720c */ /* 0x000fe20003f46270 */
[----:B------:R-:W-:Y:S02]  /*02f0*/  IMAD R11, R4, R9, RZ ;  /* 0x00000009040b7224 */ /* 0x000fe400078e02ff */
[----:B------:R-:W0:Y:S02]  /*0300*/  LDC.64 R4, c[0x0][0x3c0] ;  /* 0x0000f000ff047b82 */ /* 0x000e240000000a00 */
[----:B------:R-:W-:-:S06]  /*0310*/  IMAD.HI.U32 R2, R3, R11, R2 ;  /* 0x0000000b03027227 */ /* 0x000fcc00078e0002 */
[----:B------:R-:W-:-:S04]  /*0320*/  IMAD.HI.U32 R2, R2, R6, RZ ;  /* 0x0000000602027227 */ /* 0x000fc800078e00ff */
[----:B------:R-:W-:-:S04]  /*0330*/  IMAD.MOV R2, RZ, RZ, -R2 ;  /* 0x000000ffff027224 */ /* 0x000fc800078e0a02 */
[C---:B------:R-:W-:Y:S02]  /*0340*/  IMAD R6, R9.reuse, R2, R6 ;  /* 0x0000000209067224 */ /* 0x040fe400078e0206 */
[----:B------:R-:W2:Y:S03]  /*0350*/  LDC.64 R2, c[0x0][0x398] ;  /* 0x0000e600ff027b82 */ /* 0x000ea60000000a00 */
[----:B------:R-:W-:-:S13]  /*0360*/  ISETP.GT.U32.AND P0, PT, R9, R6, PT ;  /* 0x000000060900720c */ /* 0x000fda0003f04070 */
[----:B------:R-:W-:Y:S01]  /*0370*/  @!P0 IMAD.IADD R6, R6, 0x1, -R9 ;  /* 0x0000000106068824 */ /* 0x000fe200078e0a09 */
[----:B------:R-:W-:-:S04]  /*0380*/  ISETP.NE.AND P0, PT, R0, RZ, PT ;  /* 0x000000ff0000720c */ /* 0x000fc80003f05270 */
[----:B------:R-:W-:-:S13]  /*0390*/  ISETP.GT.U32.AND P1, PT, R9, R6, PT ;  /* 0x000000060900720c */ /* 0x000fda0003f24070 */
[----:B------:R-:W-:-:S05]  /*03a0*/  @!P1 IADD3 R6, PT, PT, R6, -R9, RZ ;  /* 0x8000000906069210 */ /* 0x000fca0007ffe0ff */
[----:B------:R-:W-:Y:S01]  /*03b0*/  @!P2 IMAD.MOV R6, RZ, RZ, -R6 ;  /* 0x000000ffff06a224 */ /* 0x000fe200078e0a06 */
[----:B------:R-:W-:-:S05]  /*03c0*/  @!P0 LOP3.LUT R6, RZ, R0, RZ, 0x33, !PT ;  /* 0x00000000ff068212 */ /* 0x000fca00078e33ff */
[----:B--2---:R-:W-:-:S06]  /*03d0*/  IMAD.WIDE R2, R6, 0x4, R2 ;  /* 0x0000000406027825 */ /* 0x004fcc00078e0202 */
[----:B-1----:R-:W2:Y:S01]  /*03e0*/  LDG.E R2, desc[UR6][R2.64] ;  /* 0x0000000602027981 */ /* 0x002ea2000c1e1900 */
[----:B0-----:R-:W-:-:S05]  /*03f0*/  IMAD.WIDE R4, R7, 0x4, R4 ;  /* 0x0000000407047825 */ /* 0x001fca00078e0204 */
[----:B------:R0:W5:Y:S01]  /*0400*/  LDG.E R0, desc[UR6][R4.64] ;  /* 0x0000000604007981 */ /* 0x000162000c1e1900 */
[----:B------:R-:W-:Y:S01]  /*0410*/  BSSY.RECONVERGENT B0, `(.L_x_0) ;  /* 0x000000e000007945 */ /* 0x000fe20003800200 */
[----:B--2---:R-:W-:-:S04]  /*0420*/  FADD R2, R2, 9.9999997473787516356e-06 ;  /* 0x3727c5ac02027421 */ /* 0x004fc80000000000 */
[----:B------:R-:W-:Y:S01]  /*0430*/  VIADD R8, R2, 0xf3000000 ;  /* 0xf300000002087836 */ /* 0x000fe20000000000 */
[----:B------:R0:W1:Y:S04]  /*0440*/  MUFU.RSQ R9, R2 ;  /* 0x0000000200097308 */ /* 0x0000680000001400 */
[----:B------:R-:W-:-:S13]  /*0450*/  ISETP.GT.U32.AND P0, PT, R8, 0x727fffff, PT ;  /* 0x727fffff0800780c */ /* 0x000fda0003f04070 */
[----:B01----:R-:W-:Y:S05]  /*0460*/  @!P0 BRA `(.L_x_1) ;  /* 0x0000000000108947 */ /* 0x003fea0003800000 */
[----:B------:R-:W-:-:S07]  /*0470*/  MOV R12, 0x490 ;  /* 0x00000490000c7802 */ /* 0x000fce0000000f00 */
[----:B-----5:R-:W-:Y:S05]  /*0480*/  CALL.REL.NOINC `($__internal_0_$__cuda_sm20_sqrt_rn_f32_slowpath) ;  /* 0x0000000400187944 */ /* 0x020fea0003c00000 */
[----:B------:R-:W-:Y:S01]  /*0490*/  MOV R3, R8 ;  /* 0x0000000800037202 */ /* 0x000fe20000000f00 */
[----:B------:R-:W-:Y:S06]  /*04a0*/  BRA `(.L_x_2) ;  /* 0x0000000000107947 */ /* 0x000fec0003800000 */
.L_x_1:
[----:B------:R-:W-:Y:S01]  /*04b0*/  FMUL.FTZ R3, R2, R9 ;  /* 0x0000000902037220 */ /* 0x000fe20000410000 */
[----:B------:R-:W-:-:S03]  /*04c0*/  FMUL.FTZ R8, R9, 0.5 ;  /* 0x3f00000009087820 */ /* 0x000fc60000410000 */
[----:B------:R-:W-:-:S04]  /*04d0*/  FFMA R2, -R3, R3, R2 ;  /* 0x0000000303027223 */ /* 0x000fc80000000102 */
[----:B------:R-:W-:-:S07]  /*04e0*/  FFMA R3, R2, R8, R3 ;  /* 0x0000000802037223 */ /* 0x000fce0000000003 */
.L_x_2:
[----:B------:R-:W-:Y:S05]  /*04f0*/  BSYNC.RECONVERGENT B0 ;  /* 0x0000000000007941 */ /* 0x000fea0003800200 */
.L_x_0:
[----:B------:R-:W0:Y:S01]  /*0500*/  MUFU.RCP R2, R3 ;  /* 0x0000000300027308 */ /* 0x000e220000001000 */
[----:B------:R-:W-:Y:S07]  /*0510*/  BSSY.RECONVERGENT B0, `(.L_x_3) ;  /* 0x000000b000007945 */ /* 0x000fee0003800200 */
[----:B-----5:R-:W1:Y:S01]  /*0520*/  FCHK P0, R0, R3 ;  /* 0x0000000300007302 */ /* 0x020e620000000000 */
[----:B0-----:R-:W-:-:S04]  /*0530*/  FFMA R9, R2, -R3, 1 ;  /* 0x3f80000002097423 */ /* 0x001fc80000000803 */
[----:B------:R-:W-:-:S04]  /*0540*/  FFMA R9, R2, R9, R2 ;  /* 0x0000000902097223 */ /* 0x000fc80000000002 */
[----:B------:R-:W-:-:S04]  /*0550*/  FFMA R2, R0, R9, RZ ;  /* 0x0000000900027223 */ /* 0x000fc800000000ff */
[----:B------:R-:W-:-:S04]  /*0560*/  FFMA R8, R2, -R3, R0 ;  /* 0x8000000302087223 */ /* 0x000fc80000000000 */
[----:B------:R-:W-:Y:S01]  /*0570*/  FFMA R2, R9, R8, R2 ;  /* 0x0000000809027223 */ /* 0x000fe20000000002 */
[----:B-1----:R-:W-:Y:S06]  /*0580*/  @!P0 BRA `(.L_x_4) ;  /* 0x00000000000c8947 */ /* 0x002fec0003800000 */
[----:B------:R-:W-:-:S07]  /*0590*/  MOV R8, 0x5b0 ;  /* 0x000005b000087802 */ /* 0x000fce0000000f00 */
[----:B------:R-:W-:Y:S05]  /*05a0*/  CALL.REL.NOINC `($__internal_1_$__cuda_sm3x_div_rn_noftz_f32_slowpath) ;  /* 0x00000004002c7944 */ /* 0x000fea0003c00000 */
[----:B------:R-:W-:-:S07]  /*05b0*/  IMAD.MOV.U32 R2, RZ, RZ, R0 ;  /* 0x000000ffff027224 */ /* 0x000fce00078e0000 */
.L_x_4:
[----:B------:R-:W-:Y:S05]  /*05c0*/  BSYNC.RECONVERGENT B0 ;  /* 0x0000000000007941 */ /* 0x000fea0003800200 */
.L_x_3:
[----:B------:R-:W0:Y:S01]  /*05d0*/  LDC.64 R10, c[0x0][0x388] ;  /* 0x0000e200ff0a7b82 */ /* 0x000e220000000a00 */
[----:B------:R-:W1:Y:S01]  /*05e0*/  LDCU UR5, c[0x0][0x3b8] ;  /* 0x00007700ff0577ac */ /* 0x000e620008000800 */
[----:B------:R-:W1:Y:S06]  /*05f0*/  LDCU UR4, c[0x0][0x3b0] ;  /* 0x00007600ff0477ac */ /* 0x000e6c0008000800 */
[----:B------:R-:W2:Y:S08]  /*0600*/  LDC.64 R12, c[0x0][0x390] ;  /* 0x0000e400ff0c7b82 */ /* 0x000eb00000000a00 */
[----:B------:R-:W3:Y:S01]  /*0610*/  LDC.64 R8, c[0x0][0x3a8] ;  /* 0x0000ea00ff087b82 */ /* 0x000ee20000000a00 */
[----:B0-----:R-:W-:-:S06]  /*0620*/  IMAD.WIDE R10, R7, 0x4, R10 ;  /* 0x00000004070a7825 */ /* 0x001fcc00078e020a */
[----:B------:R-:W4:Y:S01]  /*0630*/  LDG.E R10, desc[UR6][R10.64] ;  /* 0x000000060a0a7981 */ /* 0x000f22000c1e1900 */
[----:B--2---:R-:W-:-:S06]  /*0640*/  IMAD.WIDE R12, R6, 0x4, R12 ;  /* 0x00000004060c7825 */ /* 0x004fcc00078e020c */
[----:B------:R-:W4:Y:S01]  /*0650*/  LDG.E R13, desc[UR6][R12.64] ;  /* 0x000000060c0d7981 */ /* 0x000f22000c1e1900 */
[----:B---3--:R-:W-:-:S06]  /*0660*/  IMAD.WIDE R8, R6, 0x4, R8 ;  /* 0x0000000406087825 */ /* 0x008fcc00078e0208 */
[----:B------:R-:W2:Y:S01]  /*0670*/  LDG.E R8, desc[UR6][R8.64] ;  /* 0x0000000608087981 */ /* 0x000ea2000c1e1900 */
[----:B-1----:R-:W-:-:S06]  /*0680*/  UIMAD UR4, UR5, UR4, URZ ;  /* 0x00000004050472a4 */ /* 0x002fcc000f8e02ff */
[----:B------:R-:W-:-:S04]  /*0690*/  I2FP.F32.S32 R3, UR4 ;  /* 0x0000000400037c45 */ /* 0x000fc80008201400 */
[----:B------:R-:W0:Y:S01]  /*06a0*/  MUFU.RCP R14, R3 ;  /* 0x00000003000e7308 */ /* 0x000e220000001000 */
[----:B------:R-:W-:Y:S01]  /*06b0*/  BSSY.RECONVERGENT B0, `(.L_x_5) ;  /* 0x000000e000007945 */ /* 0x000fe20003800200 */
[----:B0-----:R-:W-:-:S04]  /*06c0*/  FFMA R15, -R3, R14, 1 ;  /* 0x3f800000030f7423 */ /* 0x001fc8000000010e */
[----:B------:R-:W-:Y:S01]  /*06d0*/  FFMA R15, R14, R15, R14 ;  /* 0x0000000f0e0f7223 */ /* 0x000fe2000000000e */
[----:B----4-:R-:W-:Y:S01]  /*06e0*/  FADD R7, R10, -R13 ;  /* 0x8000000d0a077221 */ /* 0x010fe20000000000 */
[----:B--2---:R-:W-:-:S04]  /*06f0*/  FADD R0, R8, R8 ;  /* 0x0000000808007221 */ /* 0x004fc80000000000 */
[----:B------:R-:W-:-:S04]  /*0700*/  FMUL R0, R0, R7 ;  /* 0x0000000700007220 */ /* 0x000fc80000400000 */
[----:B------:R-:W0:Y:S01]  /*0710*/  FCHK P0, R0, R3 ;  /* 0x0000000300007302 */ /* 0x000e220000000000 */
[----:B------:R-:W-:-:S04]  /*0720*/  FFMA R8, R0, R15, RZ ;  /* 0x0000000f00087223 */ /* 0x000fc800000000ff */
[----:B------:R-:W-:-:S04]  /*0730*/  FFMA R7, -R3, R8, R0 ;  /* 0x0000000803077223 */ /* 0x000fc80000000100 */
[----:B------:R-:W-:Y:S01]  /*0740*/  FFMA R15, R15, R7, R8 ;  /* 0x000000070f0f7223 */ /* 0x000fe20000000008 */
[----:B0-----:R-:W-:Y:S06]  /*0750*/  @!P0 BRA `(.L_x_6) ;  /* 0x00000000000c8947 */ /* 0x001fec0003800000 */
[----:B------:R-:W-:-:S07]  /*0760*/  MOV R8, 0x780 ;  /* 0x0000078000087802 */ /* 0x000fce0000000f00 */
[----:B------:R-:W-:Y:S05]  /*0770*/  CALL.REL.NOINC `($__internal_1_$__cuda_sm3x_div_rn_noftz_f32_slowpath) ;  /* 0x0000000000b87944 */ /* 0x000fea0003c00000 */
[----:B------:R-:W-:-:S07]  /*0780*/  IMAD.MOV.U32 R15, RZ, RZ, R0 ;  /* 0x000000ffff0f7224 */ /* 0x000fce00078e0000 */
.L_x_6:
[----:B------:R-:W-:Y:S05]  /*0790*/  BSYNC.RECONVERGENT B0 ;  /* 0x0000000000007941 */ /* 0x000fea0003800200 */
.L_x_5:
[----:B------:R-:W0:Y:S02]  /*07a0*/  LDC.64 R8, c[0x0][0x3a0] ;  /* 0x0000e800ff087b82 */ /* 0x000e240000000a00 */
[----:B0-----:R-:W-:-:S06]  /*07b0*/  IMAD.WIDE R6, R6, 0x4, R8 ;  /* 0x0000000406067825 */ /* 0x001fcc00078e0208 */
[----:B------:R-:W2:Y:S01]  /*07c0*/  LDG.E R6, desc[UR6][R6.64] ;  /* 0x0000000606067981 */ /* 0x000ea2000c1e1900 */
[----:B------:R-:W0:Y:S01]  /*07d0*/  MUFU.RCP R0, R3 ;  /* 0x0000000300007308 */ /* 0x000e220000001000 */
[----:B------:R-:W-:Y:S01]  /*07e0*/  BSSY.RECONVERGENT B0, `(.L_x_7) ;  /* 0x000000d000007945 */ /* 0x000fe20003800200 */
[----:B------:R-:W-:Y:S01]  /*07f0*/  FADD R2, R15, R2 ;  /* 0x000000020f027221 */ /* 0x000fe20000000000 */
[----:B0-----:R-:W-:-:S04]  /*0800*/  FFMA R9, -R3, R0, 1 ;  /* 0x3f80000003097423 */ /* 0x001fc80000000100 */
[----:B------:R-:W-:Y:S01]  /*0810*/  FFMA R0, R0, R9, R0 ;  /* 0x0000000900007223 */ /* 0x000fe20000000000 */
[----:B--2---:R-:W0:Y:S03]  /*0820*/  FCHK P0, R6, R3 ;  /* 0x0000000306007302 */ /* 0x004e260000000000 */
[----:B------:R-:W-:-:S04]  /*0830*/  FFMA R8, R0, R6, RZ ;  /* 0x0000000600087223 */ /* 0x000fc800000000ff */
[----:B------:R-:W-:-:S04]  /*0840*/  FFMA R9, -R3, R8, R6 ;  /* 0x0000000803097223 */ /* 0x000fc80000000106 */
[----:B------:R-:W-:Y:S01]  /*0850*/  FFMA R9, R0, R9, R8 ;  /* 0x0000000900097223 */ /* 0x000fe20000000008 */
[----:B0-----:R-:W-:Y:S06]  /*0860*/  @!P0 BRA `(.L_x_8) ;  /* 0x0000000000108947 */ /* 0x001fec0003800000 */
[----:B------:R-:W-:Y:S02]  /*0870*/  MOV R0, R6 ;  /* 0x0000000600007202 */ /* 0x000fe40000000f00 */
[----:B------:R-:W-:-:S07]  /*0880*/  MOV R8, 0x8a0 ;  /* 0x000008a000087802 */ /* 0x000fce0000000f00 */
[----:B------:R-:W-:Y:S05]  /*0890*/  CALL.REL.NOINC `($__internal_1_$__cuda_sm3x_div_rn_noftz_f32_slowpath) ;  /* 0x0000000000707944 */ /* 0x000fea0003c00000 */
[----:B------:R-:W-:-:S07]  /*08a0*/  IMAD.MOV.U32 R9, RZ, RZ, R0 ;  /* 0x000000ffff097224 */ /* 0x000fce00078e0000 */
.L_x_8:
[----:B------:R-:W-:Y:S05]  /*08b0*/  BSYNC.RECONVERGENT B0 ;  /* 0x0000000000007941 */ /* 0x000fea0003800200 */
.L_x_7:
[----:B------:R-:W-:-:S05]  /*08c0*/  FADD R9, R2, R9 ;  /* 0x0000000902097221 */ /* 0x000fca0000000000 */
[----:B------:R-:W-:Y:S01]  /*08d0*/  STG.E desc[UR6][R4.64], R9 ;  /* 0x0000000904007986 */ /* 0x000fe2000c101906 */
[----:B------:R-:W-:Y:S05]  /*08e0*/  EXIT ;  /* 0x000000000000794d */ /* 0x000fea0003800000 */
        .weak           $__internal_0_$__cuda_sm20_sqrt_rn_f32_slowpath
        .type           $__internal_0_$__cuda_sm20_sqrt_rn_f32_slowpath,@function
        .size           $__internal_0_$__cuda_sm20_sqrt_rn_f32_slowpath,($__internal_1_$__cuda_sm3x_div_rn_noftz_f32_slowpath - $__internal_0_$__cuda_sm20_sqrt_rn_f32_slowpath)
$__internal_0_$__cuda_sm20_sqrt_rn_f32_slowpath:
[----:B------:R-:W-:-:S13]  /*08f0*/  LOP3.LUT P0, RZ, R2, 0x7fffffff, RZ, 0xc0, !PT ;  /* 0x7fffffff02ff7812 */ /* 0x000fda000780c0ff */
[----:B------:R-:W-:Y:S01]  /*0900*/  @!P0 IMAD.MOV.U32 R3, RZ, RZ, R2 ;  /* 0x000000ffff038224 */ /* 0x000fe200078e0002 */
[----:B------:R-:W-:Y:S06]  /*0910*/  @!P0 BRA `(.L_x_9) ;  /* 0x0000000000408947 */ /* 0x000fec0003800000 */
[----:B------:R-:W-:-:S13]  /*0920*/  FSETP.GEU.FTZ.AND P0, PT, R2, RZ, PT ;  /* 0x000000ff0200720b */ /* 0x000fda0003f1e000 */
[----:B------:R-:W-:Y:S01]  /*0930*/  @!P0 MOV R3, 0x7fffffff ;  /* 0x7fffffff00038802 */ /* 0x000fe20000000f00 */
[----:B------:R-:W-:Y:S06]  /*0940*/  @!P0 BRA `(.L_x_9) ;  /* 0x0000000000348947 */ /* 0x000fec0003800000 */
[----:B------:R-:W-:-:S13]  /*0950*/  FSETP.GTU.FTZ.AND P0, PT, |R2|, +INF , PT ;  /* 0x7f8000000200780b */ /* 0x000fda0003f1c200 */
[----:B------:R-:W-:Y:S01]  /*0960*/  @P0 FADD.FTZ R3, R2, 1 ;  /* 0x3f80000002030421 */ /* 0x000fe20000010000 */
[----:B------:R-:W-:Y:S06]  /*0970*/  @P0 BRA `(.L_x_9) ;  /* 0x0000000000280947 */ /* 0x000fec0003800000 */
[----:B------:R-:W-:-:S13]  /*0980*/  FSETP.NEU.FTZ.AND P0, PT, |R2|, +INF , PT ;  /* 0x7f8000000200780b */ /* 0x000fda0003f1d200 */
[----:B------:R-:W-:-:S04]  /*0990*/  @P0 FFMA R8, R2, 1.84467440737095516160e+19, RZ ;  /* 0x5f80000002080823 */ /* 0x000fc800000000ff */
[----:B------:R-:W0:Y:S02]  /*09a0*/  @P0 MUFU.RSQ R3, R8 ;  /* 0x0000000800030308 */ /* 0x000e240000001400 */
[----:B0-----:R-:W-:Y:S01]  /*09b0*/  @P0 FMUL.FTZ R9, R8, R3 ;  /* 0x0000000308090220 */ /* 0x001fe20000410000 */
[----:B------:R-:W-:Y:S01]  /*09c0*/  @P0 FMUL.FTZ R11, R3, 0.5 ;  /* 0x3f000000030b0820 */ /* 0x000fe20000410000 */
[----:B------:R-:W-:Y:S02]  /*09d0*/  @!P0 IMAD.MOV.U32 R3, RZ, RZ, R2 ;  /* 0x000000ffff038224 */ /* 0x000fe400078e0002 */
[----:B------:R-:W-:-:S04]  /*09e0*/  @P0 FADD.FTZ R10, -R9, -RZ ;  /* 0x800000ff090a0221 */ /* 0x000fc80000010100 */
[----:B------:R-:W-:-:S04]  /*09f0*/  @P0 FFMA R10, R9, R10, R8 ;  /* 0x0000000a090a0223 */ /* 0x000fc80000000008 */
[----:B------:R-:W-:-:S04]  /*0a00*/  @P0 FFMA R10, R10, R11, R9 ;  /* 0x0000000b0a0a0223 */ /* 0x000fc80000000009 */
[----:B------:R-:W-:-:S07]  /*0a10*/  @P0 FMUL.FTZ R3, R10, 2.3283064365386962891e-10 ;  /* 0x2f8000000a030820 */ /* 0x000fce0000410000 */
.L_x_9:
[----:B------:R-:W-:Y:S01]  /*0a20*/  IMAD.MOV.U32 R8, RZ, RZ, R3 ;  /* 0x000000ffff087224 */ /* 0x000fe200078e0003 */
[----:B------:R-:W-:Y:S01]  /*0a30*/  MOV R2, R12 ;  /* 0x0000000c00027202 */ /* 0x000fe20000000f00 */
[----:B------:R-:W-:-:S04]  /*0a40*/  IMAD.MOV.U32 R3, RZ, RZ, 0x0 ;  /* 0x00000000ff037424 */ /* 0x000fc800078e00ff */
[----:B------:R-:W-:Y:S05]  /*0a50*/  RET.REL.NODEC R2 `(dx_kernel) ;  /* 0xfffffff402687950 */ /* 0x000fea0003c3ffff */
        .weak           $__internal_1_$__cuda_sm3x_div_rn_noftz_f32_slowpath
        .type           $__internal_1_$__cuda_sm3x_div_rn_noftz_f32_slowpath,@function
        .size           $__internal_1_$__cuda_sm3x_div_rn_noftz_f32_slowpath,(.L_x_472 - $__internal_1_$__cuda_sm3x_div_rn_noftz_f32_slowpath)
$__internal_1_$__cuda_sm3x_div_rn_noftz_f32_slowpath:
[----:B------:R-:W-:Y:S01]  /*0a60*/  SHF.R.U32.HI R10, RZ, 0x17, R3 ;  /* 0x00000017ff0a7819 */ /* 0x000fe20000011603 */
[----:B------:R-:W-:Y:S01]  /*0a70*/  BSSY.RECONVERGENT B1, `(.L_x_10) ;  /* 0x0000063000017945 */ /* 0x000fe20003800200 */
[----:B------:R-:W-:Y:S02]  /*0a80*/  SHF.R.U32.HI R9, RZ, 0x17, R0 ;  /* 0x00000017ff097819 */ /* 0x000fe40000011600 */
[----:B------:R-:W-:Y:S02]  /*0a90*/  LOP3.LUT R10, R10, 0xff, RZ, 0xc0, !PT ;  /* 0x000000ff0a0a7812 */ /* 0x000fe400078ec0ff */
[----:B------:R-:W-:Y:S02]  /*0aa0*/  LOP3.LUT R14, R9, 0xff, RZ, 0xc0, !PT ;  /* 0x000000ff090e7812 */ /* 0x000fe400078ec0ff */
[----:B------:R-:W-:Y:S02]  /*0ab0*/  IADD3 R13, PT, PT, R10, -0x1, RZ ;  /* 0xffffffff0a0d7810 */ /* 0x000fe40007ffe0ff */
[----:B------:R-:W-:Y:S01]  /*0ac0*/  MOV R11, R3 ;  /* 0x00000003000b7202 */ /* 0x000fe20000000f00 */
[----:B------:R-:W-:Y:S01]  /*0ad0*/  VIADD R12, R14, 0xffffffff ;  /* 0xffffffff0e0c7836 */ /* 0x000fe20000000000 */
[----:B------:R-:W-:-:S04]  /*0ae0*/  ISETP.GT.U32.AND P0, PT, R13, 0xfd, PT ;  /* 0x000000fd0d00780c */ /* 0x000fc80003f04070 */
[----:B------:R-:W-:-:S13]  /*0af0*/  ISETP.GT.U32.OR P0, PT, R12, 0xfd, P0 ;  /* 0x000000fd0c00780c */ /* 0x000fda0000704470 */
[----:B------:R-:W-:Y:S01]  /*0b00*/  @!P0 IMAD.MOV.U32 R9, RZ, RZ, RZ ;  /* 0x000000ffff098224 */ /* 0x000fe200078e00ff */
[----:B------:R-:W-:Y:S06]  /*0b10*/  @!P0 BRA `(.L_x_11) ;  /* 0x00000000005c8947 */ /* 0x000fec0003800000 */
[----:B------:R-:W-:Y:S02]  /*0b20*/  FSETP.GTU.FTZ.AND P0, PT, |R0|, +INF , PT ;  /* 0x7f8000000000780b */ /* 0x000fe40003f1c200 */
[----:B------:R-:W-:-:S04]  /*0b30*/  FSETP.GTU.FTZ.AND P1, PT, |R3|, +INF , PT ;  /* 0x7f8000000300780b */ /* 0x000fc80003f3c200 */
[----:B------:R-:W-:-:S13]  /*0b40*/  PLOP3.LUT P0, PT, P0, P1, PT, 0xf8, 0x8f ;  /* 0x00000000008f781c */ /* 0x000fda0000703f70 */
[----:B------:R-:W-:Y:S05]  /*0b50*/  @P0 BRA `(.L_x_12) ;  /* 0x00000004004c0947 */ /* 0x000fea0003800000 */
[----:B------:R-:W-:-:S13]  /*0b60*/  LOP3.LUT P0, RZ, R11, 0x7fffffff, R0, 0xc8, !PT ;  /* 0x7fffffff0bff7812 */ /* 0x000fda000780c800 */
[----:B------:R-:W-:Y:S05]  /*0b70*/  @!P0 BRA `(.L_x_13) ;  /* 0x00000004003c8947 */ /* 0x000fea0003800000 */
[C---:B------:R-:W-:Y:S02]  /*0b80*/  FSETP.NEU.FTZ.AND P2, PT, |R0|.reuse, +INF , PT ;  /* 0x7f8000000000780b */ /* 0x040fe40003f5d200 */
[----:B------:R-:W-:Y:S02]  /*0b90*/  FSETP.NEU.FTZ.AND P1, PT, |R3|, +INF , PT ;  /* 0x7f8000000300780b */ /* 0x000fe40003f3d200 */
[----:B------:R-:W-:-:S11]  /*0ba0*/  FSETP.NEU.FTZ.AND P0, PT, |R0|, +INF , PT ;  /* 0x7f8000000000780b */ /* 0x000fd60003f1d200 */
[----:B------:R-:W-:Y:S05]  /*0bb0*/  @!P1 BRA !P2, `(.L_x_13) ;  /* 0x00000004002c9947 */ /* 0x000fea0005000000 */
[----:B------:R-:W-:-:S04]  /*0bc0*/  LOP3.LUT P2, RZ, R0, 0x7fffffff, RZ, 0xc0, !PT ;  /* 0x7fffffff00ff7812 */ /* 0x000fc8000784c0ff */
[----:B------:R-:W-:-:S13]  /*0bd0*/  PLOP3.LUT P1, PT, P1, P2, PT, 0x2f, 0xf2 ;  /* 0x0000000000f2781c */ /* 0x000fda0000f24577 */
[----:B------:R-:W-:Y:S05]  /*0be0*/  @P1 BRA `(.L_x_14) ;  /* 0x0000000400181947 */ /* 0x000fea0003800000 */
[----:B------:R-:W-:-:S04]  /*0bf0*/  LOP3.LUT P1, RZ, R11, 0x7fffffff, RZ, 0xc0, !PT ;  /* 0x7fffffff0bff7812 */ /* 0x000fc8000782c0ff */
[----:B------:R-:W-:-:S13]  /*0c00*/  PLOP3.LUT P0, PT, P0, P1, PT, 0x2f, 0xf2 ;  /* 0x0000000000f2781c */ /* 0x000fda0000702577 */
[----:B------:R-:W-:Y:S05]  /*0c10*/  @P0 BRA `(.L_x_15) ;  /* 0x0000000400000947 */ /* 0x000fea0003800000 */
[----:B------:R-:W-:Y:S02]  /*0c20*/  ISETP.GE.AND P0, PT, R12, RZ, PT ;  /* 0x000000ff0c00720c */ /* 0x000fe40003f06270 */
[----:B------:R-:W-:-:S11]  /*0c30*/  ISETP.GE.AND P1, PT, R13, RZ, PT ;  /* 0x000000ff0d00720c */ /* 0x000fd60003f26270 */
[----:B------:R-:W-:Y:S01]  /*0c40*/  @P0 MOV R9, RZ ;  /* 0x000000ff00090202 */ /* 0x000fe20000000f00 */
[----:B------:R-:W-:Y:S02]  /*0c50*/  @!P0 IMAD.MOV.U32 R9, RZ, RZ, -0x40 ;  /* 0xffffffc0ff098424 */ /* 0x000fe400078e00ff */
[----:B------:R-:W-:Y:S01]  /*0c60*/  @!P0 FFMA R0, R0, 1.84467440737095516160e+19, RZ ;  /* 0x5f80000000008823 */ /* 0x000fe200000000ff */
[----:B------:R-:W-:Y:S02]  /*0c70*/  @!P1 FFMA R11, R3, 1.84467440737095516160e+19, RZ ;  /* 0x5f800000030b9823 */ /* 0x000fe400000000ff */
[----:B------:R-:W-:-:S07]  /*0c80*/  @!P1 IADD3 R9, PT, PT, R9, 0x40, RZ ;  /* 0x0000004009099810 */ /* 0x000fce0007ffe0ff */
.L_x_11:
[----:B------:R-:W-:Y:S01]  /*0c90*/  LEA R12, R10, 0xc0800000, 0x17 ;  /* 0xc08000000a0c7811 */ /* 0x000fe200078eb8ff */
[----:B------:R-:W-:Y:S04]  /*0ca0*/  BSSY.RECONVERGENT B2, `(.L_x_16) ;  /* 0x0000036000027945 */ /* 0x000fe80003800200 */
[----:B------:R-:W-:Y:S01]  /*0cb0*/  IMAD.IADD R12, R11, 0x1, -R12 ;  /* 0x000000010b0c7824 */ /* 0x000fe200078e0a0c */
[----:B------:R-:W-:-:S03]  /*0cc0*/  IADD3 R11, PT, PT, R14, -0x7f, RZ ;  /* 0xffffff810e0b7810 */ /* 0x000fc60007ffe0ff */
[----:B------:R0:W1:Y:S01]  /*0cd0*/  MUFU.RCP R13, R12 ;  /* 0x0000000c000d7308 */ /* 0x0000620000001000 */
[----:B------:R-:W-:Y:S01]  /*0ce0*/  FADD.FTZ R15, -R12, -RZ ;  /* 0x800000ff0c0f7221 */ /* 0x000fe20000010100 */
[C---:B------:R-:W-:Y:S01]  /*0cf0*/  IMAD R0, R11.reuse, -0x800000, R0 ;  /* 0xff8000000b007824 */ /* 0x040fe200078e0200 */
[----:B0-----:R-:W-:-:S05]  /*0d00*/  IADD3 R12, PT, PT, R11, 0x7f, -R10 ;  /* 0x0000007f0b0c7810 */ /* 0x001fca0007ffe80a */
[----:B------:R-:W-:Y:S02]  /*0d10*/  IMAD.IADD R9, R12, 0x1, R9 ;  /* 0x000000010c097824 */ /* 0x000fe400078e0209 */
[----:B-1----:R-:W-:-:S04]  /*0d20*/  FFMA R14, R13, R15, 1 ;  /* 0x3f8000000d0e7423 */ /* 0x002fc8000000000f */
[----:B------:R-:W-:-:S04]  /*0d30*/  FFMA R16, R13, R14, R13 ;  /* 0x0000000e0d107223 */ /* 0x000fc8000000000d */
[----:B------:R-:W-:-:S04]  /*0d40*/  FFMA R13, R0, R16, RZ ;  /* 0x00000010000d7223 */ /* 0x000fc800000000ff */
[----:B------:R-:W-:-:S04]  /*0d50*/  FFMA R14, R15, R13, R0 ;  /* 0x0000000d0f0e7223 */ /* 0x000fc80000000000 */
[----:B------:R-:W-:-:S04]  /*0d60*/  FFMA R13, R16, R14, R13 ;  /* 0x0000000e100d7223 */ /* 0x000fc8000000000d */
[----:B------:R-:W-:-:S04]  /*0d70*/  FFMA R14, R15, R13, R0 ;  /* 0x0000000d0f0e7223 */ /* 0x000fc80000000000 */
[----:B------:R-:W-:-:S05]  /*0d80*/  FFMA R0, R16, R14, R13 ;  /* 0x0000000e10007223 */ /* 0x000fca000000000d */
[----:B------:R-:W-:-:S04]  /*0d90*/  SHF.R.U32.HI R10, RZ, 0x17, R0 ;  /* 0x00000017ff0a7819 */ /* 0x000fc80000011600 */
[----:B------:R-:W-:-:S04]  /*0da0*/  LOP3.LUT R10, R10, 0xff, RZ, 0xc0, !PT ;  /* 0x000000ff0a0a7812 */ /* 0x000fc800078ec0ff */
[----:B------:R-:W-:-:S05]  /*0db0*/  IADD3 R15, PT, PT, R10, R9, RZ ;  /* 0x000000090a0f7210 */ /* 0x000fca0007ffe0ff */
[----:B------:R-:W-:-:S05]  /*0dc0*/  VIADD R10, R15, 0xffffffff ;  /* 0xffffffff0f0a7836 */ /* 0x000fca0000000000 */
[----:B------:R-:W-:-:S13]  /*0dd0*/  ISETP.GE.U32.AND P0, PT, R10, 0xfe, PT ;  /* 0x000000fe0a00780c */ /* 0x000fda0003f06070 */
[----:B------:R-:W-:Y:S05]  /*0de0*/  @!P0 BRA `(.L_x_17) ;  /* 0x0000000000808947 */ /* 0x000fea0003800000 */
[----:B------:R-:W-:-:S13]  /*0df0*/  ISETP.GT.AND P0, PT, R15, 0xfe, PT ;  /* 0x000000fe0f00780c */ /* 0x000fda0003f04270 */
[----:B------:R-:W-:Y:S05]  /*0e00*/  @P0 BRA `(.L_x_18) ;  /* 0x00000000006c0947 */ /* 0x000fea0003800000 */
[----:B------:R-:W-:-:S13]  /*0e10*/  ISETP.GE.AND P0, PT, R15, 0x1, PT ;  /* 0x000000010f00780c */ /* 0x000fda0003f06270 */
[----:B------:R-:W-:Y:S05]  /*0e20*/  @P0 BRA `(.L_x_19) ;  /* 0x0000000000740947 */ /* 0x000fea0003800000 */
[----:B------:R-:W-:Y:S02]  /*0e30*/  ISETP.GE.AND P0, PT, R15, -0x18, PT ;  /* 0xffffffe80f00780c */ /* 0x000fe40003f06270 */
[----:B------:R-:W-:-:S11]  /*0e40*/  LOP3.LUT R0, R0, 0x80000000, RZ, 0xc0, !PT ;  /* 0x8000000000007812 */ /* 0x000fd600078ec0ff */
[----:B------:R-:W-:Y:S05]  /*0e50*/  @!P0 BRA `(.L_x_19) ;  /* 0x0000000000688947 */ /* 0x000fea0003800000 */
[CCC-:B------:R-:W-:Y:S01]  /*0e60*/  FFMA.RZ R9, R16.reuse, R14.reuse, R13.reuse ;  /* 0x0000000e10097223 */ /* 0x1c0fe2000000c00d */
[C---:B------:R-:W-:Y:S01]  /*0e70*/  IADD3 R12, PT, PT, R15.reuse, 0x20, RZ ;  /* 0x000000200f0c7810 */ /* 0x040fe20007ffe0ff */
[CCC-:B------:R-:W-:Y:S01]  /*0e80*/  FFMA.RM R10, R16.reuse, R14.reuse, R13.reuse ;  /* 0x0000000e100a7223 */ /* 0x1c0fe2000000400d */
[----:B------:R-:W-:Y:S02]  /*0e90*/  ISETP.NE.AND P2, PT, R15, RZ, PT ;  /* 0x000000ff0f00720c */ /* 0x000fe40003f45270 */
[----:B------:R-:W-:Y:S01]  /*0ea0*/  LOP3.LUT R11, R9, 0x7fffff, RZ, 0xc0, !PT ;  /* 0x007fffff090b7812 */ /* 0x000fe200078ec0ff */
[----:B------:R-:W-:Y:S01]  /*0eb0*/  FFMA.RP R9, R16, R14, R13 ;  /* 0x0000000e10097223 */ /* 0x000fe2000000800d */
[----:B------:R-:W-:Y:S01]  /*0ec0*/  IMAD.MOV R13, RZ, RZ, -R15 ;  /* 0x000000ffff0d7224 */ /* 0x000fe200078e0a0f */
[----:B------:R-:W-:Y:S02]  /*0ed0*/  ISETP.NE.AND P1, PT, R15, RZ, PT ;  /* 0x000000ff0f00720c */ /* 0x000fe40003f25270 */
[----:B------:R-:W-:-:S02]  /*0ee0*/  LOP3.LUT R11, R11, 0x800000, RZ, 0xfc, !PT ;  /* 0x008000000b0b7812 */ /* 0x000fc400078efcff */
[----:B------:R-:W-:Y:S02]  /*0ef0*/  FSETP.NEU.FTZ.AND P0, PT, R9, R10, PT ;  /* 0x0000000a0900720b */ /* 0x000fe40003f1d000 */
[----:B------:R-:W-:Y:S02]  /*0f00*/  SHF.L.U32 R12, R11, R12, RZ ;  /* 0x0000000c0b0c7219 */ /* 0x000fe400000006ff */
[----:B------:R-:W-:Y:S02]  /*0f10*/  SEL R10, R13, RZ, P2 ;  /* 0x000000ff0d0a7207 */ /* 0x000fe40001000000 */
[----:B------:R-:W-:Y:S02]  /*0f20*/  ISETP.NE.AND P1, PT, R12, RZ, P1 ;  /* 0x000000ff0c00720c */ /* 0x000fe40000f25270 */
[----:B------:R-:W-:Y:S02]  /*0f30*/  SHF.R.U32.HI R10, RZ, R10, R11 ;  /* 0x0000000aff0a7219 */ /* 0x000fe4000001160b */
[----:B------:R-:W-:-:S02]  /*0f40*/  PLOP3.LUT P0, PT, P0, P1, PT, 0xf8, 0x8f ;  /* 0x00000000008f781c */ /* 0x000fc40000703f70 */
[----:B------:R-:W-:Y:S02]  /*0f50*/  SHF.R.U32.HI R12, RZ, 0x1, R10 ;  /* 0x00000001ff0c7819 */ /* 0x000fe4000001160a */
[----:B------:R-:W-:-:S04]  /*0f60*/  SEL R9, RZ, 0x1, !P0 ;  /* 0x00000001ff097807 */ /* 0x000fc80004000000 */
[----:B------:R-:W-:-:S04]  /*0f70*/  LOP3.LUT R9, R9, 0x1, R12, 0xf8, !PT ;  /* 0x0000000109097812 */ /* 0x000fc800078ef80c */
[----:B------:R-:W-:-:S04]  /*0f80*/  LOP3.LUT R9, R9, R10, RZ, 0xc0, !PT ;  /* 0x0000000a09097212 */ /* 0x000fc800078ec0ff */
[----:B------:R-:W-:-:S04]  /*0f90*/  IADD3 R9, PT, PT, R12, R9, RZ ;  /* 0x000000090c097210 */ /* 0x000fc80007ffe0ff */
[----:B------:R-:W-:Y:S01]  /*0fa0*/  LOP3.LUT R0, R9, R0, RZ, 0xfc, !PT ;  /* 0x0000000009007212 */ /* 0x000fe200078efcff */
[----:B------:R-:W-:Y:S06]  /*0fb0*/  BRA `(.L_x_19) ;  /* 0x0000000000107947 */ /* 0x000fec0003800000 */
.L_x_18:
[----:B------:R-:W-:-:S04]  /*0fc0*/  LOP3.LUT R0, R0, 0x80000000, RZ, 0xc0, !PT ;  /* 0x8000000000007812 */ /* 0x000fc800078ec0ff */
[----:B------:R-:W-:Y:S01]  /*0fd0*/  LOP3.LUT R0, R0, 0x7f800000, RZ, 0xfc, !PT ;  /* 0x7f80000000007812 */ /* 0x000fe200078efcff */
[----:B------:R-:W-:Y:S06]  /*0fe0*/  BRA `(.L_x_19) ;  /* 0x0000000000047947 */ /* 0x000fec0003800000 */
.L_x_17:
[----:B------:R-:W-:-:S07]  /*0ff0*/  IMAD R0, R9, 0x800000, R0 ;  /* 0x0080000009007824 */ /* 0x000fce00078e0200 */
.L_x_19:
[----:B------:R-:W-:Y:S05]  /*1000*/  BSYNC.RECONVERGENT B2 ;  /* 0x0000000000027941 */ /* 0x000fea0003800200 */
.L_x_16:
[----:B------:R-:W-:Y:S05]  /*1010*/  BRA `(.L_x_20) ;  /* 0x0000000000207947 */ /* 0x000fea0003800000 */
.L_x_15:
[----:B------:R-:W-:-:S04]  /*1020*/  LOP3.LUT R0, R11, 0x80000000, R0, 0x48, !PT ;  /* 0x800000000b007812 */ /* 0x000fc800078e4800 */
[----:B------:R-:W-:Y:S01]  /*1030*/  LOP3.LUT R0, R0, 0x7f800000, RZ, 0xfc, !PT ;  /* 0x7f80000000007812 */ /* 0x000fe200078efcff */
[----:B------:R-:W-:Y:S06]  /*1040*/  BRA `(.L_x_20) ;  /* 0x0000000000147947 */ /* 0x000fec0003800000 */
.L_x_14:
[----:B------:R-:W-:Y:S01]  /*1050*/  LOP3.LUT R0, R11, 0x80000000, R0, 0x48, !PT ;  /* 0x800000000b007812 */ /* 0x000fe200078e4800 */
[----:B------:R-:W-:Y:S06]  /*1060*/  BRA `(.L_x_20) ;  /* 0x00000000000c7947 */ /* 0x000fec0003800000 */
.L_x_13:
[----:B------:R-:W0:Y:S01]  /*1070*/  MUFU.RSQ R0, -QNAN ;  /* 0xffc0000000007908 */ /* 0x000e220000001400 */
[----:B------:R-:W-:Y:S05]  /*1080*/  BRA `(.L_x_20) ;  /* 0x0000000000047947 */ /* 0x000fea0003800000 */
.L_x_12:
[----:B------:R-:W-:-:S07]  /*1090*/  FADD.FTZ R0, R0, R3 ;  /* 0x0000000300007221 */ /* 0x000fce0000010000 */
.L_x_20:
[----:B------:R-:W-:Y:S05]  /*10a0*/  BSYNC.RECONVERGENT B1 ;  /* 0x0000000000017941 */ /* 0x000fea0003800200 */
.L_x_10:
[----:B------:R-:W-:-:S04]  /*10b0*/  HFMA2 R9, -RZ, RZ, 0, 0 ;  /* 0x00000000ff097431 */ /* 0x000fc800000001ff */
[----:B0-----:R-:W-:Y:S05]  /*10c0*/  RET.REL.NODEC R8 `(dx_kernel) ;  /* 0xffffffec08cc7950 */ /* 0x001fea0003c3ffff */
.L_x_21:
[----:B------:R-:W-:-:S00]  /*10d0*/  BRA `(.L_x_21) ;  /* 0xfffffffc00fc7947 */ /* 0x000fc0000383ffff */
[----:B------:R-:W-:-:S00]  /*10e0*/  NOP ;  /* 0x0000000000007918 */ /* 0x000fc00000000000 */
        /* <DEDUP_REMOVED lines=9> */
.L_x_472:


//--------------------- .text.fast_variance_delta_kernel --------------------------
	.section	.text.fast_variance_delta_kernel,"ax",@progbits
	.align	128
        .global         fast_variance_delta_kernel
        .type           fast_variance_delta_kernel,@function
        .size           fast_variance_delta_kernel,(.L_x_485 - fast_variance_delta_kernel)
        .other          fast_variance_delta_kernel,@"STO_CUDA_ENTRY STV_DEFAULT"
fast_variance_delta_kernel:
.text.fast_variance_delta_kernel:
[----:B------:R-:W-:Y:S01]  /*0000*/  LDC R1, c[0x0][0x37c] ;  /* 0x0000df00ff017b82 */ /* 0x000fe20000000800 */
[----:B------:R-:W0:Y:S07]  /*0010*/  S2R R0, SR_TID.X ;  /* 0x0000000000007919 */ /* 0x000e2e0000002100 */
[----:B------:R-:W1:Y:S01]  /*0020*/  S2UR UR5, SR_CgaCtaId ;  /* 0x00000000000579c3 */ /* 0x000e620000008800 */
[----:B------:R-:W-:Y:S01]  /*0030*/  UMOV UR4, 0x400 ;  /* 0x0000040000047882 */ /* 0x000fe20000000000 */
[----:B------:R-:W2:Y:S01]  /*0040*/  LDCU UR6, c[0x0][0x3a8] ;  /* 0x00007500ff0677ac */ /* 0x000ea20008000800 */
[----:B------:R-:W3:Y:S01]  /*0050*/  S2R R20, SR_CTAID.X ;  /* 0x0000000000147919 */ /* 0x000ee20000002500 */
[----:B------:R-:W4:Y:S01]  /*0060*/  LDCU.64 UR12, c[0x0][0x358] ;  /* 0x00006b00ff0c77ac */ /* 0x000f220008000a00 */
[----:B--2---:R-:W-:-:S02]  /*0070*/  UISETP.GE.AND UP0, UPT, UR6, 0x1, UPT ;  /* 0x000000010600788c */ /* 0x004fc4000bf06270 */
[----:B-1----:R-:W-:Y:S01]  /*0080*/  ULEA UR4, UR5, UR4, 0x18 ;  /* 0x0000000405047291 */ /* 0x002fe2000f8ec0ff */
[----:B------:R-:W1:Y:S05]  /*0090*/  LDCU UR5, c[0x0][0x3a0] ;  /* 0x00007400ff0577ac */ /* 0x000e6a0008000800 */
[----:B0-----:R-:W-:-:S05]  /*00a0*/  LEA R21, R0, UR4, 0x2 ;  /* 0x0000000400157c11 */ /* 0x001fca000f8e10ff */
[----:B------:R0:W-:Y:S01]  /*00b0*/  STS [R21], RZ ;  /* 0x000000ff15007388 */ /* 0x0001e20000000800 */
[----:B-1----:R-:W-:-:S09]  /*00c0*/  UISETP.LT.OR UP0, UPT, UR5, 0x1, !UP0 ;  /* 0x000000010500788c */ /* 0x002fd2000c701670 */
[----:B0--34-:R-:W-:Y:S05]  /*00d0*/  BRA.U UP0, `(.L_x_22) ;  /* 0x0000000d006c7547 */ /* 0x019fea000b800000 */
[----:B------:R-:W0:Y:S01]  /*00e0*/  LDC.64 R2, c[0x0][0x390] ;  /* 0x0000e400ff027b82 */ /* 0x000e220000000a00 */
[----:B------:R-:W-:Y:S01]  /*00f0*/  UIADD3 UR6, UPT, UPT, UR6, -0x1, URZ ;  /* 0xffffffff06067890 */ /* 0x000fe2000fffe0ff */
[----:B------:R-:W-:-:S03]  /*0100*/  HFMA2 R24, -RZ, RZ, 0, 0 ;  /* 0x00000000ff187431 */ /* 0x000fc600000001ff */
[----:B------:R-:W-:-:S04]  /*0110*/  ULEA.HI UR10, UR6, 0x1, URZ, 0x16 ;  /* 0x00000001060a7891 */ /* 0x000fc8000f8fb0ff */
[----:B------:R-:W-:Y:S02]  /*0120*/  ULOP3.LUT UR4, UR10, 0x7ffff8, URZ, 0xc0, !UPT ;  /* 0x007ffff80a047892 */ /* 0x000fe4000f8ec0ff */
[----:B------:R-:W-:Y:S02]  /*0130*/  ULOP3.LUT UR11, UR10, 0x7, URZ, 0xc0, !UPT ;  /* 0x000000070a0b7892 */ /* 0x000fe4000f8ec0ff */
[----:B------:R-:W-:-:S03]  /*0140*/  UIADD3 UR8, UPT, UPT, -UR4, URZ, URZ ;  /* 0x000000ff04087290 */ /* 0x000fc6000fffe1ff */
[----:B------:R-:W-:Y:S01]  /*0150*/  UMOV UR4, URZ ;  /* 0x000000ff00047c82 */ /* 0x000fe20008000000 */
[----:B0-----:R-:W-:-:S08]  /*0160*/  IMAD.WIDE.U32 R2, R20, 0x4, R2 ;  /* 0x0000000414027825 */ /* 0x001fd000078e0002 */
.L_x_30:
[----:B------:R-:W0:Y:S01]  /*0170*/  LDC.64 R4, c[0x0][0x3a0] ;  /* 0x0000e800ff047b82 */ /* 0x000e220000000a00 */
[----:B------:R-:W1:Y:S01]  /*0180*/  LDCU UR9, c[0x0][0x3a8] ;  /* 0x00007500ff0977ac */ /* 0x000e620008000800 */
[----:B------:R-:W-:Y:S01]  /*0190*/  UMOV UR5, URZ ;  /* 0x000000ff00057c82 */ /* 0x000fe20008000000 */
[----:B-1----:R-:W-:Y:S01]  /*01a0*/  UISETP.GE.U32.AND UP0, UPT, UR9, 0x1c01, UPT ;  /* 0x00001c010900788c */ /* 0x002fe2000bf06070 */
[----:B0-----:R-:W-:Y:S01]  /*01b0*/  IMAD R5, R5, UR4, R20 ;  /* 0x0000000405057c24 */ /* 0x001fe2000f8e0214 */
[----:B------:R-:W-:-:S03]  /*01c0*/  UIADD3 UR4, UPT, UPT, UR4, 0x1, URZ ;  /* 0x0000000104047890 */ /* 0x000fc6000fffe0ff */
[----:B------:R-:W-:-:S03]  /*01d0*/  IMAD R22, R5, UR9, R0 ;  /* 0x0000000905167c24 */ /* 0x000fc6000f8e0200 */
[----:B------:R-:W-:Y:S01]  /*01e0*/  ISETP.NE.AND P0, PT, R4, UR4, PT ;  /* 0x0000000404007c0c */ /* 0x000fe2000bf05270 */
[----:B------:R-:W-:-:S12]  /*01f0*/  BRA.U !UP0, `(.L_x_23) ;  /* 0x0000000508547547 */ /* 0x000fd8000b800000 */
[----:B------:R-:W-:Y:S01]  /*0200*/  MOV R9, R22 ;  /* 0x0000001600097202 */ /* 0x000fe20000000f00 */
[----:B------:R-:W0:Y:S01]  /*0210*/  LDCU UR9, c[0x0][0x3a8] ;  /* 0x00007500ff0977ac */ /* 0x000e220008000800 */
[----:B------:R-:W-:Y:S01]  /*0220*/  MOV R8, R0 ;  /* 0x0000000000087202 */ /* 0x000fe20000000f00 */
[----:B------:R-:W-:Y:S01]  /*0230*/  UMOV UR5, 0x1000 ;  /* 0x0000100000057882 */ /* 0x000fe20000000000 */
[----:B------:R-:W-:-:S05]  /*0240*/  UMOV UR7, UR8 ;  /* 0x0000000800077c82 */ /* 0x000fca0008000000 */
.L_x_24:
[----:B------:R-:W1:Y:S01]  /*0250*/  LDC.64 R4, c[0x0][0x380] ;  /* 0x0000e000ff047b82 */ /* 0x000e620000000a00 */
[C---:B------:R-:W-:Y:S02]  /*0260*/  IADD3 R10, PT, PT, R8.reuse, 0x400, RZ ;  /* 0x00000400080a7810 */ /* 0x040fe40007ffe0ff */
[----:B0-----:R-:W-:Y:S02]  /*0270*/  ISETP.GE.AND P6, PT, R8, UR9, PT ;  /* 0x0000000908007c0c */ /* 0x001fe4000bfc6270 */
[----:B------:R-:W-:Y:S02]  /*0280*/  ISETP.GE.AND P1, PT, R10, UR9, PT ;  /* 0x000000090a007c0c */ /* 0x000fe4000bf26270 */
[----:B------:R-:W-:Y:S01]  /*0290*/  IADD3 R10, PT, PT, R8, 0x800, RZ ;  /* 0x00000800080a7810 */ /* 0x000fe20007ffe0ff */
[----:B------:R-:W0:Y:S03]  /*02a0*/  LDC.64 R6, c[0x0][0x388] ;  /* 0x0000e200ff067b82 */ /* 0x000e260000000a00 */
[----:B------:R-:W-:-:S05]  /*02b0*/  ISETP.GE.AND P2, PT, R10, UR9, PT ;  /* 0x000000090a007c0c */ /* 0x000fca000bf46270 */
[----:B------:R-:W2:Y:S04]  /*02c0*/  @!P6 LDG.E R11, desc[UR12][R2.64] ;  /* 0x0000000c020be981 */ /* 0x000ea8000c1e1900 */
[----:B------:R-:W3:Y:S01]  /*02d0*/  @!P1 LDG.E R25, desc[UR12][R2.64] ;  /* 0x0000000c02199981 */ /* 0x000ee2000c1e1900 */
[----:B-1----:R-:W-:-:S03]  /*02e0*/  IMAD.WIDE R4, R9, 0x4, R4 ;  /* 0x0000000409047825 */ /* 0x002fc600078e0204 */
[----:B------:R-:W4:Y:S04]  /*02f0*/  @!P2 LDG.E R17, desc[UR12][R2.64] ;  /* 0x0000000c0211a981 */ /* 0x000f28000c1e1900 */
[----:B------:R-:W2:Y:S01]  /*0300*/  @!P6 LDG.E R10, desc[UR12][R4.64] ;  /* 0x0000000c040ae981 */ /* 0x000ea2000c1e1900 */
[----:B0-----:R-:W-:-:S03]  /*0310*/  IMAD.WIDE R6, R9, 0x4, R6 ;  /* 0x0000000409067825 */ /* 0x001fc600078e0206 */
[----:B------:R-:W3:Y:S04]  /*0320*/  @!P1 LDG.E R14, desc[UR12][R4.64+0x1000] ;  /* 0x0010000c040e9981 */ /* 0x000ee8000c1e1900 */
[----:B------:R-:W5:Y:S04]  /*0330*/  @!P6 LDG.E R12, desc[UR12][R6.64] ;  /* 0x0000000c060ce981 */ /* 0x000f68000c1e1900 */
[----:B------:R-:W4:Y:S04]  /*0340*/  @!P1 LDG.E R13, desc[UR12][R6.64+0x1000] ;  /* 0x0010000c060d9981 */ /* 0x000f28000c1e1900 */
[----:B------:R-:W4:Y:S04]  /*0350*/  @!P2 LDG.E R16, desc[UR12][R4.64+0x2000] ;  /* 0x0020000c0410a981 */ /* 0x000f28000c1e1900 */
[----:B------:R-:W4:Y:S01]  /*0360*/  @!P2 LDG.E R15, desc[UR12][R6.64+0x2000] ;  /* 0x0020000c060fa981 */ /* 0x000f22000c1e1900 */
[----:B------:R-:W-:-:S02]  /*0370*/  IADD3 R18, PT, PT, R8, 0xc00, RZ ;  /* 0x00000c0008127810 */ /* 0x000fc40007ffe0ff */
[----:B------:R-:W-:Y:S02]  /*0380*/  IADD3 R19, PT, PT, R8, 0x1000, RZ ;  /* 0x0000100008137810 */ /* 0x000fe40007ffe0ff */
[----:B------:R-:W-:Y:S02]  /*0390*/  ISETP.GE.AND P3, PT, R18, UR9, PT ;  /* 0x0000000912007c0c */ /* 0x000fe4000bf66270 */
[C---:B------:R-:W-:Y:S02]  /*03a0*/  IADD3 R23, PT, PT, R8.reuse, 0x1400, RZ ;  /* 0x0000140008177810 */ /* 0x040fe40007ffe0ff */
[----:B------:R-:W-:Y:S02]  /*03b0*/  ISETP.GE.AND P4, PT, R19, UR9, PT ;  /* 0x0000000913007c0c */ /* 0x000fe4000bf86270 */
[----:B------:R-:W-:Y:S02]  /*03c0*/  ISETP.GE.AND P5, PT, R23, UR9, PT ;  /* 0x0000000917007c0c */ /* 0x000fe4000bfa6270 */
[----:B------:R-:W-:-:S02]  /*03d0*/  IADD3 R18, PT, PT, R8, 0x1800, RZ ;  /* 0x0000180008127810 */ /* 0x000fc40007ffe0ff */
[----:B------:R-:W-:-:S09]  /*03e0*/  IADD3 R23, PT, PT, R8, 0x1c00, RZ ;  /* 0x00001c0008177810 */ /* 0x000fd20007ffe0ff */
[----:B------:R-:W4:Y:S04]  /*03f0*/  @!P5 LDG.E R28, desc[UR12][R2.64] ;  /* 0x0000000c021cd981 */ /* 0x000f28000c1e1900 */
[----:B------:R-:W4:Y:S01]  /*0400*/  @!P5 LDG.E R27, desc[UR12][R4.64+0x5000] ;  /* 0x0050000c041bd981 */ /* 0x000f22000c1e1900 */
[----:B--2---:R-:W-:Y:S01]  /*0410*/  @!P6 FADD R19, R10, -R11 ;  /* 0x8000000b0a13e221 */ /* 0x004fe20000000000 */
[----:B------:R-:W-:Y:S01]  /*0420*/  CS2R R10, SRZ ;  /* 0x00000000000a7805 */ /* 0x000fe2000001ff00 */
[----:B---3--:R-:W-:Y:S02]  /*0430*/  @!P1 FADD R14, -R25, R14 ;  /* 0x0000000e190e9221 */ /* 0x008fe40000000100 */
[----:B-----5:R-:W-:Y:S01]  /*0440*/  @!P6 FMUL R11, R12, R19 ;  /* 0x000000130c0be220 */ /* 0x020fe20000400000 */
[----:B------:R-:W-:Y:S01]  /*0450*/  HFMA2 R12, -RZ, RZ, 0, 0 ;  /* 0x00000000ff0c7431 */ /* 0x000fe200000001ff */
[----:B------:R-:W-:Y:S01]  /*0460*/  ISETP.GE.AND P6, PT, R18, UR9, PT ;  /* 0x0000000912007c0c */ /* 0x000fe2000bfc6270 */
[----:B------:R-:W2:Y:S01]  /*0470*/  @!P4 LDG.E R19, desc[UR12][R2.64] ;  /* 0x0000000c0213c981 */ /* 0x000ea2000c1e1900 */
[----:B----4-:R-:W-:Y:S01]  /*0480*/  @!P1 FMUL R10, R13, R14 ;  /* 0x0000000e0d0a9220 */ /* 0x010fe20000400000 */
[----:B------:R-:W-:-:S02]  /*0490*/  ISETP.GE.AND P1, PT, R23, UR9, PT ;  /* 0x0000000917007c0c */ /* 0x000fc4000bf26270 */
[----:B------:R-:W3:Y:S01]  /*04a0*/  @!P3 LDG.E R13, desc[UR12][R2.64] ;  /* 0x0000000c020db981 */ /* 0x000ee2000c1e1900 */
[----:B------:R-:W-:-:S03]  /*04b0*/  @!P2 FADD R16, -R17, R16 ;  /* 0x000000101110a221 */ /* 0x000fc60000000100 */
[----:B------:R-:W3:Y:S01]  /*04c0*/  @!P3 LDG.E R14, desc[UR12][R4.64+0x3000] ;  /* 0x0030000c040eb981 */ /* 0x000ee2000c1e1900 */
[----:B------:R-:W-:-:S03]  /*04d0*/  @!P2 FMUL R12, R15, R16 ;  /* 0x000000100f0ca220 */ /* 0x000fc60000400000 */
[----:B------:R-:W4:Y:S04]  /*04e0*/  @!P3 LDG.E R23, desc[UR12][R6.64+0x3000] ;  /* 0x0030000c0617b981 */ /* 0x000f28000c1e1900 */
[----:B------:R-:W2:Y:S04]  /*04f0*/  @!P4 LDG.E R16, desc[UR12][R4.64+0x4000] ;  /* 0x0040000c0410c981 */ /* 0x000ea8000c1e1900 */
[----:B------:R-:W5:Y:S04]  /*0500*/  @!P4 LDG.E R18, desc[UR12][R6.64+0x4000] ;  /* 0x0040000c0612c981 */ /* 0x000f68000c1e1900 */
[----:B------:R-:W5:Y:S04]  /*0510*/  @!P6 LDG.E R25, desc[UR12][R4.64+0x6000] ;  /* 0x0060000c0419e981 */ /* 0x000f68000c1e1900 */
[----:B------:R0:W5:Y:S04]  /*0520*/  @!P1 LDG.E R29, desc[UR12][R4.64+0x7000] ;  /* 0x0070000c041d9981 */ /* 0x000168000c1e1900 */
[----:B------:R-:W5:Y:S04]  /*0530*/  @!P5 LDG.E R17, desc[UR12][R6.64+0x5000] ;  /* 0x0050000c0611d981 */ /* 0x000f68000c1e1900 */
[----:B------:R-:W5:Y:S01]  /*0540*/  @!P6 LDG.E R15, desc[UR12][R6.64+0x6000] ;  /* 0x0060000c060fe981 */ /* 0x000f62000c1e1900 */
[----:B0-----:R-:W-:-:S03]  /*0550*/  FADD R5, R11, R24 ;  /* 0x000000180b057221 */ /* 0x001fc60000000000 */
[----:B------:R-:W5:Y:S04]  /*0560*/  @!P6 LDG.E R11, desc[UR12][R2.64] ;  /* 0x0000000c020be981 */ /* 0x000f68000c1e1900 */
[----:B------:R-:W5:Y:S04]  /*0570*/  @!P1 LDG.E R24, desc[UR12][R2.64] ;  /* 0x0000000c02189981 */ /* 0x000f68000c1e1900 */
[----:B------:R0:W5:Y:S01]  /*0580*/  @!P1 LDG.E R26, desc[UR12][R6.64+0x7000] ;  /* 0x0070000c061a9981 */ /* 0x000162000c1e1900 */
[----:B------:R-:W-:Y:S01]  /*0590*/  FADD R5, R5, R10 ;  /* 0x0000000a05057221 */ /* 0x000fe20000000000 */
[----:B------:R-:W-:Y:S01]  /*05a0*/  MOV R10, RZ ;  /* 0x000000ff000a7202 */ /* 0x000fe20000000f00 */
[----:B------:R-:W-:Y:S01]  /*05b0*/  @!P5 FADD R28, -R28, R27 ;  /* 0x0000001b1c1cd221 */ /* 0x000fe20000000100 */
[----:B0-----:R-:W-:-:S02]  /*05c0*/  HFMA2 R6, -RZ, RZ, 0, 0 ;  /* 0x00000000ff067431 */ /* 0x001fc400000001ff */
[----:B------:R-:W-:Y:S01]  /*05d0*/  FADD R7, R5, R12 ;  /* 0x0000000c05077221 */ /* 0x000fe20000000000 */
[----:B------:R-:W-:Y:S01]  /*05e0*/  UIADD3 UR7, UPT, UPT, UR7, 0x8, URZ ;  /* 0x0000000807077890 */ /* 0x000fe2000fffe0ff */
[----:B------:R-:W-:-:S03]  /*05f0*/  CS2R R4, SRZ ;  /* 0x0000000000047805 */ /* 0x000fc6000001ff00 */
[----:B------:R-:W-:Y:S01]  /*0600*/  UISETP.NE.AND UP0, UPT, UR7, URZ, UPT ;  /* 0x000000ff0700728c */ /* 0x000fe2000bf05270 */
[----:B------:R-:W-:Y:S02]  /*0610*/  IADD3 R8, PT, PT, R8, 0x2000, RZ ;  /* 0x0000200008087810 */ /* 0x000fe40007ffe0ff */
[----:B------:R-:W-:Y:S01]  /*0620*/  IADD3 R9, PT, PT, R9, 0x2000, RZ ;  /* 0x0000200009097810 */ /* 0x000fe20007ffe0ff */
[----:B------:R-:W-:Y:S01]  /*0630*/  UIADD3 UR5, UPT, UPT, UR5, 0x2000, URZ ;  /* 0x0000200005057890 */ /* 0x000fe2000fffe0ff */
[----:B---3--:R-:W-:-:S04]  /*0640*/  @!P3 FADD R14, -R13, R14 ;  /* 0x0000000e0d0eb221 */ /* 0x008fc80000000100 */
[----:B----4-:R-:W-:Y:S01]  /*0650*/  @!P3 FMUL R10, R23, R14 ;  /* 0x0000000e170ab220 */ /* 0x010fe20000400000 */
[----:B--2---:R-:W-:-:S03]  /*0660*/  @!P4 FADD R19, -R19, R16 ;  /* 0x000000101313c221 */ /* 0x004fc60000000100 */
[----:B------:R-:W-:Y:S01]  /*0670*/  FADD R7, R7, R10 ;  /* 0x0000000a07077221 */ /* 0x000fe20000000000 */
[----:B-----5:R-:W-:-:S04]  /*0680*/  @!P4 FMUL R6, R18, R19 ;  /* 0x000000131206c220 */ /* 0x020fc80000400000 */
[----:B------:R-:W-:Y:S01]  /*0690*/  FADD R7, R7, R6 ;  /* 0x0000000607077221 */ /* 0x000fe20000000000 */
[----:B------:R-:W-:-:S04]  /*06a0*/  @!P5 FMUL R4, R17, R28 ;  /* 0x0000001c1104d220 */ /* 0x000fc80000400000 */
[----:B------:R-:W-:Y:S01]  /*06b0*/  FADD R10, R7, R4 ;  /* 0x00000004070a7221 */ /* 0x000fe20000000000 */
[----:B------:R-:W-:Y:S01]  /*06c0*/  @!P6 FADD R6, -R11, R25 ;  /* 0x000000190b06e221 */ /* 0x000fe20000000100 */
[----:B------:R-:W-:Y:S01]  /*06d0*/  MOV R4, RZ ;  /* 0x000000ff00047202 */ /* 0x000fe20000000f00 */
[----:B------:R-:W-:Y:S02]  /*06e0*/  @!P1 FADD R29, -R24, R29 ;  /* 0x0000001d181d9221 */ /* 0x000fe40000000100 */
[----:B------:R-:W-:Y:S02]  /*06f0*/  @!P6 FMUL R5, R15, R6 ;  /* 0x000000060f05e220 */ /* 0x000fe40000400000 */
[----:B------:R-:W-:Y:S02]  /*0700*/  @!P1 FMUL R4, R26, R29 ;  /* 0x0000001d1a049220 */ /* 0x000fe40000400000 */
[----:B------:R-:W-:-:S04]  /*0710*/  FADD R5, R10, R5 ;  /* 0x000000050a057221 */ /* 0x000fc80000000000 */
[----:B------:R-:W-:Y:S01]  /*0720*/  FADD R24, R5, R4 ;  /* 0x0000000405187221 */ /* 0x000fe20000000000 */
[----:B------:R-:W-:Y:S06]  /*0730*/  BRA.U UP0, `(.L_x_24) ;  /* 0xfffffff900c47547 */ /* 0x000fec000b83ffff */
[----:B------:R-:W-:-:S12]  /*0740*/  UIADD3 UR5, UPT, UPT, UR5, -0x1000, URZ ;  /* 0xfffff00005057890 */ /* 0x000fd8000fffe0ff */
.L_x_23:
[----:B------:R-:W-:-:S09]  /*0750*/  UISETP.NE.AND UP0, UPT, UR11, URZ, UPT ;  /* 0x000000ff0b00728c */ /* 0x000fd2000bf05270 */
[----:B------:R-:W-:Y:S05]  /*0760*/  BRA.U !UP0, `(.L_x_25) ;  /* 0x0000000508c07547 */ /* 0x000fea000b800000 */
[----:B------:R-:W-:Y:S02]  /*0770*/  UIADD3 UR7, UPT, UPT, UR11, -0x1, URZ ;  /* 0xffffffff0b077890 */ /* 0x000fe4000fffe0ff */
[----:B------:R-:W-:Y:S02]  /*0780*/  ULOP3.LUT UP1, URZ, UR10, 0x3, URZ, 0xc0, !UPT ;  /* 0x000000030aff7892 */ /* 0x000fe4000f82c0ff */
[----:B------:R-:W-:-:S09]  /*0790*/  UISETP.GE.U32.AND UP0, UPT, UR7, 0x3, UPT ;  /* 0x000000030700788c */ /* 0x000fd2000bf06070 */
[----:B------:R-:W-:Y:S05]  /*07a0*/  BRA.U !UP0, `(.L_x_26) ;  /* 0x0000000108e47547 */ /* 0x000fea000b800000 */
[----:B------:R-:W-:Y:S01]  /*07b0*/  IADD3 R25, PT, PT, R0, UR5, RZ ;  /* 0x0000000500197c10 */ /* 0x000fe2000fffe0ff */
[----:B------:R-:W0:Y:S01]  /*07c0*/  LDC.64 R16, c[0x0][0x380] ;  /* 0x0000e000ff107b82 */ /* 0x000e220000000a00 */
[----:B------:R-:W-:Y:S02]  /*07d0*/  IADD3 R23, PT, PT, R22, UR5, RZ ;  /* 0x0000000516177c10 */ /* 0x000fe4000fffe0ff */
[C---:B------:R-:W-:Y:S02]  /*07e0*/  IADD3 R8, PT, PT, R25.reuse, 0x400, RZ ;  /* 0x0000040019087810 */ /* 0x040fe40007ffe0ff */
[C---:B------:R-:W-:Y:S02]  /*07f0*/  IADD3 R10, PT, PT, R25.reuse, 0x800, RZ ;  /* 0x00000800190a7810 */ /* 0x040fe40007ffe0ff */
[----:B------:R-:W-:Y:S01]  /*0800*/  ISETP.GE.AND P2, PT, R8, UR9, PT ;  /* 0x0000000908007c0c */ /* 0x000fe2000bf46270 */
[----:B------:R-:W1:Y:S01]  /*0810*/  LDC.64 R6, c[0x0][0x380] ;  /* 0x0000e000ff067b82 */ /* 0x000e620000000a00 */
[----:B------:R-:W-:-:S02]  /*0820*/  ISETP.GE.AND P1, PT, R25, UR9, PT ;  /* 0x0000000919007c0c */ /* 0x000fc4000bf26270 */
[----:B------:R-:W-:Y:S02]  /*0830*/  ISETP.GE.AND P3, PT, R10, UR9, PT ;  /* 0x000000090a007c0c */ /* 0x000fe4000bf66270 */
[----:B------:R-:W-:-:S03]  /*0840*/  IADD3 R25, PT, PT, R25, 0xc00, RZ ;  /* 0x00000c0019197810 */ /* 0x000fc60007ffe0ff */
[----:B------:R-:W2:Y:S01]  /*0850*/  LDC.64 R18, c[0x0][0x388] ;  /* 0x0000e200ff127b82 */ /* 0x000ea20000000a00 */
[----:B------:R-:W-:-:S03]  /*0860*/  ISETP.GE.AND P4, PT, R25, UR9, PT ;  /* 0x0000000919007c0c */ /* 0x000fc6000bf86270 */
[C---:B------:R-:W-:Y:S02]  /*0870*/  @!P2 IADD3 R25, PT, PT, R23.reuse, 0x400, RZ ;  /* 0x000004001719a810 */ /* 0x040fe40007ffe0ff */
[----:B------:R-:W3:Y:S02]  /*0880*/  @!P1 LDG.E R26, desc[UR12][R2.64] ;  /* 0x0000000c021a9981 */ /* 0x000ee4000c1e1900 */
[----:B------:R-:W4:Y:S01]  /*0890*/  LDC.64 R4, c[0x0][0x388] ;  /* 0x0000e200ff047b82 */ /* 0x000f220000000a00 */
[----:B0-----:R-:W-:-:S07]  /*08a0*/  @!P1 IMAD.WIDE R16, R23, 0x4, R16 ;  /* 0x0000000417109825 */ /* 0x001fce00078e0210 */
[----:B------:R-:W0:Y:S08]  /*08b0*/  LDC.64 R8, c[0x0][0x380] ;  /* 0x0000e000ff087b82 */ /* 0x000e300000000a00 */
[----:B------:R-:W5:Y:S08]  /*08c0*/  LDC.64 R10, c[0x0][0x380] ;  /* 0x0000e000ff0a7b82 */ /* 0x000f700000000a00 */
[----:B------:R-:W5:Y:S08]  /*08d0*/  LDC.64 R12, c[0x0][0x388] ;  /* 0x0000e200ff0c7b82 */ /* 0x000f700000000a00 */
[----:B------:R-:W5:Y:S01]  /*08e0*/  LDC.64 R14, c[0x0][0x388] ;  /* 0x0000e200ff0e7b82 */ /* 0x000f620000000a00 */
[----:B-1----:R-:W-:Y:S01]  /*08f0*/  @!P2 IMAD.WIDE R6, R25, 0x4, R6 ;  /* 0x000000041906a825 */ /* 0x002fe200078e0206 */
[C---:B------:R-:W-:Y:S01]  /*0900*/  @!P3 IADD3 R27, PT, PT, R23.reuse, 0x800, RZ ;  /* 0x00000800171bb810 */ /* 0x040fe20007ffe0ff */
[----:B------:R-:W3:Y:S02]  /*0910*/  @!P1 LDG.E R17, desc[UR12][R16.64] ;  /* 0x0000000c10119981 */ /* 0x000ee4000c1e1900 */
[C---:B--2---:R-:W-:Y:S01]  /*0920*/  @!P1 IMAD.WIDE R18, R23.reuse, 0x4, R18 ;  /* 0x0000000417129825 */ /* 0x044fe200078e0212 */
[----:B------:R-:W-:Y:S01]  /*0930*/  @!P4 IADD3 R23, PT, PT, R23, 0xc00, RZ ;  /* 0x00000c001717c810 */ /* 0x000fe20007ffe0ff */
[----:B------:R1:W2:Y:S02]  /*0940*/  @!P2 LDG.E R6, desc[UR12][R6.64] ;  /* 0x0000000c0606a981 */ /* 0x0002a4000c1e1900 */
[----:B----4-:R-:W-:-:S02]  /*0950*/  @!P2 IMAD.WIDE R4, R25, 0x4, R4 ;  /* 0x000000041904a825 */ /* 0x010fc400078e0204 */
[----:B------:R-:W2:Y:S02]  /*0960*/  @!P2 LDG.E R25, desc[UR12][R2.64] ;  /* 0x0000000c0219a981 */ /* 0x000ea4000c1e1900 */
[----:B0-----:R-:W-:Y:S02]  /*0970*/  @!P3 IMAD.WIDE R8, R27, 0x4, R8 ;  /* 0x000000041b08b825 */ /* 0x001fe400078e0208 */
[----:B------:R-:W4:Y:S02]  /*0980*/  @!P1 LDG.E R18, desc[UR12][R18.64] ;  /* 0x0000000c12129981 */ /* 0x000f24000c1e1900 */
[----:B-----5:R-:W-:Y:S02]  /*0990*/  @!P4 IMAD.WIDE R10, R23, 0x4, R10 ;  /* 0x00000004170ac825 */ /* 0x020fe400078e020a */
[----:B------:R0:W5:Y:S02]  /*09a0*/  @!P2 LDG.E R4, desc[UR12][R4.64] ;  /* 0x0000000c0404a981 */ /* 0x000164000c1e1900 */
[----:B------:R-:W-:-:S02]  /*09b0*/  @!P3 IMAD.WIDE R12, R27, 0x4, R12 ;  /* 0x000000041b0cb825 */ /* 0x000fc400078e020c */
[----:B------:R-:W5:Y:S02]  /*09c0*/  @!P3 LDG.E R8, desc[UR12][R8.64] ;  /* 0x0000000c0808b981 */ /* 0x000f64000c1e1900 */
[----:B------:R-:W-:Y:S02]  /*09d0*/  @!P4 IMAD.WIDE R14, R23, 0x4, R14 ;  /* 0x00000004170ec825 */ /* 0x000fe400078e020e */
[----:B------:R-:W5:Y:S04]  /*09e0*/  @!P3 LDG.E R23, desc[UR12][R2.64] ;  /* 0x0000000c0217b981 */ /* 0x000f68000c1e1900 */
[----:B------:R-:W5:Y:S04]  /*09f0*/  @!P4 LDG.E R10, desc[UR12][R10.64] ;  /* 0x0000000c0a0ac981 */ /* 0x000f68000c1e1900 */
[----:B------:R-:W5:Y:S04]  /*0a00*/  @!P4 LDG.E R19, desc[UR12][R2.64] ;  /* 0x0000000c0213c981 */ /* 0x000f68000c1e1900 */
[----:B------:R-:W5:Y:S04]  /*0a10*/  @!P3 LDG.E R12, desc[UR12][R12.64] ;  /* 0x0000000c0c0cb981 */ /* 0x000f68000c1e1900 */
[----:B------:R-:W5:Y:S01]  /*0a20*/  @!P4 LDG.E R14, desc[UR12][R14.64] ;  /* 0x0000000c0e0ec981 */ /* 0x000f62000c1e1900 */
[----:B-1----:R-:W-:Y:S01]  /*0a30*/  HFMA2 R7, -RZ, RZ, 0, 0 ;  /* 0x00000000ff077431 */ /* 0x002fe200000001ff */
[----:B0-----:R-:W-:Y:S01]  /*0a40*/  MOV R5, RZ ;  /* 0x000000ff00057202 */ /* 0x001fe20000000f00 */
[----:B------:R-:W-:Y:S01]  /*0a50*/  UIADD3 UR5, UPT, UPT, UR5, 0x1000, URZ ;  /* 0x0000100005057890 */ /* 0x000fe2000fffe0ff */
[----:B---3--:R-:W-:Y:S01]  /*0a60*/  @!P1 FADD R17, -R26, R17 ;  /* 0x000000111a119221 */ /* 0x008fe20000000100 */
[----:B--2---:R-:W-:-:S03]  /*0a70*/  @!P2 FADD R25, -R25, R6 ;  /* 0x000000061919a221 */ /* 0x004fc60000000100 */
[----:B----4-:R-:W-:Y:S01]  /*0a80*/  @!P1 FMUL R7, R18, R17 ;  /* 0x0000001112079220 */ /* 0x010fe20000400000 */
[----:B-----5:R-:W-:Y:S01]  /*0a90*/  @!P2 FMUL R5, R4, R25 ;  /* 0x000000190405a220 */ /* 0x020fe20000400000 */
[----:B------:R-:W-:Y:S02]  /*0aa0*/  HFMA2 R4, -RZ, RZ, 0, 0 ;  /* 0x00000000ff047431 */ /* 0x000fe400000001ff */
[----:B------:R-:W-:Y:S01]  /*0ab0*/  FADD R6, R24, R7 ;  /* 0x0000000718067221 */ /* 0x000fe20000000000 */
[----:B------:R-:W-:-:S03]  /*0ac0*/  @!P3 FADD R23, -R23, R8 ;  /* 0x000000081717b221 */ /* 0x000fc60000000100 */
[----:B------:R-:W-:Y:S01]  /*0ad0*/  FADD R5, R6, R5 ;  /* 0x0000000506057221 */ /* 0x000fe20000000000 */
[----:B------:R-:W-:Y:S01]  /*0ae0*/  MOV R24, RZ ;  /* 0x000000ff00187202 */ /* 0x000fe20000000f00 */
[----:B------:R-:W-:Y:S01]  /*0af0*/  @!P4 FADD R19, -R19, R10 ;  /* 0x0000000a1313c221 */ /* 0x000fe20000000100 */
[----:B------:R-:W-:-:S03]  /*0b00*/  @!P3 FMUL R4, R12, R23 ;  /* 0x000000170c04b220 */ /* 0x000fc60000400000 */
[----:B------:R-:W-:Y:S01]  /*0b10*/  @!P4 FMUL R24, R14, R19 ;  /* 0x000000130e18c220 */ /* 0x000fe20000400000 */
[----:B------:R-:W-:-:S04]  /*0b20*/  FADD R5, R5, R4 ;  /* 0x0000000405057221 */ /* 0x000fc80000000000 */
[----:B------:R-:W-:-:S07]  /*0b30*/  FADD R24, R5, R24 ;  /* 0x0000001805187221 */ /* 0x000fce0000000000 */
.L_x_26:
[----:B------:R-:W-:Y:S05]  /*0b40*/  BRA.U !UP1, `(.L_x_25) ;  /* 0x0000000109c87547 */ /* 0x000fea000b800000 */
[----:B------:R-:W-:Y:S02]  /*0b50*/  ULOP3.LUT UP1, URZ, UR6, 0xc00, URZ, 0xc0, !UPT ;  /* 0x00000c0006ff7892 */ /* 0x000fe4000f82c0ff */
[----:B------:R-:W-:-:S07]  /*0b60*/  ULOP3.LUT UP0, URZ, UR6, 0x400, URZ, 0xc0, !UPT ;  /* 0x0000040006ff7892 */ /* 0x000fce000f80c0ff */
[----:B------:R-:W-:Y:S05]  /*0b70*/  BRA.U !UP1, `(.L_x_27) ;  /* 0x0000000109747547 */ /* 0x000fea000b800000 */
[----:B------:R-:W0:Y:S01]  /*0b80*/  LDC.64 R10, c[0x0][0x380] ;  /* 0x0000e000ff0a7b82 */ /* 0x000e220000000a00 */
[----:B------:R-:W-:Y:S02]  /*0b90*/  IADD3 R4, PT, PT, R0, UR5, RZ ;  /* 0x0000000500047c10 */ /* 0x000fe4000fffe0ff */
[----:B------:R-:W-:Y:S02]  /*0ba0*/  IADD3 R15, PT, PT, R22, UR5, RZ ;  /* 0x00000005160f7c10 */ /* 0x000fe4000fffe0ff */
[C---:B------:R-:W-:Y:S02]  /*0bb0*/  IADD3 R12, PT, PT, R4.reuse, 0x400, RZ ;  /* 0x00000400040c7810 */ /* 0x040fe40007ffe0ff */
[----:B------:R-:W-:Y:S01]  /*0bc0*/  ISETP.GE.AND P1, PT, R4, UR9, PT ;  /* 0x0000000904007c0c */ /* 0x000fe2000bf26270 */
[----:B------:R-:W1:Y:S01]  /*0bd0*/  LDC.64 R8, c[0x0][0x388] ;  /* 0x0000e200ff087b82 */ /* 0x000e620000000a00 */
[----:B------:R-:W-:-:S07]  /*0be0*/  ISETP.GE.AND P2, PT, R12, UR9, PT ;  /* 0x000000090c007c0c */ /* 0x000fce000bf46270 */
[----:B------:R-:W2:Y:S06]  /*0bf0*/  LDC.64 R6, c[0x0][0x380] ;  /* 0x0000e000ff067b82 */ /* 0x000eac0000000a00 */
[C---:B------:R-:W-:Y:S01]  /*0c00*/  @!P2 IADD3 R13, PT, PT, R15.reuse, 0x400, RZ ;  /* 0x000004000f0da810 */ /* 0x040fe20007ffe0ff */
[----:B------:R-:W3:Y:S01]  /*0c10*/  @!P2 LDG.E R17, desc[UR12][R2.64] ;  /* 0x0000000c0211a981 */ /* 0x000ee2000c1e1900 */
[----:B------:R-:W4:Y:S01]  /*0c20*/  LDC.64 R4, c[0x0][0x388] ;  /* 0x0000e200ff047b82 */ /* 0x000f220000000a00 */
[----:B0-----:R-:W-:-:S06]  /*0c30*/  @!P1 IMAD.WIDE R10, R15, 0x4, R10 ;  /* 0x000000040f0a9825 */ /* 0x001fcc00078e020a */
[----:B------:R-:W5:Y:S01]  /*0c40*/  @!P1 LDG.E R10, desc[UR12][R10.64] ;  /* 0x0000000c0a0a9981 */ /* 0x000f62000c1e1900 */
[----:B-1----:R-:W-:-:S03]  /*0c50*/  @!P1 IMAD.WIDE R8, R15, 0x4, R8 ;  /* 0x000000040f089825 */ /* 0x002fc600078e0208 */
[----:B------:R-:W5:Y:S04]  /*0c60*/  @!P1 LDG.E R15, desc[UR12][R2.64] ;  /* 0x0000000c020f9981 */ /* 0x000f68000c1e1900 */
[----:B------:R-:W3:Y:S01]  /*0c70*/  @!P1 LDG.E R8, desc[UR12][R8.64] ;  /* 0x0000000c08089981 */ /* 0x000ee2000c1e1900 */
[----:B--2---:R-:W-:-:S06]  /*0c80*/  @!P2 IMAD.WIDE R6, R13, 0x4, R6 ;  /* 0x000000040d06a825 */ /* 0x004fcc00078e0206 */
[----:B------:R-:W2:Y:S01]  /*0c90*/  @!P2 LDG.E R6, desc[UR12][R6.64] ;  /* 0x0000000c0606a981 */ /* 0x000ea2000c1e1900 */
[----:B----4-:R-:W-:-:S06]  /*0ca0*/  @!P2 IMAD.WIDE R4, R13, 0x4, R4 ;  /* 0x000000040d04a825 */ /* 0x010fcc00078e0204 */
[----:B------:R-:W4:Y:S01]  /*0cb0*/  @!P2 LDG.E R4, desc[UR12][R4.64] ;  /* 0x0000000c0404a981 */ /* 0x000f22000c1e1900 */
[----:B------:R-:W-:Y:S01]  /*0cc0*/  HFMA2 R13, -RZ, RZ, 0, 0 ;  /* 0x00000000ff0d7431 */ /* 0x000fe200000001ff */
[----:B------:R-:W-:Y:S01]  /*0cd0*/  UIADD3 UR5, UPT, UPT, UR5, 0x800, URZ ;  /* 0x0000080005057890 */ /* 0x000fe2000fffe0ff */
[----:B-----5:R-:W-:Y:S01]  /*0ce0*/  @!P1 FADD R15, -R15, R10 ;  /* 0x0000000a0f0f9221 */ /* 0x020fe20000000100 */
[----:B------:R-:W-:-:S03]  /*0cf0*/  MOV R10, RZ ;  /* 0x000000ff000a7202 */ /* 0x000fc60000000f00 */
[----:B---3--:R-:W-:Y:S01]  /*0d00*/  @!P1 FMUL R13, R8, R15 ;  /* 0x0000000f080d9220 */ /* 0x008fe20000400000 */
[----:B--2---:R-:W-:-:S03]  /*0d10*/  @!P2 FADD R11, -R17, R6 ;  /* 0x00000006110ba221 */ /* 0x004fc60000000100 */
[----:B------:R-:W-:Y:S01]  /*0d20*/  FADD R13, R24, R13 ;  /* 0x0000000d180d7221 */ /* 0x000fe20000000000 */
[----:B----4-:R-:W-:-:S04]  /*0d30*/  @!P2 FMUL R10, R4, R11 ;  /* 0x0000000b040aa220 */ /* 0x010fc80000400000 */
[----:B------:R-:W-:-:S07]  /*0d40*/  FADD R24, R13, R10 ;  /* 0x0000000a0d187221 */ /* 0x000fce0000000000 */
.L_x_27:
[----:B------:R-:W-:Y:S05]  /*0d50*/  BRA.U UP0, `(.L_x_25) ;  /* 0x0000000100447547 */ /* 0x000fea000b800000 */
[----:B------:R-:W-:Y:S01]  /*0d60*/  IADD3 R4, PT, PT, R0, UR5, RZ ;  /* 0x0000000500047c10 */ /* 0x000fe2000fffe0ff */
[----:B------:R-:W-:Y:S01]  /*0d70*/  BSSY.RECONVERGENT B0, `(.L_x_28) ;  /* 0x000000e000007945 */ /* 0x000fe20003800200 */
[----:B------:R-:W-:Y:S01]  /*0d80*/  HFMA2 R9, -RZ, RZ, 0, 0 ;  /* 0x00000000ff097431 */ /* 0x000fe200000001ff */
[----:B------:R-:W-:Y:S02]  /*0d90*/  IADD3 R11, PT, PT, R22, UR5, RZ ;  /* 0x00000005160b7c10 */ /* 0x000fe4000fffe0ff */
[----:B------:R-:W-:-:S13]  /*0da0*/  ISETP.GE.AND P1, PT, R4, UR9, PT ;  /* 0x0000000904007c0c */ /* 0x000fda000bf26270 */
[----:B------:R-:W-:Y:S05]  /*0db0*/  @P1 BRA `(.L_x_29) ;  /* 0x0000000000241947 */ /* 0x000fea0003800000 */
[----:B------:R-:W0:Y:S01]  /*0dc0*/  LDC.64 R6, c[0x0][0x380] ;  /* 0x0000e000ff067b82 */ /* 0x000e220000000a00 */
[----:B------:R-:W2:Y:S07]  /*0dd0*/  LDG.E R9, desc[UR12][R2.64] ;  /* 0x0000000c02097981 */ /* 0x000eae000c1e1900 */
[----:B------:R-:W1:Y:S01]  /*0de0*/  LDC.64 R4, c[0x0][0x388] ;  /* 0x0000e200ff047b82 */ /* 0x000e620000000a00 */
[----:B0-----:R-:W-:-:S06]  /*0df0*/  IMAD.WIDE R6, R11, 0x4, R6 ;  /* 0x000000040b067825 */ /* 0x001fcc00078e0206 */
[----:B------:R-:W2:Y:S01]  /*0e00*/  LDG.E R6, desc[UR12][R6.64] ;  /* 0x0000000c06067981 */ /* 0x000ea2000c1e1900 */
[----:B-1----:R-:W-:-:S06]  /*0e10*/  IMAD.WIDE R4, R11, 0x4, R4 ;  /* 0x000000040b047825 */ /* 0x002fcc00078e0204 */
[----:B------:R-:W3:Y:S01]  /*0e20*/  LDG.E R4, desc[UR12][R4.64] ;  /* 0x0000000c04047981 */ /* 0x000ee2000c1e1900 */
[----:B--2---:R-:W-:-:S04]  /*0e30*/  FADD R9, -R9, R6 ;  /* 0x0000000609097221 */ /* 0x004fc80000000100 */
[----:B---3--:R-:W-:-:S07]  /*0e40*/  FMUL R9, R4, R9 ;  /* 0x0000000904097220 */ /* 0x008fce0000400000 */
.L_x_29:
[----:B------:R-:W-:Y:S05]  /*0e50*/  BSYNC.RECONVERGENT B0 ;  /* 0x0000000000007941 */ /* 0x000fea0003800200 */
.L_x_28:
[----:B------:R-:W-:-:S07]  /*0e60*/  FADD R24, R24, R9 ;  /* 0x0000000918187221 */ /* 0x000fce0000000000 */
.L_x_25:
[----:B------:R-:W-:Y:S05]  /*0e70*/  @P0 BRA `(.L_x_30) ;  /* 0xfffffff000bc0947 */ /* 0x000fea000383ffff */
[----:B------:R0:W-:Y:S02]  /*0e80*/  STS [R21], R24 ;  /* 0x0000001815007388 */ /* 0x0001e40000000800 */
.L_x_22:
[----:B------:R-:W-:Y:S01]  /*0e90*/  BAR.SYNC.DEFER_BLOCKING 0x0 ;  /* 0x0000000000007b1d */ /* 0x000fe20000010000 */
[----:B------:R-:W-:-:S13]  /*0ea0*/  ISETP.NE.AND P0, PT, R0, RZ, PT ;  /* 0x000000ff0000720c */ /* 0x000fda0003f05270 */
[----:B------:R-:W-:Y:S05]  /*0eb0*/  @P0 EXIT ;  /* 0x000000000000094d */ /* 0x000fea0003800000 */
[----:B------:R-:W1:Y:S01]  /*0ec0*/  S2UR UR5, SR_CgaCtaId ;  /* 0x00000000000579c3 */ /* 0x000e620000008800 */
[----:B------:R-:W-:Y:S01]  /*0ed0*/  HFMA2 R0, -RZ, RZ, 0, 3.814697265625e-06 ;  /* 0x00000040ff007431 */ /* 0x000fe200000001ff */
[----:B------:R-:W-:Y:S01]  /*0ee0*/  MOV R15, RZ ;  /* 0x000000ff000f7202 */ /* 0x000fe20000000f00 */
[----:B------:R-:W-:Y:S02]  /*0ef0*/  UMOV UR4, 0x400 ;  /* 0x0000040000047882 */ /* 0x000fe40000000000 */
[----:B-1----:R-:W-:-:S12]  /*0f00*/  ULEA UR4, UR5, UR4, 0x18 ;  /* 0x0000000405047291 */ /* 0x002fd8000f8ec0ff */
.L_x_31:
[----:B------:R-:W1:Y:S04]  /*0f10*/  LDS.128 R4, [R0+UR4+-0x40] ;  /* 0xffffc00400047984 */ /* 0x000e680008000c00 */
[----:B------:R-:W2:Y:S04]  /*0f20*/  LDS.128 R16, [R0+UR4+-0x30] ;  /* 0xffffd00400107984 */ /* 0x000ea80008000c00 */
[----:B------:R-:W3:Y:S01]  /*0f30*/  LDS.128 R8, [R0+UR4+-0x20] ;  /* 0xffffe00400087984 */ /* 0x000ee20008000c00 */
[----:B-1----:R-:W-:-:S03]  /*0f40*/  FADD R4, R4, R15 ;  /* 0x0000000f04047221 */ /* 0x002fc60000000000 */
[----:B------:R-:W1:Y:S01]  /*0f50*/  LDS.128 R12, [R0+UR4+-0x10] ;  /* 0xfffff004000c7984 */ /* 0x000e620008000c00 */
[----:B------:R-:W-:-:S04]  /*0f60*/  FADD R5, R4, R5 ;  /* 0x0000000504057221 */ /* 0x000fc80000000000 */
[----:B------:R-:W-:-:S04]  /*0f70*/  FADD R6, R5, R6 ;  /* 0x0000000605067221 */ /* 0x000fc80000000000 */
[----:B------:R-:W-:-:S04]  /*0f80*/  FADD R7, R6, R7 ;  /* 0x0000000706077221 */ /* 0x000fc80000000000 */
[----:B--2---:R-:W-:Y:S02]  /*0f90*/  FADD R16, R7, R16 ;  /* 0x0000001007107221 */ /* 0x004fe40000000000 */
[----:B------:R-:W2:Y:S02]  /*0fa0*/  LDS.128 R4, [R0+UR4] ;  /* 0x0000000400047984 */ /* 0x000ea40008000c00 */
[----:B------:R-:W-:-:S04]  /*0fb0*/  FADD R17, R16, R17 ;  /* 0x0000001110117221 */ /* 0x000fc80000000000 */
[----:B------:R-:W-:-:S04]  /*0fc0*/  FADD R18, R17, R18 ;  /* 0x0000001211127221 */ /* 0x000fc80000000000 */
[----:B------:R-:W-:-:S04]  /*0fd0*/  FADD R19, R18, R19 ;  /* 0x0000001312137221 */ /* 0x000fc80000000000 */
[----:B---3--:R-:W-:Y:S02]  /*0fe0*/  FADD R8, R19, R8 ;  /* 0x0000000813087221 */ /* 0x008fe40000000000 */
[----:B------:R-:W3:Y:S02]  /*0ff0*/  LDS.128 R16, [R0+UR4+0x10] ;  /* 0x0000100400107984 */ /* 0x000ee40008000c00 */
[----:B------:R-:W-:-:S04]  /*1000*/  FADD R9, R8, R9 ;  /* 0x0000000908097221 */ /* 0x000fc80000000000 */
[----:B------:R-:W-:-:S04]  /*1010*/  FADD R10, R9, R10 ;  /* 0x0000000a090a7221 */ /* 0x000fc80000000000 */
[----:B------:R-:W-:-:S04]  /*1020*/  FADD R11, R10, R11 ;  /* 0x0000000b0a0b7221 */ /* 0x000fc80000000000 */
[----:B-1----:R-:W-:Y:S02]  /*1030*/  FADD R12, R11, R12 ;  /* 0x0000000c0b0c7221 */ /* 0x002fe40000000000 */
[----:B------:R-:W1:Y:S02]  /*1040*/  LDS.128 R8, [R0+UR4+0x20] ;  /* 0x0000200400087984 */ /* 0x000e640008000c00 */
[----:B------:R-:W-:-:S04]  /*1050*/  FADD R13, R12, R13 ;  /* 0x0000000d0c0d7221 */ /* 0x000fc80000000000 */
[----:B------:R-:W-:-:S04]  /*1060*/  FADD R14, R13, R14 ;  /* 0x0000000e0d0e7221 */ /* 0x000fc80000000000 */
[----:B------:R-:W-:-:S04]  /*1070*/  FADD R15, R14, R15 ;  /* 0x0000000f0e0f7221 */ /* 0x000fc80000000000 */
[----:B--2---:R-:W-:Y:S02]  /*1080*/  FADD R4, R15, R4 ;  /* 0x000000040f047221 */ /* 0x004fe40000000000 */
[----:B------:R2:W4:Y:S02]  /*1090*/  LDS.128 R12, [R0+UR4+0x30] ;  /* 0x00003004000c7984 */ /* 0x0005240008000c00 */
[----:B------:R-:W-:-:S04]  /*10a0*/  FADD R5, R4, R5 ;  /* 0x0000000504057221 */ /* 0x000fc80000000000 */
[----:B------:R-:W-:Y:S01]  /*10b0*/  FADD R6, R5, R6 ;  /* 0x0000000605067221 */ /* 0x000fe20000000000 */
[----:B--2---:R-:W-:-:S03]  /*10c0*/  IADD3 R0, PT, PT, R0, 0x80, RZ ;  /* 0x0000008000007810 */ /* 0x004fc60007ffe0ff */
[----:B------:R-:W-:Y:S01]  /*10d0*/  FADD R7, R6, R7 ;  /* 0x0000000706077221 */ /* 0x000fe20000000000 */
[----:B------:R-:W-:-:S03]  /*10e0*/  ISETP.NE.AND P0, PT, R0, 0x1040, PT ;  /* 0x000010400000780c */ /* 0x000fc60003f05270 */
[----:B---3--:R-:W-:-:S04]  /*10f0*/  FADD R16, R7, R16 ;  /* 0x0000001007107221 */ /* 0x008fc80000000000 */
[----:B------:R-:W-:-:S04]  /*1100*/  FADD R17, R16, R17 ;  /* 0x0000001110117221 */ /* 0x000fc80000000000 */
[----:B------:R-:W-:-:S04]  /*1110*/  FADD R18, R17, R18 ;  /* 0x0000001211127221 */ /* 0x000fc80000000000 */
[----:B------:R-:W-:-:S04]  /*1120*/  FADD R19, R18, R19 ;  /* 0x0000001312137221 */ /* 0x000fc80000000000 */
[----:B-1----:R-:W-:-:S04]  /*1130*/  FADD R8, R19, R8 ;  /* 0x0000000813087221 */ /* 0x002fc80000000000 */
[----:B------:R-:W-:-:S04]  /*1140*/  FADD R9, R8, R9 ;  /* 0x0000000908097221 */ /* 0x000fc80000000000 */
[----:B------:R-:W-:-:S04]  /*1150*/  FADD R10, R9, R10 ;  /* 0x0000000a090a7221 */ /* 0x000fc80000000000 */
[----:B------:R-:W-:-:S04]  /*1160*/  FADD R11, R10, R11 ;  /* 0x0000000b0a0b7221 */ /* 0x000fc80000000000 */
[----:B----4-:R-:W-:-:S04]  /*1170*/  FADD R12, R11, R12 ;  /* 0x0000000c0b0c7221 */ /* 0x010fc80000000000 */
[----:B------:R-:W-:-:S04]  /*1180*/  FADD R13, R12, R13 ;  /* 0x0000000d0c0d7221 */ /* 0x000fc80000000000 */
[----:B------:R-:W-:-:S04]  /*1190*/  FADD R14, R13, R14 ;  /* 0x0000000e0d0e7221 */ /* 0x000fc80000000000 */
[----:B------:R-:W-:Y:S01]  /*11a0*/  FADD R15, R14, R15 ;  /* 0x0000000f0e0f7221 */ /* 0x000fe20000000000 */
[----:B------:R-:W-:Y:S06]  /*11b0*/  @P0 BRA `(.L_x_31) ;  /* 0xfffffffc00540947 */ /* 0x000fec000383ffff */
[----:B------:R-:W1:Y:S08]  /*11c0*/  LDC.64 R2, c[0x0][0x3b0] ;  /* 0x0000ec00ff027b82 */ /* 0x000e700000000a00 */
[----:B------:R-:W0:Y:S01]  /*11d0*/  LDC.64 R4, c[0x0][0x398] ;  /* 0x0000e600ff047b82 */ /* 0x000e220000000a00 */
[----:B-1----:R-:W-:-:S05]  /*11e0*/  IMAD.WIDE.U32 R2, R20, 0x4, R2 ;  /* 0x0000000414027825 */ /* 0x002fca00078e0002 */
[----:B------:R1:W-:Y:S01]  /*11f0*/  STG.E desc[UR12][R2.64], R15 ;  /* 0x0000000f02007986 */ /* 0x0003e2000c10190c */
[----:B0-----:R-:W-:-:S05]  /*1200*/  IMAD.WIDE.U32 R20, R20, 0x4, R4 ;  /* 0x0000000414147825 */ /* 0x001fca00078e0004 */
[----:B------:R-:W2:Y:S01]  /*1210*/  LDG.E R0, desc[UR12][R20.64] ;  /* 0x0000000c14007981 */ /* 0x000ea2000c1e1900 */
[----:B------:R-:W-:Y:S01]  /*1220*/  MOV R5, 0x3f800000 ;  /* 0x3f80000000057802 */ /* 0x000fe20000000f00 */
[----:B--2---:R-:W-:-:S05]  /*1230*/  FADD R4, R0, 9.9999997473787516356e-06 ;  /* 0x3727c5ac00047421 */ /* 0x004fca0000000000 */
[----:B------:R-:W-:-:S13]  /*1240*/  FSETP.NEU.AND P0, PT, R4, 1, PT ;  /* 0x3f8000000400780b */ /* 0x000fda0003f0d000 */
[----:B-1----:R-:W-:Y:S05]  /*1250*/  @!P0 BRA `(.L_x_32) ;  /* 0x0000000400148947 */ /* 0x002fea0003800000 */
[----:B------:R-:W-:-:S13]  /*1260*/  FSETP.NAN.AND P0, PT, |R4|, |R4|, PT ;  /* 0x400000040400720b */ /* 0x000fda0003f08200 */
[----:B------:R-:W-:Y:S01]  /*1270*/  @P0 FADD R5, R4, -1.5 ;  /* 0xbfc0000004050421 */ /* 0x000fe20000000000 */
[----:B------:R-:W-:Y:S06]  /*1280*/  @P0 BRA `(.L_x_32) ;  /* 0x0000000400080947 */ /* 0x000fec0003800000 */
[----:B------:R-:W-:-:S04]  /*1290*/  FSETP.NEU.AND P0, PT, |R4|, +INF , PT ;  /* 0x7f8000000400780b */ /* 0x000fc80003f0d200 */
[----:B------:R-:W-:-:S13]  /*12a0*/  FSETP.NEU.AND P0, PT, R4, RZ, P0 ;  /* 0x000000ff0400720b */ /* 0x000fda000070d000 */
[----:B------:R-:W-:-:S05]  /*12b0*/  @!P0 FADD R5, R4, R4 ;  /* 0x0000000404058221 */ /* 0x000fca0000000000 */
[----:B------:R-:W-:-:S04]  /*12c0*/  @!P0 LOP3.LUT R5, R5, 0x7fffffff, RZ, 0xc0, !PT ;  /* 0x7fffffff05058812 */ /* 0x000fc800078ec0ff */
[----:B------:R-:W-:Y:S01]  /*12d0*/  @!P0 LOP3.LUT R5, R5, 0x7f800000, RZ, 0x3c, !PT ;  /* 0x7f80000005058812 */ /* 0x000fe200078e3cff */
[----:B------:R-:W-:Y:S06]  /*12e0*/  @!P0 BRA `(.L_x_32) ;  /* 0x0000000000f08947 */ /* 0x000fec0003800000 */
[C---:B------:R-:W-:Y:S01]  /*12f0*/  FMUL R5, |R4|.reuse, 16777216 ;  /* 0x4b80000004057820 */ /* 0x040fe20000400200 */
[----:B------:R-:W-:Y:S01]  /*1300*/  FSETP.GEU.AND P0, PT, |R4|, 1.175494350822287508e-38, PT ;  /* 0x008000000400780b */ /* 0x000fe20003f0e200 */
[----:B------:R-:W-:Y:S01]  /*1310*/  HFMA2 R10, -RZ, RZ, 0.771484375, 0.21533203125 ;  /* 0x3a2c32e4ff0a7431 */ /* 0x000fe200000001ff */
[----:B------:R-:W-:Y:S02]  /*1320*/  FSETP.GEU.AND P2, PT, R0, -9.9999997473787516356e-06, PT ;  /* 0xb727c5ac0000780b */ /* 0x000fe40003f4e000 */
[----:B------:R-:W-:-:S04]  /*1330*/  FSEL R5, R5, |R4|, !P0 ;  /* 0x4000000405057208 */ /* 0x000fc80004000000 */
[----:B------:R-:W-:-:S04]  /*1340*/  IADD3 R4, PT, PT, R5, -0x3f3504f3, RZ ;  /* 0xc0cafb0d05047810 */ /* 0x000fc80007ffe0ff */
[----:B------:R-:W-:-:S04]  /*1350*/  LOP3.LUT R4, R4, 0xff800000, RZ, 0xc0, !PT ;  /* 0xff80000004047812 */ /* 0x000fc800078ec0ff */
[-C--:B------:R-:W-:Y:S02]  /*1360*/  IADD3 R5, PT, PT, R5, -R4.reuse, RZ ;  /* 0x8000000405057210 */ /* 0x080fe40007ffe0ff */
[----:B------:R-:W-:-:S03]  /*1370*/  I2FP.F32.S32 R4, R4 ;  /* 0x0000000400047245 */ /* 0x000fc60000201400 */
[C---:B------:R-:W-:Y:S01]  /*1380*/  FADD R7, R5.reuse, 1 ;  /* 0x3f80000005077421 */ /* 0x040fe20000000000 */
[----:B------:R-:W-:Y:S01]  /*1390*/  FADD R6, R5, -1 ;  /* 0xbf80000005067421 */ /* 0x000fe20000000000 */
[----:B------:R-:W-:-:S03]  /*13a0*/  FSEL R5, RZ, -24, P0 ;  /* 0xc1c00000ff057808 */ /* 0x000fc60000000000 */
[----:B------:R-:W-:Y:S01]  /*13b0*/  FADD R8, R6, R6 ;  /* 0x0000000606087221 */ /* 0x000fe20000000000 */
[----:B------:R-:W0:Y:S01]  /*13c0*/  MUFU.RCP R7, R7 ;  /* 0x0000000700077308 */ /* 0x000e220000001000 */
[----:B------:R-:W-:Y:S02]  /*13d0*/  FFMA R4, R4, 1.1920928955078125e-07, R5 ;  /* 0x3400000004047823 */ /* 0x000fe40000000005 */
[----:B0-----:R-:W-:-:S04]  /*13e0*/  FMUL R9, R7, R8 ;  /* 0x0000000807097220 */ /* 0x001fc80000400000 */
[----:B------:R-:W-:Y:S01]  /*13f0*/  FADD R8, R6, -R9 ;  /* 0x8000000906087221 */ /* 0x000fe20000000000 */
[CC--:B------:R-:W-:Y:S01]  /*1400*/  FMUL R5, R9.reuse, R9.reuse ;  /* 0x0000000909057220 */ /* 0x0c0fe20000400000 */
[----:B------:R-:W-:Y:S02]  /*1410*/  FFMA R13, R9, 1.4426950216293334961, R4 ;  /* 0x3fb8aa3b090d7823 */ /* 0x000fe40000000004 */
[----:B------:R-:W-:Y:S01]  /*1420*/  FADD R11, R8, R8 ;  /* 0x00000008080b7221 */ /* 0x000fe20000000000 */
[C---:B------:R-:W-:Y:S01]  /*1430*/  FFMA R8, R5.reuse, R10, 0.0032181653659790754318 ;  /* 0x3b52e7db05087423 */ /* 0x040fe2000000000a */
[----:B------:R-:W-:Y:S02]  /*1440*/  FADD R4, R4, -R13 ;  /* 0x8000000d04047221 */ /* 0x000fe40000000000 */
[----:B------:R-:W-:Y:S01]  /*1450*/  FFMA R6, R6, -R9, R11 ;  /* 0x8000000906067223 */ /* 0x000fe2000000000b */
[----:B------:R-:W-:Y:S01]  /*1460*/  FFMA R8, R5, R8, 0.018033718690276145935 ;  /* 0x3c93bb7305087423 */ /* 0x000fe20000000008 */
[----:B------:R-:W-:-:S02]  /*1470*/  FFMA R11, R9, 1.4426950216293334961, R4 ;  /* 0x3fb8aa3b090b7823 */ /* 0x000fc40000000004 */
[----:B------:R-:W-:Y:S01]  /*1480*/  FMUL R6, R7, R6 ;  /* 0x0000000607067220 */ /* 0x000fe20000400000 */
[----:B------:R-:W-:-:S03]  /*1490*/  FFMA R8, R5, R8, 0.12022458761930465698 ;  /* 0x3df6384f05087423 */ /* 0x000fc60000000008 */
[----:B------:R-:W-:Y:S01]  /*14a0*/  FFMA R4, R6, 1.4426950216293334961, R11 ;  /* 0x3fb8aa3b06047823 */ /* 0x000fe2000000000b */
[----:B------:R-:W-:-:S03]  /*14b0*/  FMUL R8, R5, R8 ;  /* 0x0000000805087220 */ /* 0x000fc60000400000 */
[----:B------:R-:W-:Y:S01]  /*14c0*/  FFMA R7, R9, 1.9251366722983220825e-08, R4 ;  /* 0x32a55e3409077823 */ /* 0x000fe20000000004 */
[----:B------:R-:W-:-:S04]  /*14d0*/  FMUL R5, R8, 3 ;  /* 0x4040000008057820 */ /* 0x000fc80000400000 */
[----:B------:R-:W-:Y:S01]  /*14e0*/  FFMA R5, R6, R5, R7 ;  /* 0x0000000506057223 */ /* 0x000fe20000000007 */
[----:B------:R-:W-:-:S03]  /*14f0*/  MOV R7, 0x391fcb8e ;  /* 0x391fcb8e00077802 */ /* 0x000fc60000000f00 */
[----:B------:R-:W-:-:S04]  /*1500*/  FFMA R8, R9, R8, R5 ;  /* 0x0000000809087223 */ /* 0x000fc80000000005 */
[----:B------:R-:W-:-:S04]  /*1510*/  FADD R4, R13, R8 ;  /* 0x000000080d047221 */ /* 0x000fc80000000000 */
[----:B------:R-:W-:Y:S01]  /*1520*/  FMUL R5, R4, -1.5 ;  /* 0xbfc0000004057820 */ /* 0x000fe20000400000 */
[----:B------:R-:W-:-:S03]  /*1530*/  FADD R13, -R13, R4 ;  /* 0x000000040d0d7221 */ /* 0x000fc60000000100 */
[----:B------:R-:W0:Y:S01]  /*1540*/  FRND R6, R5 ;  /* 0x0000000500067307 */ /* 0x000e220000201000 */
[----:B------:R-:W-:Y:S01]  /*1550*/  FADD R13, R8, -R13 ;  /* 0x8000000d080d7221 */ /* 0x000fe20000000000 */
[----:B------:R-:W-:Y:S01]  /*1560*/  FFMA R4, R4, -1.5, -R5 ;  /* 0xbfc0000004047823 */ /* 0x000fe20000000805 */
[----:B------:R-:W-:-:S03]  /*1570*/  FSETP.GT.AND P1, PT, |R5|, 152, PT ;  /* 0x431800000500780b */ /* 0x000fc60003f24200 */
[----:B------:R-:W-:Y:S01]  /*1580*/  FFMA R13, R13, -1.5, R4 ;  /* 0xbfc000000d0d7823 */ /* 0x000fe20000000004 */
[----:B0-----:R-:W-:Y:S01]  /*1590*/  FADD R4, R5, -R6 ;  /* 0x8000000605047221 */ /* 0x001fe20000000000 */
[----:B------:R-:W-:-:S03]  /*15a0*/  FSETP.GT.AND P0, PT, R6, RZ, PT ;  /* 0x000000ff0600720b */ /* 0x000fc60003f04000 */
[----:B------:R-:W-:Y:S01]  /*15b0*/  FADD R4, R4, R13 ;  /* 0x0000000d04047221 */ /* 0x000fe20000000000 */
[----:B------:R-:W-:Y:S02]  /*15c0*/  SEL R6, RZ, 0x83000000, P0 ;  /* 0x83000000ff067807 */ /* 0x000fe40000000000 */
[----:B------:R-:W-:Y:S01]  /*15d0*/  FSETP.GEU.AND P0, PT, R5, RZ, PT ;  /* 0x000000ff0500720b */ /* 0x000fe20003f0e000 */
[----:B------:R-:W-:Y:S01]  /*15e0*/  FFMA R7, R4, R7, 0.0013391353422775864601 ;  /* 0x3aaf85ed04077423 */ /* 0x000fe20000000007 */
[----:B------:R-:W-:-:S03]  /*15f0*/  IADD3 R0, PT, PT, R6, 0x7f000000, RZ ;  /* 0x7f00000006007810 */ /* 0x000fc60007ffe0ff */
[C---:B------:R-:W-:Y:S02]  /*1600*/  FFMA R9, R4.reuse, R7, 0.0096188392490148544312 ;  /* 0x3c1d985604097423 */ /* 0x040fe40000000007 */
[----:B------:R0:W1:Y:S02]  /*1610*/  F2I.NTZ R7, R5 ;  /* 0x0000000500077305 */ /* 0x0000640000203100 */
[----:B------:R-:W-:-:S04]  /*1620*/  FFMA R9, R4, R9, 0.055503588169813156128 ;  /* 0x3d6357bb04097423 */ /* 0x000fc80000000009 */
[----:B------:R-:W-:Y:S01]  /*1630*/  FFMA R9, R4, R9, 0.24022644758224487305 ;  /* 0x3e75fdec04097423 */ /* 0x000fe20000000009 */
[----:B0-----:R-:W-:-:S03]  /*1640*/  FSEL R5, RZ, +INF , !P0 ;  /* 0x7f800000ff057808 */ /* 0x001fc60004000000 */
[----:B------:R-:W-:-:S04]  /*1650*/  FFMA R9, R4, R9, 0.69314718246459960938 ;  /* 0x3f31721804097423 */ /* 0x000fc80000000009 */
[----:B------:R-:W-:Y:S01]  /*1660*/  FFMA R9, R4, R9, 1 ;  /* 0x3f80000004097423 */ /* 0x000fe20000000009 */
[----:B-1----:R-:W-:-:S03]  /*1670*/  LEA R7, R7, -R6, 0x17 ;  /* 0x8000000607077211 */ /* 0x002fc600078eb8ff */
[----:B------:R-:W-:-:S04]  /*1680*/  FMUL R0, R0, R9 ;  /* 0x0000000900007220 */ /* 0x000fc80000400000 */
[----:B------:R-:W-:Y:S01]  /*1690*/  @!P1 FMUL R5, R7, R0 ;  /* 0x0000000007059220 */ /* 0x000fe20000400000 */
[----:B------:R-:W-:-:S07]  /*16a0*/  @!P2 MOV R5, 0x7fffffff ;  /* 0x7fffffff0005a802 */ /* 0x000fce0000000f00 */
.L_x_32:
[----:B------:R-:W-:-:S04]  /*16b0*/  FMUL R0, R5, -0.5 ;  /* 0xbf00000005007820 */ /* 0x000fc80000400000 */
[----:B------:R-:W-:-:S05]  /*16c0*/  FMUL R15, R15, R0 ;  /* 0x000000000f0f7220 */ /* 0x000fca0000400000 */
[----:B------:R-:W-:Y:S01]  /*16d0*/  STG.E desc[UR12][R2.64], R15 ;  /* 0x0000000f02007986 */ /* 0x000fe2000c10190c */
[----:B------:R-:W-:Y:S05]  /*16e0*/  EXIT ;  /* 0x000000000000794d */ /* 0x000fea0003800000 */
.L_x_33:
        /* <DEDUP_REMOVED lines=9> */
.L_x_485:


//--------------------- .text.fast_mean_delta_kernel --------------------------
	.section	.text.fast_mean_delta_kernel,"ax",@progbits
	.align	128
        .global         fast_mean_delta_kernel
        .type           fast_mean_delta_kernel,@function
        .size           fast_mean_delta_kernel,(.L_x_474 - fast_mean_delta_kernel)
        .other          fast_mean_delta_kernel,@"STO_CUDA_ENTRY STV_DEFAULT"
fast_mean_delta_kernel:
.text.fast_mean_delta_kernel:
[----:B------:R-:W-:Y:S01]  /*0000*/  LDC R1, c[0x0][0x37c] ;  /* 0x0000df00ff017b82 */ /* 0x000fe20000000800 */
[----:B------:R-:W0:Y:S07]  /*0010*/  S2R R4, SR_TID.X ;  /* 0x0000000000047919 */ /* 0x000e2e0000002100 */
[----:B------:R-:W1:Y:S01]  /*0020*/  S2UR UR6, SR_CgaCtaId ;  /* 0x00000000000679c3 */ /* 0x000e620000008800 */
[----:B------:R-:W2:Y:S01]  /*0030*/  LDCU UR5, c[0x0][0x390] ;  /* 0x00007200ff0577ac */ /* 0x000ea20008000800 */
[----:B------:R-:W3:Y:S01]  /*0040*/  S2R R0, SR_CTAID.X ;  /* 0x0000000000007919 */ /* 0x000ee20000002500 */
[----:B------:R-:W2:Y:S01]  /*0050*/  LDCU UR7, c[0x0][0x398] ;  /* 0x00007300ff0777ac */ /* 0x000ea20008000800 */
[----:B------:R-:W-:Y:S01]  /*0060*/  UMOV UR4, 0x400 ;  /* 0x0000040000047882 */ /* 0x000fe20000000000 */
[----:B------:R-:W4:Y:S01]  /*0070*/  LDCU.64 UR16, c[0x0][0x358] ;  /* 0x00006b00ff1077ac */ /* 0x000f220008000a00 */
[----:B--2---:R-:W-:-:S02]  /*0080*/  UISETP.LT.AND UP0, UPT, UR5, UR7, UPT ;  /* 0x000000070500728c */ /* 0x004fc4000bf01270 */
[----:B-1----:R-:W-:Y:S02]  /*0090*/  ULEA UR6, UR6, UR4, 0x18 ;  /* 0x0000000406067291 */ /* 0x002fe4000f8ec0ff */
[----:B------:R-:W-:-:S04]  /*00a0*/  USEL UR4, UR5, UR7, UP0 ;  /* 0x0000000705047287 */ /* 0x000fc80008000000 */
[----:B0-----:R-:W-:Y:S01]  /*00b0*/  LEA R5, R4, UR6, 0x2 ;  /* 0x0000000604057c11 */ /* 0x001fe2000f8e10ff */
[----:B------:R-:W-:-:S04]  /*00c0*/  UISETP.GE.AND UP0, UPT, UR4, 0x1, UPT ;  /* 0x000000010400788c */ /* 0x000fc8000bf06270 */
[----:B------:R0:W-:Y:S05]  /*00d0*/  STS [R5], RZ ;  /* 0x000000ff05007388 */ /* 0x0001ea0000000800 */
[----:B---34-:R-:W-:Y:S05]  /*00e0*/  BRA.U !UP0, `(.L_x_34) ;  /* 0x0000000d08647547 */ /* 0x018fea000b800000 */
[----:B------:R-:W1:Y:S01]  /*00f0*/  LDCU.64 UR8, c[0x0][0x380] ;  /* 0x00007000ff0877ac */ /* 0x000e620008000a00 */
[----:B------:R-:W-:Y:S01]  /*0100*/  HFMA2 R8, -RZ, RZ, 0, 0 ;  /* 0x00000000ff087431 */ /* 0x000fe200000001ff */
[----:B------:R-:W-:-:S04]  /*0110*/  UIADD3 UR4, UPT, UPT, UR7, -0x1, URZ ;  /* 0xffffffff07047890 */ /* 0x000fc8000fffe0ff */
[----:B------:R-:W-:-:S04]  /*0120*/  ULEA.HI UR4, UR4, 0x1, URZ, 0x16 ;  /* 0x0000000104047891 */ /* 0x000fc8000f8fb0ff */
[----:B------:R-:W-:Y:S02]  /*0130*/  ULOP3.LUT UR12, UR4, 0xf, URZ, 0xc0, !UPT ;  /* 0x0000000f040c7892 */ /* 0x000fe4000f8ec0ff */
[----:B------:R-:W-:Y:S02]  /*0140*/  ULOP3.LUT UR13, UR4, 0x7, URZ, 0xc0, !UPT ;  /* 0x00000007040d7892 */ /* 0x000fe4000f8ec0ff */
[----:B------:R-:W-:Y:S02]  /*0150*/  ULOP3.LUT UR14, UR4, 0x3, URZ, 0xc0, !UPT ;  /* 0x00000003040e7892 */ /* 0x000fe4000f8ec0ff */
[----:B------:R-:W-:Y:S02]  /*0160*/  ULOP3.LUT UR4, UR4, 0x7ffff0, URZ, 0xc0, !UPT ;  /* 0x007ffff004047892 */ /* 0x000fe4000f8ec0ff */
[----:B-1----:R-:W-:Y:S02]  /*0170*/  UIADD3 UR8, UP0, UPT, UR8, 0x8000, URZ ;  /* 0x0000800008087890 */ /* 0x002fe4000ff1e0ff */
[----:B------:R-:W-:-:S02]  /*0180*/  UIADD3 UR5, UPT, UPT, UR12, -0x1, URZ ;  /* 0xffffffff0c057890 */ /* 0x000fc4000fffe0ff */
[----:B------:R-:W-:Y:S02]  /*0190*/  UIADD3 UR7, UPT, UPT, UR13, -0x1, URZ ;  /* 0xffffffff0d077890 */ /* 0x000fe4000fffe0ff */
[----:B------:R-:W-:Y:S02]  /*01a0*/  UIADD3.X UR9, UPT, UPT, URZ, UR9, URZ, UP0, !UPT ;  /* 0x00000009ff097290 */ /* 0x000fe400087fe4ff */
[----:B------:R-:W-:Y:S02]  /*01b0*/  UIADD3 UR10, UPT, UPT, -UR4, URZ, URZ ;  /* 0x000000ff040a7290 */ /* 0x000fe4000fffe1ff */
[----:B------:R-:W-:Y:S02]  /*01c0*/  UISETP.GE.U32.AND UP0, UPT, UR5, 0x7, UPT ;  /* 0x000000070500788c */ /* 0x000fe4000bf06070 */
[----:B------:R-:W-:Y:S01]  /*01d0*/  UISETP.GE.U32.AND UP1, UPT, UR7, 0x3, UPT ;  /* 0x000000030700788c */ /* 0x000fe2000bf26070 */
[----:B------:R-:W-:-:S10]  /*01e0*/  UMOV UR4, URZ ;  /* 0x000000ff00047c82 */ /* 0x000fd40008000000 */
.L_x_46:
[----:B-123--:R-:W1:Y:S01]  /*01f0*/  LDC.64 R2, c[0x0][0x390] ;  /* 0x0000e400ff027b82 */ /* 0x00ee620000000a00 */
[----:B------:R-:W2:Y:S01]  /*0200*/  LDCU UR11, c[0x0][0x398] ;  /* 0x00007300ff0b77ac */ /* 0x000ea20008000800 */
[----:B------:R-:W-:Y:S01]  /*0210*/  UMOV UR5, URZ ;  /* 0x000000ff00057c82 */ /* 0x000fe20008000000 */
[----:B--2---:R-:W-:Y:S01]  /*0220*/  UISETP.GE.U32.AND UP2, UPT, UR11, 0x3c01, UPT ;  /* 0x00003c010b00788c */ /* 0x004fe2000bf46070 */
[----:B-1----:R-:W-:Y:S01]  /*0230*/  IMAD R3, R3, UR4, R0 ;  /* 0x0000000403037c24 */ /* 0x002fe2000f8e0200 */
[----:B------:R-:W-:-:S03]  /*0240*/  UIADD3 UR4, UPT, UPT, UR4, 0x1, URZ ;  /* 0x0000000104047890 */ /* 0x000fc6000fffe0ff */
[----:B------:R-:W-:-:S03]  /*0250*/  IMAD R6, R3, UR11, R4 ;  /* 0x0000000b03067c24 */ /* 0x000fc6000f8e0204 */
[----:B------:R-:W-:Y:S01]  /*0260*/  ISETP.NE.AND P0, PT, R2, UR4, PT ;  /* 0x0000000402007c0c */ /* 0x000fe2000bf05270 */
[----:B------:R-:W-:-:S12]  /*0270*/  BRA.U !UP2, `(.L_x_35) ;  /* 0x000000050a5c7547 */ /* 0x000fd8000b800000 */
[----:B------:R-:W-:Y:S01]  /*0280*/  IMAD.MOV.U32 R9, RZ, RZ, R6 ;  /* 0x000000ffff097224 */ /* 0x000fe200078e0006 */
[----:B------:R-:W-:Y:S01]  /*0290*/  MOV R7, R4 ;  /* 0x0000000400077202 */ /* 0x000fe20000000f00 */
[----:B------:R-:W1:Y:S01]  /*02a0*/  LDCU UR11, c[0x0][0x398] ;  /* 0x00007300ff0b77ac */ /* 0x000e620008000800 */
[----:B------:R-:W-:Y:S01]  /*02b0*/  UMOV UR5, 0x2000 ;  /* 0x0000200000057882 */ /* 0x000fe20000000000 */
[----:B------:R-:W-:-:S05]  /*02c0*/  UMOV UR7, UR10 ;  /* 0x0000000a00077c82 */ /* 0x000fca0008000000 */
.L_x_36:
[C---:B------:R-:W-:Y:S01]  /*02d0*/  VIADD R10, R7.reuse, 0x400 ;  /* 0x00000400070a7836 */ /* 0x040fe20000000000 */
[C---:B-1----:R-:W-:Y:S01]  /*02e0*/  ISETP.GE.AND P3, PT, R7.reuse, UR11, PT ;  /* 0x0000000b07007c0c */ /* 0x042fe2000bf66270 */
[----:B------:R-:W-:Y:S01]  /*02f0*/  IMAD.U32 R2, RZ, RZ, UR8 ;  /* 0x00000008ff027e24 */ /* 0x000fe2000f8e00ff */
[C---:B------:R-:W-:Y:S02]  /*0300*/  IADD3 R11, PT, PT, R7.reuse, 0x800, RZ ;  /* 0x00000800070b7810 */ /* 0x040fe40007ffe0ff */
[----:B------:R-:W-:Y:S01]  /*0310*/  ISETP.GE.AND P4, PT, R10, UR11, PT ;  /* 0x0000000b0a007c0c */ /* 0x000fe2000bf86270 */
[----:B------:R-:W-:Y:S01]  /*0320*/  VIADD R10, R7, 0xc00 ;  /* 0x00000c00070a7836 */ /* 0x000fe20000000000 */
[----:B------:R-:W-:Y:S02]  /*0330*/  MOV R3, UR9 ;  /* 0x0000000900037c02 */ /* 0x000fe40008000f00 */
[----:B------:R-:W-:Y:S02]  /*0340*/  ISETP.GE.AND P1, PT, R11, UR11, PT ;  /* 0x0000000b0b007c0c */ /* 0x000fe4000bf26270 */
[----:B------:R-:W-:-:S02]  /*0350*/  ISETP.GE.AND P2, PT, R10, UR11, PT ;  /* 0x0000000b0a007c0c */ /* 0x000fc4000bf46270 */
[----:B------:R-:W-:Y:S01]  /*0360*/  CS2R R10, SRZ ;  /* 0x00000000000a7805 */ /* 0x000fe2000001ff00 */
[----:B------:R-:W-:Y:S01]  /*0370*/  IMAD.WIDE R2, R9, 0x4, R2 ;  /* 0x0000000409027825 */ /* 0x000fe200078e0202 */
[----:B------:R-:W-:-:S03]  /*0380*/  IADD3 R12, PT, PT, R7, 0x1000, RZ ;  /* 0x00001000070c7810 */ /* 0x000fc60007ffe0ff */
[----:B------:R-:W-:Y:S01]  /*0390*/  VIADD R13, R7, 0x1400 ;  /* 0x00001400070d7836 */ /* 0x000fe20000000000 */
[----:B------:R-:W2:Y:S01]  /*03a0*/  @!P3 LDG.E R11, desc[UR16][R2.64+-0x8000] ;  /* 0xff800010020bb981 */ /* 0x000ea2000c1e1900 */
[----:B------:R-:W-:-:S03]  /*03b0*/  ISETP.GE.AND P3, PT, R12, UR11, PT ;  /* 0x0000000b0c007c0c */ /* 0x000fc6000bf66270 */
[----:B------:R-:W3:Y:S01]  /*03c0*/  @!P4 LDG.E R10, desc[UR16][R2.64+-0x7000] ;  /* 0xff900010020ac981 */ /* 0x000ee2000c1e1900 */
[----:B------:R-:W-:Y:S02]  /*03d0*/  ISETP.GE.AND P4, PT, R13, UR11, PT ;  /* 0x0000000b0d007c0c */ /* 0x000fe4000bf86270 */
[----:B------:R-:W-:Y:S01]  /*03e0*/  CS2R R12, SRZ ;  /* 0x00000000000c7805 */ /* 0x000fe2000001ff00 */
[C---:B------:R-:W-:Y:S01]  /*03f0*/  VIADD R15, R7.reuse, 0x1c00 ;  /* 0x00001c00070f7836 */ /* 0x040fe20000000000 */
[----:B------:R-:W-:-:S04]  /*0400*/  IADD3 R14, PT, PT, R7, 0x1800, RZ ;  /* 0x00001800070e7810 */ /* 0x000fc80007ffe0ff */
[----:B------:R-:W4:Y:S01]  /*0410*/  @!P1 LDG.E R12, desc[UR16][R2.64+-0x6000] ;  /* 0xffa00010020c9981 */ /* 0x000f22000c1e1900 */
[----:B------:R-:W-:-:S03]  /*0420*/  ISETP.GE.AND P1, PT, R14, UR11, PT ;  /* 0x0000000b0e007c0c */ /* 0x000fc6000bf26270 */
[----:B------:R-:W5:Y:S01]  /*0430*/  @!P2 LDG.E R13, desc[UR16][R2.64+-0x5000] ;  /* 0xffb00010020da981 */ /* 0x000f62000c1e1900 */
[----:B------:R-:W-:Y:S02]  /*0440*/  ISETP.GE.AND P2, PT, R15, UR11, PT ;  /* 0x0000000b0f007c0c */ /* 0x000fe4000bf46270 */
[----:B------:R-:W-:Y:S01]  /*0450*/  CS2R R14, SRZ ;  /* 0x00000000000e7805 */ /* 0x000fe2000001ff00 */
[C---:B------:R-:W-:Y:S01]  /*0460*/  VIADD R17, R7.reuse, 0x2400 ;  /* 0x0000240007117836 */ /* 0x040fe20000000000 */
[----:B------:R-:W-:-:S04]  /*0470*/  IADD3 R16, PT, PT, R7, 0x2000, RZ ;  /* 0x0000200007107810 */ /* 0x000fc80007ffe0ff */
[----:B------:R-:W5:Y:S01]  /*0480*/  @!P3 LDG.E R14, desc[UR16][R2.64+-0x4000] ;  /* 0xffc00010020eb981 */ /* 0x000f62000c1e1900 */
        /* <DEDUP_REMOVED lines=17> */
[----:B------:R-:W-:Y:S02]  /*05a0*/  CS2R R20, SRZ ;  /* 0x0000000000147805 */ /* 0x000fe4000001ff00 */
[----:B------:R-:W-:-:S04]  /*05b0*/  IADD3 R22, PT, PT, R7, 0x3800, RZ ;  /* 0x0000380007167810 */ /* 0x000fc80007ffe0ff */
[----:B------:R-:W5:Y:S01]  /*05c0*/  @!P1 LDG.E R20, desc[UR16][R2.64+0x2000] ;  /* 0x0020001002149981 */ /* 0x000f62000c1e1900 */
[----:B------:R-:W-:Y:S01]  /*05d0*/  ISETP.GE.AND P1, PT, R22, UR11, PT ;  /* 0x0000000b16007c0c */ /* 0x000fe2000bf26270 */
[----:B------:R-:W-:Y:S02]  /*05e0*/  HFMA2 R22, -RZ, RZ, 0, 0 ;  /* 0x00000000ff167431 */ /* 0x000fe400000001ff */
[----:B------:R-:W-:Y:S01]  /*05f0*/  VIADD R23, R7, 0x3c00 ;  /* 0x00003c0007177836 */ /* 0x000fe20000000000 */
[----:B------:R-:W5:Y:S01]  /*0600*/  @!P2 LDG.E R21, desc[UR16][R2.64+0x3000] ;  /* 0x003000100215a981 */ /* 0x000f62000c1e1900 */
[----:B------:R-:W-:-:S03]  /*0610*/  CS2R R24, SRZ ;  /* 0x0000000000187805 */ /* 0x000fc6000001ff00 */
[----:B------:R-:W-:Y:S01]  /*0620*/  ISETP.GE.AND P2, PT, R23, UR11, PT ;  /* 0x0000000b17007c0c */ /* 0x000fe2000bf46270 */
[----:B------:R-:W5:Y:S01]  /*0630*/  @!P3 LDG.E R22, desc[UR16][R2.64+0x4000] ;  /* 0x004000100216b981 */ /* 0x000f62000c1e1900 */
[----:B------:R-:W-:-:S03]  /*0640*/  IMAD.MOV.U32 R23, RZ, RZ, RZ ;  /* 0x000000ffff177224 */ /* 0x000fc600078e00ff */
[----:B------:R-:W5:Y:S04]  /*0650*/  @!P4 LDG.E R25, desc[UR16][R2.64+0x5000] ;  /* 0x005000100219c981 */ /* 0x000f68000c1e1900 */
[----:B------:R-:W5:Y:S04]  /*0660*/  @!P1 LDG.E R24, desc[UR16][R2.64+0x6000] ;  /* 0x0060001002189981 */ /* 0x000f68000c1e1900 */
[----:B------:R-:W5:Y:S01]  /*0670*/  @!P2 LDG.E R23, desc[UR16][R2.64+0x7000] ;  /* 0x007000100217a981 */ /* 0x000f62000c1e1900 */
[----:B------:R-:W-:Y:S01]  /*0680*/  UIADD3 UR7, UPT, UPT, UR7, 0x10, URZ ;  /* 0x0000001007077890 */ /* 0x000fe2000fffe0ff */
[----:B------:R-:W-:Y:S01]  /*0690*/  IADD3 R7, PT, PT, R7, 0x4000, RZ ;  /* 0x0000400007077810 */ /* 0x000fe20007ffe0ff */
[----:B------:R-:W-:Y:S01]  /*06a0*/  VIADD R9, R9, 0x4000 ;  /* 0x0000400009097836 */ /* 0x000fe20000000000 */
[----:B------:R-:W-:-:S02]  /*06b0*/  UIADD3 UR5, UPT, UPT, UR5, 0x4000, URZ ;  /* 0x0000400005057890 */ /* 0x000fc4000fffe0ff */
[----:B------:R-:W-:Y:S01]  /*06c0*/  UISETP.NE.AND UP2, UPT, UR7, URZ, UPT ;  /* 0x000000ff0700728c */ /* 0x000fe2000bf45270 */
[----:B--2---:R-:W-:-:S04]  /*06d0*/  FADD R11, R11, R8 ;  /* 0x000000080b0b7221 */ /* 0x004fc80000000000 */
[----:B---3--:R-:W-:-:S04]  /*06e0*/  FADD R11, R11, R10 ;  /* 0x0000000a0b0b7221 */ /* 0x008fc80000000000 */
[----:B----4-:R-:W-:-:S04]  /*06f0*/  FADD R12, R11, R12 ;  /* 0x0000000c0b0c7221 */ /* 0x010fc80000000000 */
[----:B-----5:R-:W-:-:S04]  /*0700*/  FADD R13, R12, R13 ;  /* 0x0000000d0c0d7221 */ /* 0x020fc80000000000 */
[----:B------:R-:W-:-:S04]  /*0710*/  FADD R14, R13, R14 ;  /* 0x0000000e0d0e7221 */ /* 0x000fc80000000000 */
        /* <DEDUP_REMOVED lines=10> */
[----:B------:R-:W-:Y:S01]  /*07c0*/  FADD R8, R24, R23 ;  /* 0x0000001718087221 */ /* 0x000fe20000000000 */
[----:B------:R-:W-:Y:S06]  /*07d0*/  BRA.U UP2, `(.L_x_36) ;  /* 0xfffffff902bc7547 */ /* 0x000fec000b83ffff */
[----:B------:R-:W-:-:S12]  /*07e0*/  UIADD3 UR5, UPT, UPT, UR5, -0x2000, URZ ;  /* 0xffffe00005057890 */ /* 0x000fd8000fffe0ff */
.L_x_35:
[----:B------:R-:W-:-:S09]  /*07f0*/  UISETP.NE.AND UP2, UPT, UR12, URZ, UPT ;  /* 0x000000ff0c00728c */ /* 0x000fd2000bf45270 */
[----:B------:R-:W-:Y:S05]  /*0800*/  BRA.U !UP2, `(.L_x_37) ;  /* 0x000000050a947547 */ /* 0x000fea000b800000 */
[----:B------:R-:W-:Y:S01]  /*0810*/  UISETP.NE.AND UP2, UPT, UR13, URZ, UPT ;  /* 0x000000ff0d00728c */ /* 0x000fe2000bf45270 */
[----:B------:R-:W-:Y:S10]  /*0820*/  BRA.U !UP0, `(.L_x_38) ;  /* 0x0000000108a47547 */ /* 0x000ff4000b800000 */
[----:B------:R-:W1:Y:S01]  /*0830*/  LDC.64 R2, c[0x0][0x380] ;  /* 0x0000e000ff027b82 */ /* 0x000e620000000a00 */
[----:B------:R-:W-:Y:S01]  /*0840*/  IADD3 R13, PT, PT, R4, UR5, RZ ;  /* 0x00000005040d7c10 */ /* 0x000fe2000fffe0ff */
[----:B------:R-:W-:-:S03]  /*0850*/  VIADD R7, R6, UR5 ;  /* 0x0000000506077c36 */ /* 0x000fc60008000000 */
[C---:B------:R-:W-:Y:S01]  /*0860*/  IADD3 R9, PT, PT, R13.reuse, 0x400, RZ ;  /* 0x000004000d097810 */ /* 0x040fe20007ffe0ff */
[C---:B------:R-:W-:Y:S01]  /*0870*/  VIADD R10, R13.reuse, 0x800 ;  /* 0x000008000d0a7836 */ /* 0x040fe20000000000 */
[----:B------:R-:W-:Y:S02]  /*0880*/  ISETP.GE.AND P3, PT, R13, UR11, PT ;  /* 0x0000000b0d007c0c */ /* 0x000fe4000bf66270 */
[----:B------:R-:W-:Y:S02]  /*0890*/  ISETP.GE.AND P4, PT, R9, UR11, PT ;  /* 0x0000000b09007c0c */ /* 0x000fe4000bf86270 */
[----:B------:R-:W-:Y:S02]  /*08a0*/  IADD3 R9, PT, PT, R13, 0xc00, RZ ;  /* 0x00000c000d097810 */ /* 0x000fe40007ffe0ff */
[----:B------:R-:W-:Y:S02]  /*08b0*/  ISETP.GE.AND P1, PT, R10, UR11, PT ;  /* 0x0000000b0a007c0c */ /* 0x000fe4000bf26270 */
[----:B------:R-:W-:Y:S01]  /*08c0*/  ISETP.GE.AND P2, PT, R9, UR11, PT ;  /* 0x0000000b09007c0c */ /* 0x000fe2000bf46270 */
[----:B------:R-:W-:Y:S01]  /*08d0*/  IMAD.MOV.U32 R9, RZ, RZ, RZ ;  /* 0x000000ffff097224 */ /* 0x000fe200078e00ff */
[----:B------:R-:W-:-:S02]  /*08e0*/  IADD3 R10, PT, PT, R13, 0x1000, RZ ;  /* 0x000010000d0a7810 */ /* 0x000fc40007ffe0ff */
[----:B------:R-:W-:Y:S01]  /*08f0*/  IADD3 R11, PT, PT, R13, 0x1400, RZ ;  /* 0x000014000d0b7810 */ /* 0x000fe20007ffe0ff */
[----:B-1----:R-:W-:-:S04]  /*0900*/  IMAD.WIDE R2, R7, 0x4, R2 ;  /* 0x0000000407027825 */ /* 0x002fc800078e0202 */
[----:B------:R-:W-:Y:S01]  /*0910*/  IMAD.MOV.U32 R7, RZ, RZ, RZ ;  /* 0x000000ffff077224 */ /* 0x000fe200078e00ff */
[----:B------:R-:W2:Y:S01]  /*0920*/  @!P4 LDG.E R9, desc[UR16][R2.64+0x1000] ;  /* 0x001000100209c981 */ /* 0x000ea2000c1e1900 */
[----:B------:R-:W-:-:S04]  /*0930*/  ISETP.GE.AND P4, PT, R11, UR11, PT ;  /* 0x0000000b0b007c0c */ /* 0x000fc8000bf86270 */
        /* <DEDUP_REMOVED lines=9> */
[----:B------:R-:W-:Y:S02]  /*09d0*/  CS2R R12, SRZ ;  /* 0x00000000000c7805 */ /* 0x000fe4000001ff00 */
[----:B------:R-:W-:-:S04]  /*09e0*/  CS2R R14, SRZ ;  /* 0x00000000000e7805 */ /* 0x000fc8000001ff00 */
[----:B------:R-:W5:Y:S04]  /*09f0*/  @!P3 LDG.E R12, desc[UR16][R2.64+0x4000] ;  /* 0x00400010020cb981 */ /* 0x000f68000c1e1900 */
[----:B------:R-:W5:Y:S04]  /*0a00*/  @!P4 LDG.E R13, desc[UR16][R2.64+0x5000] ;  /* 0x00500010020dc981 */ /* 0x000f68000c1e1900 */
[----:B------:R-:W5:Y:S04]  /*0a10*/  @!P1 LDG.E R14, desc[UR16][R2.64+0x6000] ;  /* 0x00600010020e9981 */ /* 0x000f68000c1e1900 */
[----:B------:R-:W5:Y:S01]  /*0a20*/  @!P2 LDG.E R15, desc[UR16][R2.64+0x7000] ;  /* 0x00700010020fa981 */ /* 0x000f62000c1e1900 */
[----:B------:R-:W-:Y:S01]  /*0a30*/  UIADD3 UR5, UPT, UPT, UR5, 0x2000, URZ ;  /* 0x0000200005057890 */ /* 0x000fe2000fffe0ff */
[----:B---3--:R-:W-:-:S04]  /*0a40*/  FADD R8, R8, R7 ;  /* 0x0000000708087221 */ /* 0x008fc80000000000 */
[----:B--2---:R-:W-:-:S04]  /*0a50*/  FADD R9, R8, R9 ;  /* 0x0000000908097221 */ /* 0x004fc80000000000 */
[----:B----4-:R-:W-:-:S04]  /*0a60*/  FADD R10, R9, R10 ;  /* 0x0000000a090a7221 */ /* 0x010fc80000000000 */
[----:B-----5:R-:W-:-:S04]  /*0a70*/  FADD R11, R10, R11 ;  /* 0x0000000b0a0b7221 */ /* 0x020fc80000000000 */
[----:B------:R-:W-:-:S04]  /*0a80*/  FADD R12, R11, R12 ;  /* 0x0000000c0b0c7221 */ /* 0x000fc80000000000 */
[----:B------:R-:W-:-:S04]  /*0a90*/  FADD R13, R12, R13 ;  /* 0x0000000d0c0d7221 */ /* 0x000fc80000000000 */
[----:B------:R-:W-:-:S04]  /*0aa0*/  FADD R14, R13, R14 ;  /* 0x0000000e0d0e7221 */ /* 0x000fc80000000000 */
[----:B------:R-:W-:-:S07]  /*0ab0*/  FADD R8, R14, R15 ;  /* 0x0000000f0e087221 */ /* 0x000fce0000000000 */
.L_x_38:
[----:B------:R-:W-:Y:S05]  /*0ac0*/  BRA.U !UP2, `(.L_x_37) ;  /* 0x000000010ae47547 */ /* 0x000fea000b800000 */
[----:B------:R-:W-:Y:S01]  /*0ad0*/  UISETP.NE.AND UP2, UPT, UR14, URZ, UPT ;  /* 0x000000ff0e00728c */ /* 0x000fe2000bf45270 */
[----:B------:R-:W-:Y:S10]  /*0ae0*/  BRA.U !UP1, `(.L_x_39) ;  /* 0x00000001095c7547 */ /* 0x000ff4000b800000 */
[----:B------:R-:W1:Y:S01]  /*0af0*/  LDC.64 R2, c[0x0][0x380] ;  /* 0x0000e000ff027b82 */ /* 0x000e620000000a00 */
[----:B------:R-:W-:Y:S01]  /*0b00*/  VIADD R9, R4, UR5 ;  /* 0x0000000504097c36 */ /* 0x000fe20008000000 */
[----:B------:R-:W-:-:S03]  /*0b10*/  IADD3 R7, PT, PT, R6, UR5, RZ ;  /* 0x0000000506077c10 */ /* 0x000fc6000fffe0ff */
[C---:B------:R-:W-:Y:S01]  /*0b20*/  VIADD R10, R9.reuse, 0x400 ;  /* 0x00000400090a7836 */ /* 0x040fe20000000000 */
[C---:B------:R-:W-:Y:S02]  /*0b30*/  ISETP.GE.AND P1, PT, R9.reuse, UR11, PT ;  /* 0x0000000b09007c0c */ /* 0x040fe4000bf26270 */
[C---:B------:R-:W-:Y:S01]  /*0b40*/  IADD3 R11, PT, PT, R9.reuse, 0x800, RZ ;  /* 0x00000800090b7810 */ /* 0x040fe20007ffe0ff */
[----:B------:R-:W-:Y:S01]  /*0b50*/  VIADD R9, R9, 0xc00 ;  /* 0x00000c0009097836 */ /* 0x000fe20000000000 */
[----:B------:R-:W-:Y:S02]  /*0b60*/  ISETP.GE.AND P2, PT, R10, UR11, PT ;  /* 0x0000000b0a007c0c */ /* 0x000fe4000bf46270 */
[----:B------:R-:W-:Y:S02]  /*0b70*/  ISETP.GE.AND P3, PT, R11, UR11, PT ;  /* 0x0000000b0b007c0c */ /* 0x000fe4000bf66270 */
[----:B------:R-:W-:Y:S01]  /*0b80*/  ISETP.GE.AND P4, PT, R9, UR11, PT ;  /* 0x0000000b09007c0c */ /* 0x000fe2000bf86270 */
[----:B------:R-:W-:-:S02]  /*0b90*/  IMAD.MOV.U32 R9, RZ, RZ, RZ ;  /* 0x000000ffff097224 */ /* 0x000fc400078e00ff */
[----:B-1----:R-:W-:Y:S01]  /*0ba0*/  IMAD.WIDE R2, R7, 0x4, R2 ;  /* 0x0000000407027825 */ /* 0x002fe200078e0202 */
[----:B------:R-:W-:Y:S02]  /*0bb0*/  MOV R7, RZ ;  /* 0x000000ff00077202 */ /* 0x000fe40000000f00 */
[----:B------:R-:W-:-:S03]  /*0bc0*/  CS2R R10, SRZ ;  /* 0x00000000000a7805 */ /* 0x000fc6000001ff00 */
[----:B------:R-:W2:Y:S04]  /*0bd0*/  @!P2 LDG.E R9, desc[UR16][R2.64+0x1000] ;  /* 0x001000100209a981 */ /* 0x000ea8000c1e1900 */
[----:B------:R-:W3:Y:S04]  /*0be0*/  @!P1 LDG.E R7, desc[UR16][R2.64] ;  /* 0x0000001002079981 */ /* 0x000ee8000c1e1900 */
[----:B------:R-:W4:Y:S04]  /*0bf0*/  @!P3 LDG.E R10, desc[UR16][R2.64+0x2000] ;  /* 0x00200010020ab981 */ /* 0x000f28000c1e1900 */
[----:B------:R-:W5:Y:S01]  /*0c00*/  @!P4 LDG.E R11, desc[UR16][R2.64+0x3000] ;  /* 0x00300010020bc981 */ /* 0x000f62000c1e1900 */
[----:B------:R-:W-:Y:S01]  /*0c10*/  UIADD3 UR5, UPT, UPT, UR5, 0x1000, URZ ;  /* 0x0000100005057890 */ /* 0x000fe2000fffe0ff */
[----:B---3--:R-:W-:-:S04]  /*0c20*/  FADD R8, R8, R7 ;  /* 0x0000000708087221 */ /* 0x008fc80000000000 */
[----:B--2---:R-:W-:-:S04]  /*0c30*/  FADD R9, R8, R9 ;  /* 0x0000000908097221 */ /* 0x004fc80000000000 */
[----:B----4-:R-:W-:-:S04]  /*0c40*/  FADD R10, R9, R10 ;  /* 0x0000000a090a7221 */ /* 0x010fc80000000000 */
[----:B-----5:R-:W-:-:S07]  /*0c50*/  FADD R8, R10, R11 ;  /* 0x0000000b0a087221 */ /* 0x020fce0000000000 */
.L_x_39:
[----:B------:R-:W-:Y:S05]  /*0c60*/  BRA.U !UP2, `(.L_x_37) ;  /* 0x000000010a7c7547 */ /* 0x000fea000b800000 */
[----:B------:R-:W1:Y:S01]  /*0c70*/  LDC.64 R2, c[0x0][0x380] ;  /* 0x0000e000ff027b82 */ /* 0x000e620000000a00 */
[----:B------:R-:W-:Y:S01]  /*0c80*/  IADD3 R10, PT, PT, R4, UR5, RZ ;  /* 0x00000005040a7c10 */ /* 0x000fe2000fffe0ff */
[----:B------:R-:W-:Y:S01]  /*0c90*/  BSSY.RECONVERGENT B0, `(.L_x_40) ;  /* 0x0000007000007945 */ /* 0x000fe20003800200 */
[----:B------:R-:W-:Y:S01]  /*0ca0*/  IADD3 R7, PT, PT, R6, UR5, RZ ;  /* 0x0000000506077c10 */ /* 0x000fe2000fffe0ff */
[----:B------:R-:W-:Y:S01]  /*0cb0*/  IMAD.MOV.U32 R9, RZ, RZ, RZ ;  /* 0x000000ffff097224 */ /* 0x000fe200078e00ff */
[----:B------:R-:W-:-:S03]  /*0cc0*/  ISETP.GE.AND P1, PT, R10, UR11, PT ;  /* 0x0000000b0a007c0c */ /* 0x000fc6000bf26270 */
[----:B-1----:R-:W-:-:S10]  /*0cd0*/  IMAD.WIDE R2, R7, 0x4, R2 ;  /* 0x0000000407027825 */ /* 0x002fd400078e0202 */
[----:B------:R-:W-:Y:S05]  /*0ce0*/  @P1 BRA `(.L_x_41) ;  /* 0x0000000000041947 */ /* 0x000fea0003800000 */
[----:B------:R1:W5:Y:S02]  /*0cf0*/  LDG.E R9, desc[UR16][R2.64] ;  /* 0x0000001002097981 */ /* 0x000364000c1e1900 */
.L_x_41:
[----:B------:R-:W-:Y:S05]  /*0d00*/  BSYNC.RECONVERGENT B0 ;  /* 0x0000000000007941 */ /* 0x000fea0003800200 */
.L_x_40:
[----:B------:R-:W-:Y:S01]  /*0d10*/  UISETP.NE.AND UP2, UPT, UR14, 0x1, UPT ;  /* 0x000000010e00788c */ /* 0x000fe2000bf45270 */
[----:B-----5:R-:W-:-:S08]  /*0d20*/  FADD R8, R8, R9 ;  /* 0x0000000908087221 */ /* 0x020fd00000000000 */
[----:B------:R-:W-:Y:S05]  /*0d30*/  BRA.U !UP2, `(.L_x_37) ;  /* 0x000000010a487547 */ /* 0x000fea000b800000 */
[----:B------:R-:W-:Y:S01]  /*0d40*/  IADD3 R6, PT, PT, R10, 0x400, RZ ;  /* 0x000004000a067810 */ /* 0x000fe20007ffe0ff */
[----:B------:R-:W-:Y:S01]  /*0d50*/  BSSY.RECONVERGENT B0, `(.L_x_42) ;  /* 0x0000005000007945 */ /* 0x000fe20003800200 */
[----:B------:R-:W-:Y:S02]  /*0d60*/  HFMA2 R7, -RZ, RZ, 0, 0 ;  /* 0x00000000ff077431 */ /* 0x000fe400000001ff */
[----:B------:R-:W-:-:S13]  /*0d70*/  ISETP.GE.AND P1, PT, R6, UR11, PT ;  /* 0x0000000b06007c0c */ /* 0x000fda000bf26270 */
[----:B------:R-:W-:Y:S05]  /*0d80*/  @P1 BRA `(.L_x_43) ;  /* 0x0000000000041947 */ /* 0x000fea0003800000 */
[----:B------:R2:W5:Y:S02]  /*0d90*/  LDG.E R7, desc[UR16][R2.64+0x1000] ;  /* 0x0010001002077981 */ /* 0x000564000c1e1900 */
.L_x_43:
[----:B------:R-:W-:Y:S05]  /*0da0*/  BSYNC.RECONVERGENT B0 ;  /* 0x0000000000007941 */ /* 0x000fea0003800200 */
.L_x_42:
[----:B------:R-:W-:Y:S01]  /*0db0*/  UISETP.NE.AND UP2, UPT, UR14, 0x2, UPT ;  /* 0x000000020e00788c */ /* 0x000fe2000bf45270 */
[----:B-----5:R-:W-:-:S08]  /*0dc0*/  FADD R8, R8, R7 ;  /* 0x0000000708087221 */ /* 0x020fd00000000000 */
[----:B------:R-:W-:Y:S05]  /*0dd0*/  BRA.U !UP2, `(.L_x_37) ;  /* 0x000000010a207547 */ /* 0x000fea000b800000 */
[----:B------:R-:W-:Y:S01]  /*0de0*/  VIADD R6, R10, 0x800 ;  /* 0x000008000a067836 */ /* 0x000fe20000000000 */
[----:B------:R-:W-:Y:S01]  /*0df0*/  BSSY.RECONVERGENT B0, `(.L_x_44) ;  /* 0x0000005000007945 */ /* 0x000fe20003800200 */
[----:B------:R-:W-:-:S03]  /*0e00*/  MOV R7, RZ ;  /* 0x000000ff00077202 */ /* 0x000fc60000000f00 */
[----:B------:R-:W-:-:S13]  /*0e10*/  ISETP.GE.AND P1, PT, R6, UR11, PT ;  /* 0x0000000b06007c0c */ /* 0x000fda000bf26270 */
[----:B------:R-:W-:Y:S05]  /*0e20*/  @P1 BRA `(.L_x_45) ;  /* 0x0000000000041947 */ /* 0x000fea0003800000 */
[----:B------:R3:W5:Y:S02]  /*0e30*/  LDG.E R7, desc[UR16][R2.64+0x2000] ;  /* 0x0020001002077981 */ /* 0x000764000c1e1900 */
.L_x_45:
[----:B------:R-:W-:Y:S05]  /*0e40*/  BSYNC.RECONVERGENT B0 ;  /* 0x0000000000007941 */ /* 0x000fea0003800200 */
.L_x_44:
[----:B-----5:R-:W-:-:S07]  /*0e50*/  FADD R8, R8, R7 ;  /* 0x0000000708087221 */ /* 0x020fce0000000000 */
.L_x_37:
[----:B------:R-:W-:Y:S05]  /*0e60*/  @P0 BRA `(.L_x_46) ;  /* 0xfffffff000e00947 */ /* 0x000fea000383ffff */
[----:B------:R4:W-:Y:S02]  /*0e70*/  STS [R5], R8 ;  /* 0x0000000805007388 */ /* 0x0009e40000000800 */
.L_x_34:
[----:B------:R-:W-:Y:S01]  /*0e80*/  BAR.SYNC.DEFER_BLOCKING 0x0 ;  /* 0x0000000000007b1d */ /* 0x000fe20000010000 */
[----:B------:R-:W-:-:S13]  /*0e90*/  ISETP.NE.AND P0, PT, R4, RZ, PT ;  /* 0x000000ff0400720c */ /* 0x000fda0003f05270 */
[----:B------:R-:W-:Y:S05]  /*0ea0*/  @P0 EXIT ;  /* 0x000000000000094d */ /* 0x000fea0003800000 */
[----:B-123--:R-:W-:Y:S02]  /*0eb0*/  HFMA2 R3, -RZ, RZ, 0, 0 ;  /* 0x00000000ff037431 */ /* 0x00efe400000001ff */
[----:B------:R-:W-:-:S07]  /*0ec0*/  IMAD.MOV.U32 R2, RZ, RZ, 0x40 ;  /* 0x00000040ff027424 */ /* 0x000fce00078e00ff */
.L_x_47:
[----:B------:R-:W1:Y:S04]  /*0ed0*/  LDS.128 R12, [R2+UR6+-0x40] ;  /* 0xffffc006020c7984 */ /* 0x000e680008000c00 */
[----:B------:R-:W2:Y:S04]  /*0ee0*/  LDS.128 R16, [R2+UR6+-0x30] ;  /* 0xffffd00602107984 */ /* 0x000ea80008000c00 */
[----:B0---4-:R-:W0:Y:S04]  /*0ef0*/  LDS.128 R4, [R2+UR6+-0x20] ;  /* 0xffffe00602047984 */ /* 0x011e280008000c00 */
[----:B------:R-:W3:Y:S01]  /*0f00*/  LDS.128 R8, [R2+UR6+-0x10] ;  /* 0xfffff00602087984 */ /* 0x000ee20008000c00 */
[----:B-1----:R-:W-:-:S04]  /*0f10*/  FADD R12, R12, R3 ;  /* 0x000000030c0c7221 */ /* 0x002fc80000000000 */
[----:B------:R-:W-:-:S04]  /*0f20*/  FADD R13, R12, R13 ;  /* 0x0000000d0c0d7221 */ /* 0x000fc80000000000 */
[----:B------:R-:W-:-:S04]  /*0f30*/  FADD R14, R13, R14 ;  /* 0x0000000e0d0e7221 */ /* 0x000fc80000000000 */
[----:B------:R-:W-:-:S04]  /*0f40*/  FADD R15, R14, R15 ;  /* 0x0000000f0e0f7221 */ /* 0x000fc80000000000 */
[----:B--2---:R-:W-:Y:S02]  /*0f50*/  FADD R16, R15, R16 ;  /* 0x000000100f107221 */ /* 0x004fe40000000000 */
[----:B------:R-:W1:Y:S02]  /*0f60*/  LDS.128 R12, [R2+UR6] ;  /* 0x00000006020c7984 */ /* 0x000e640008000c00 */
[----:B------:R-:W-:-:S04]  /*0f70*/  FADD R17, R16, R17 ;  /* 0x0000001110117221 */ /* 0x000fc80000000000 */
[----:B------:R-:W-:-:S04]  /*0f80*/  FADD R18, R17, R18 ;  /* 0x0000001211127221 */ /* 0x000fc80000000000 */
[----:B------:R-:W-:-:S04]  /*0f90*/  FADD R19, R18, R19 ;  /* 0x0000001312137221 */ /* 0x000fc80000000000 */
[----:B0-----:R-:W-:Y:S02]  /*0fa0*/  FADD R4, R19, R4 ;  /* 0x0000000413047221 */ /* 0x001fe40000000000 */
[----:B------:R-:W0:Y:S02]  /*0fb0*/  LDS.128 R16, [R2+UR6+0x10] ;  /* 0x0000100602107984 */ /* 0x000e240008000c00 */
[----:B------:R-:W-:-:S04]  /*0fc0*/  FADD R5, R4, R5 ;  /* 0x0000000504057221 */ /* 0x000fc80000000000 */
[----:B------:R-:W-:-:S04]  /*0fd0*/  FADD R6, R5, R6 ;  /* 0x0000000605067221 */ /* 0x000fc80000000000 */
[----:B------:R-:W-:-:S04]  /*0fe0*/  FADD R7, R6, R7 ;  /* 0x0000000706077221 */ /* 0x000fc80000000000 */
[----:B---3--:R-:W-:Y:S02]  /*0ff0*/  FADD R8, R7, R8 ;  /* 0x0000000807087221 */ /* 0x008fe40000000000 */
[----:B------:R-:W2:Y:S02]  /*1000*/  LDS.128 R4, [R2+UR6+0x20] ;  /* 0x0000200602047984 */ /* 0x000ea40008000c00 */
[----:B------:R-:W-:-:S04]  /*1010*/  FADD R9, R8, R9 ;  /* 0x0000000908097221 */ /* 0x000fc80000000000 */
[----:B------:R-:W-:-:S04]  /*1020*/  FADD R10, R9, R10 ;  /* 0x0000000a090a7221 */ /* 0x000fc80000000000 */
[----:B------:R-:W-:-:S04]  /*1030*/  FADD R11, R10, R11 ;  /* 0x0000000b0a0b7221 */ /* 0x000fc80000000000 */
[----:B-1----:R-:W-:Y:S02]  /*1040*/  FADD R12, R11, R12 ;  /* 0x0000000c0b0c7221 */ /* 0x002fe40000000000 */
[----:B------:R1:W3:Y:S02]  /*1050*/  LDS.128 R8, [R2+UR6+0x30] ;  /* 0x0000300602087984 */ /* 0x0002e40008000c00 */
[----:B------:R-:W-:-:S04]  /*1060*/  FADD R13, R12, R13 ;  /* 0x0000000d0c0d7221 */ /* 0x000fc80000000000 */
[----:B------:R-:W-:Y:S01]  /*1070*/  FADD R14, R13, R14 ;  /* 0x0000000e0d0e7221 */ /* 0x000fe20000000000 */
[----:B-1----:R-:W-:-:S03]  /*1080*/  IADD3 R2, PT, PT, R2, 0x80, RZ ;  /* 0x0000008002027810 */ /* 0x002fc60007ffe0ff */
[----:B------:R-:W-:Y:S01]  /*1090*/  FADD R15, R14, R15 ;  /* 0x0000000f0e0f7221 */ /* 0x000fe20000000000 */
[----:B------:R-:W-:-:S03]  /*10a0*/  ISETP.NE.AND P0, PT, R2, 0x1040, PT ;  /* 0x000010400200780c */ /* 0x000fc60003f05270 */
[----:B0-----:R-:W-:-:S04]  /*10b0*/  FADD R16, R15, R16 ;  /* 0x000000100f107221 */ /* 0x001fc80000000000 */
[----:B------:R-:W-:-:S04]  /*10c0*/  FADD R17, R16, R17 ;  /* 0x0000001110117221 */ /* 0x000fc80000000000 */
[----:B------:R-:W-:-:S04]  /*10d0*/  FADD R18, R17, R18 ;  /* 0x0000001211127221 */ /* 0x000fc80000000000 */
[----:B------:R-:W-:-:S04]  /*10e0*/  FADD R19, R18, R19 ;  /* 0x0000001312137221 */ /* 0x000fc80000000000 */
[----:B--2---:R-:W-:-:S04]  /*10f0*/  FADD R4, R19, R4 ;  /* 0x0000000413047221 */ /* 0x004fc80000000000 */
[----:B------:R-:W-:-:S04]  /*1100*/  FADD R5, R4, R5 ;  /* 0x0000000504057221 */ /* 0x000fc80000000000 */
[----:B------:R-:W-:-:S04]  /*1110*/  FADD R6, R5, R6 ;  /* 0x0000000605067221 */ /* 0x000fc80000000000 */
[----:B------:R-:W-:-:S04]  /*1120*/  FADD R7, R6, R7 ;  /* 0x0000000706077221 */ /* 0x000fc80000000000 */
[----:B---3--:R-:W-:-:S04]  /*1130*/  FADD R8, R7, R8 ;  /* 0x0000000807087221 */ /* 0x008fc80000000000 */
[----:B------:R-:W-:-:S04]  /*1140*/  FADD R9, R8, R9 ;  /* 0x0000000908097221 */ /* 0x000fc80000000000 */
[----:B------:R-:W-:-:S04]  /*1150*/  FADD R10, R9, R10 ;  /* 0x0000000a090a7221 */ /* 0x000fc80000000000 */
[----:B------:R-:W-:Y:S01]  /*1160*/  FADD R3, R10, R11 ;  /* 0x0000000b0a037221 */ /* 0x000fe20000000000 */
[----:B------:R-:W-:Y:S06]  /*1170*/  @P0 BRA `(.L_x_47) ;  /* 0xfffffffc00540947 */ /* 0x000fec000383ffff */
[----:B------:R-:W0:Y:S08]  /*1180*/  LDC.64 R4, c[0x0][0x3a0] ;  /* 0x0000e800ff047b82 */ /* 0x000e300000000a00 */
[----:B------:R-:W1:Y:S01]  /*1190*/  LDC.64 R6, c[0x0][0x388] ;  /* 0x0000e200ff067b82 */ /* 0x000e620000000a00 */
[----:B0-----:R-:W-:-:S05]  /*11a0*/  IMAD.WIDE.U32 R4, R0, 0x4, R4 ;  /* 0x0000000400047825 */ /* 0x001fca00078e0004 */
[----:B------:R0:W-:Y:S01]  /*11b0*/  STG.E desc[UR16][R4.64], R3 ;  /* 0x0000000304007986 */ /* 0x0001e2000c101910 */
[----:B-1----:R-:W-:-:S06]  /*11c0*/  IMAD.WIDE.U32 R6, R0, 0x4, R6 ;  /* 0x0000000400067825 */ /* 0x002fcc00078e0006 */
[----:B------:R-:W2:Y:S02]  /*11d0*/  LDG.E R6, desc[UR16][R6.64] ;  /* 0x0000001006067981 */ /* 0x000ea4000c1e1900 */
[----:B--2---:R-:W-:-:S04]  /*11e0*/  FADD R0, R6, 9.9999997473787516356e-06 ;  /* 0x3727c5ac06007421 */ /* 0x004fc80000000000 */
[----:B------:R0:W1:Y:S01]  /*11f0*/  MUFU.RSQ R9, R0 ;  /* 0x0000000000097308 */ /* 0x0000620000001400 */
[----:B------:R-:W-:-:S04]  /*1200*/  IADD3 R2, PT, PT, R0, -0xd000000, RZ ;  /* 0xf300000000027810 */ /* 0x000fc80007ffe0ff */
[----:B------:R-:W-:-:S13]  /*1210*/  ISETP.GT.U32.AND P0, PT, R2, 0x727fffff, PT ;  /* 0x727fffff0200780c */ /* 0x000fda0003f04070 */
[----:B01----:R-:W-:Y:S05]  /*1220*/  @!P0 BRA `(.L_x_48) ;  /* 0x00000000000c8947 */ /* 0x003fea0003800000 */
[----:B------:R-:W-:-:S07]  /*1230*/  MOV R6, 0x1250 ;  /* 0x0000125000067802 */ /* 0x000fce0000000f00 */
[----:B------:R-:W-:Y:S05]  /*1240*/  CALL.REL.NOINC `($__internal_2_$__cuda_sm20_sqrt_rn_f32_slowpath) ;  /* 0x0000000000547944 */ /* 0x000fea0003c00000 */
[----:B------:R-:W-:Y:S05]  /*1250*/  BRA `(.L_x_49) ;  /* 0x0000000000107947 */ /* 0x000fea0003800000 */
.L_x_48:
[----:B------:R-:W-:Y:S01]  /*1260*/  FMUL.FTZ R7, R0, R9 ;  /* 0x0000000900077220 */ /* 0x000fe20000410000 */
[----:B------:R-:W-:-:S03]  /*1270*/  FMUL.FTZ R2, R9, 0.5 ;  /* 0x3f00000009027820 */ /* 0x000fc60000410000 */
[----:B------:R-:W-:-:S04]  /*1280*/  FFMA R0, -R7, R7, R0 ;  /* 0x0000000707007223 */ /* 0x000fc80000000100 */
[----:B------:R-:W-:-:S07]  /*1290*/  FFMA R2, R0, R2, R7 ;  /* 0x0000000200027223 */ /* 0x000fce0000000007 */
.L_x_49:
[----:B------:R-:W0:Y:S01]  /*12a0*/  MUFU.RCP R7, R2 ;  /* 0x0000000200077308 */ /* 0x000e220000001000 */
[----:B------:R-:W-:Y:S02]  /*12b0*/  UMOV UR4, 0x3f800000 ;  /* 0x3f80000000047882 */ /* 0x000fe40000000000 */
[----:B------:R-:W-:-:S05]  /*12c0*/  IMAD.U32 R9, RZ, RZ, UR4 ;  /* 0x00000004ff097e24 */ /* 0x000fca000f8e00ff */
[----:B------:R-:W1:Y:S01]  /*12d0*/  FCHK P0, -R9, R2 ;  /* 0x0000000209007302 */ /* 0x000e620000000100 */
[----:B0-----:R-:W-:-:S04]  /*12e0*/  FFMA R0, R7, -R2, 1 ;  /* 0x3f80000007007423 */ /* 0x001fc80000000802 */
[----:B------:R-:W-:-:S04]  /*12f0*/  FFMA R0, R7, R0, R7 ;  /* 0x0000000007007223 */ /* 0x000fc80000000007 */
[----:B------:R-:W-:-:S04]  /*1300*/  FFMA R7, R0, -1, RZ ;  /* 0xbf80000000077823 */ /* 0x000fc800000000ff */
[----:B------:R-:W-:-:S04]  /*1310*/  FFMA R6, R7, -R2, -1 ;  /* 0xbf80000007067423 */ /* 0x000fc80000000802 */
[----:B------:R-:W-:Y:S01]  /*1320*/  FFMA R0, R0, R6, R7 ;  /* 0x0000000600007223 */ /* 0x000fe20000000007 */
[----:B-1----:R-:W-:Y:S06]  /*1330*/  @!P0 BRA `(.L_x_50) ;  /* 0x00000000000c8947 */ /* 0x002fec0003800000 */
[----:B------:R-:W-:Y:S02]  /*1340*/  MOV R0, R2 ;  /* 0x0000000200007202 */ /* 0x000fe40000000f00 */
[----:B------:R-:W-:-:S07]  /*1350*/  MOV R2, 0x1370 ;  /* 0x0000137000027802 */ /* 0x000fce0000000f00 */
[----:B------:R-:W-:Y:S05]  /*1360*/  CALL.REL.NOINC `($__internal_3_$__cuda_sm3x_div_rn_noftz_f32_slowpath) ;  /* 0x0000000000647944 */ /* 0x000fea0003c00000 */
.L_x_50:
[----:B------:R-:W-:-:S05]  /*1370*/  FMUL R3, R3, R0 ;  /* 0x0000000003037220 */ /* 0x000fca0000400000 */
[----:B------:R-:W-:Y:S01]  /*1380*/  STG.E desc[UR16][R4.64], R3 ;  /* 0x0000000304007986 */ /* 0x000fe2000c101910 */
[----:B------:R-:W-:Y:S05]  /*1390*/  EXIT ;  /* 0x000000000000794d */ /* 0x000fea0003800000 */
        .weak           $__internal_2_$__cuda_sm20_sqrt_rn_f32_slowpath
        .type           $__internal_2_$__cuda_sm20_sqrt_rn_f32_slowpath,@function
        .size           $__internal_2_$__cuda_sm20_sqrt_rn_f32_slowpath,($__internal_3_$__cuda_sm3x_div_rn_noftz_f32_slowpath - $__internal_2_$__cuda_sm20_sqrt_rn_f32_slowpath)
$__internal_2_$__cuda_sm20_sqrt_rn_f32_slowpath:
[----:B------:R-:W-:-:S13]  /*13a0*/  LOP3.LUT P0, RZ, R0, 0x7fffffff, RZ, 0xc0, !PT ;  /* 0x7fffffff00ff7812 */ /* 0x000fda000780c0ff */
[----:B------:R-:W-:Y:S01]  /*13b0*/  @!P0 MOV R2, R0 ;  /* 0x0000000000028202 */ /* 0x000fe20000000f00 */
[----:B------:R-:W-:Y:S06]  /*13c0*/  @!P0 BRA `(.L_x_51) ;  /* 0x0000000000448947 */ /* 0x000fec0003800000 */
[----:B------:R-:W-:-:S13]  /*13d0*/  FSETP.GEU.FTZ.AND P0, PT, R0, RZ, PT ;  /* 0x000000ff0000720b */ /* 0x000fda0003f1e000 */
[----:B------:R-:W-:Y:S01]  /*13e0*/  @!P0 IMAD.MOV.U32 R2, RZ, RZ, 0x7fffffff ;  /* 0x7fffffffff028424 */ /* 0x000fe200078e00ff */
[----:B------:R-:W-:Y:S06]  /*13f0*/  @!P0 BRA `(.L_x_51) ;  /* 0x0000000000388947 */ /* 0x000fec0003800000 */
[----:B------:R-:W-:-:S13]  /*1400*/  FSETP.GTU.FTZ.AND P0, PT, |R0|, +INF , PT ;  /* 0x7f8000000000780b */ /* 0x000fda0003f1c200 */
[----:B------:R-:W-:Y:S01]  /*1410*/  @P0 FADD.FTZ R2, R0, 1 ;  /* 0x3f80000000020421 */ /* 0x000fe20000010000 */
[----:B------:R-:W-:Y:S06]  /*1420*/  @P0 BRA `(.L_x_51) ;  /* 0x00000000002c0947 */ /* 0x000fec0003800000 */
[----:B------:R-:W-:-:S13]  /*1430*/  FSETP.NEU.FTZ.AND P0, PT, |R0|, +INF , PT ;  /* 0x7f8000000000780b */ /* 0x000fda0003f1d200 */
[----:B------:R-:W-:Y:S01]  /*1440*/  @!P0 MOV R2, R0 ;  /* 0x0000000000028202 */ /* 0x000fe20000000f00 */
[----:B------:R-:W-:Y:S06]  /*1450*/  @!P0 BRA `(.L_x_51) ;  /* 0x0000000000208947 */ /* 0x000fec0003800000 */
[----:B------:R-:W-:-:S04]  /*1460*/  FFMA R0, R0, 1.84467440737095516160e+19, RZ ;  /* 0x5f80000000007823 */ /* 0x000fc800000000ff */
[----:B------:R-:W0:Y:S02]  /*1470*/  MUFU.RSQ R7, R0 ;  /* 0x0000000000077308 */ /* 0x000e240000001400 */
[----:B0-----:R-:W-:Y:S01]  /*1480*/  FMUL.FTZ R9, R0, R7 ;  /* 0x0000000700097220 */ /* 0x001fe20000410000 */
[----:B------:R-:W-:-:S03]  /*1490*/  FMUL.FTZ R7, R7, 0.5 ;  /* 0x3f00000007077820 */ /* 0x000fc60000410000 */
[----:B------:R-:W-:-:S04]  /*14a0*/  FADD.FTZ R2, -R9, -RZ ;  /* 0x800000ff09027221 */ /* 0x000fc80000010100 */
[----:B------:R-:W-:-:S04]  /*14b0*/  FFMA R2, R9, R2, R0 ;  /* 0x0000000209027223 */ /* 0x000fc80000000000 */
[----:B------:R-:W-:-:S04]  /*14c0*/  FFMA R2, R2, R7, R9 ;  /* 0x0000000702027223 */ /* 0x000fc80000000009 */
[----:B------:R-:W-:-:S07]  /*14d0*/  FMUL.FTZ R2, R2, 2.3283064365386962891e-10 ;  /* 0x2f80000002027820 */ /* 0x000fce0000410000 */
.L_x_51:
[----:B------:R-:W-:-:S04]  /*14e0*/  HFMA2 R7, -RZ, RZ, 0, 0 ;  /* 0x00000000ff077431 */ /* 0x000fc800000001ff */
[----:B------:R-:W-:Y:S05]  /*14f0*/  RET.REL.NODEC R6 `(fast_mean_delta_kernel) ;  /* 0xffffffe806c07950 */ /* 0x000fea0003c3ffff */
        .weak           $__internal_3_$__cuda_sm3x_div_rn_noftz_f32_slowpath
        .type           $__internal_3_$__cuda_sm3x_div_rn_noftz_f32_slowpath,@function
        .size           $__internal_3_$__cuda_sm3x_div_rn_noftz_f32_slowpath,(.L_x_474 - $__internal_3_$__cuda_sm3x_div_rn_noftz_f32_slowpath)
$__internal_3_$__cuda_sm3x_div_rn_noftz_f32_slowpath:
[----:B------:R-:W-:-:S04]  /*1500*/  SHF.R.U32.HI R6, RZ, 0x17, R0 ;  /* 0x00000017ff067819 */ /* 0x000fc80000011600 */
[----:B------:R-:W-:-:S05]  /*1510*/  LOP3.LUT R10, R6, 0xff, RZ, 0xc0, !PT ;  /* 0x000000ff060a7812 */ /* 0x000fca00078ec0ff */
[----:B------:R-:W-:-:S05]  /*1520*/  VIADD R8, R10, 0xffffffff ;  /* 0xffffffff0a087836 */ /* 0x000fca0000000000 */
[----:B------:R-:W-:-:S13]  /*1530*/  ISETP.GT.U32.AND P0, PT, R8, 0xfd, PT ;  /* 0x000000fd0800780c */ /* 0x000fda0003f04070 */
[----:B------:R-:W-:Y:S01]  /*1540*/  @!P0 MOV R7, RZ ;  /* 0x000000ff00078202 */ /* 0x000fe20000000f00 */
[----:B------:R-:W-:Y:S06]  /*1550*/  @!P0 BRA `(.L_x_52) ;  /* 0x00000000003c8947 */ /* 0x000fec0003800000 */
[----:B------:R-:W-:-:S13]  /*1560*/  FSETP.GTU.FTZ.AND P0, PT, |R0|, +INF , PT ;  /* 0x7f8000000000780b */ /* 0x000fda0003f1c200 */
[----:B------:R-:W-:Y:S05]  /*1570*/  @P0 BRA `(.L_x_53) ;  /* 0x0000000400240947 */ /* 0x000fea0003800000 */
[----:B------:R-:W-:-:S05]  /*1580*/  HFMA2 R6, -RZ, RZ, -1.875, 0 ;  /* 0xbf800000ff067431 */ /* 0x000fca00000001ff */
[----:B------:R-:W-:-:S13]  /*1590*/  LOP3.LUT P0, RZ, R0, 0x7fffffff, R6, 0xc8, !PT ;  /* 0x7fffffff00ff7812 */ /* 0x000fda000780c806 */
[----:B------:R-:W-:Y:S05]  /*15a0*/  @!P0 BRA `(.L_x_54) ;  /* 0x0000000400108947 */ /* 0x000fea0003800000 */
[----:B------:R-:W-:Y:S02]  /*15b0*/  FSETP.NEU.FTZ.AND P0, PT, |R0|, +INF , PT ;  /* 0x7f8000000000780b */ /* 0x000fe40003f1d200 */
[----:B------:R-:W-:-:S04]  /*15c0*/  LOP3.LUT P1, RZ, R6, 0x7fffffff, RZ, 0xc0, !PT ;  /* 0x7fffffff06ff7812 */ /* 0x000fc8000782c0ff */
[----:B------:R-:W-:-:S13]  /*15d0*/  PLOP3.LUT P0, PT, P0, P1, PT, 0x2f, 0xf2 ;  /* 0x0000000000f2781c */ /* 0x000fda0000702577 */
[----:B------:R-:W-:Y:S05]  /*15e0*/  @P0 BRA `(.L_x_55) ;  /* 0x0000000000f80947 */ /* 0x000fea0003800000 */
[----:B------:R-:W-:-:S13]  /*15f0*/  LOP3.LUT P0, RZ, R0, 0x7fffffff, RZ, 0xc0, !PT ;  /* 0x7fffffff00ff7812 */ /* 0x000fda000780c0ff */
[----:B------:R-:W-:Y:S05]  /*1600*/  @!P0 BRA `(.L_x_56) ;  /* 0x0000000000e48947 */ /* 0x000fea0003800000 */
[----:B------:R-:W-:Y:S01]  /*1610*/  ISETP.GE.AND P0, PT, R8, RZ, PT ;  /* 0x000000ff0800720c */ /* 0x000fe20003f06270 */
[----:B------:R-:W-:-:S12]  /*1620*/  IMAD.MOV.U32 R7, RZ, RZ, RZ ;  /* 0x000000ffff077224 */ /* 0x000fd800078e00ff */
[----:B------:R-:W-:Y:S01]  /*1630*/  @!P0 FFMA R0, R0, 1.84467440737095516160e+19, RZ ;  /* 0x5f80000000008823 */ /* 0x000fe200000000ff */
[----:B------:R-:W-:-:S07]  /*1640*/  @!P0 IADD3 R7, PT, PT, R7, 0x40, RZ ;  /* 0x0000004007078810 */ /* 0x000fce0007ffe0ff */
.L_x_52:
[----:B------:R-:W-:Y:S01]  /*1650*/  LEA R9, R10, 0xc0800000, 0x17 ;  /* 0xc08000000a097811 */ /* 0x000fe200078eb8ff */
[----:B------:R-:W-:Y:S01]  /*1660*/  UMOV UR4, 0xbf800000 ;  /* 0xbf80000000047882 */ /* 0x000fe20000000000 */
[----:B------:R-:W-:Y:S02]  /*1670*/  IADD3 R7, PT, PT, R7, 0x7f, -R10 ;  /* 0x0000007f07077810 */ /* 0x000fe40007ffe80a */
[----:B------:R-:W-:-:S04]  /*1680*/  IADD3 R9, PT, PT, -R9, R0, RZ ;  /* 0x0000000009097210 */ /* 0x000fc80007ffe1ff */
[----:B------:R-:W0:Y:S01]  /*1690*/  MUFU.RCP R0, R9 ;  /* 0x0000000900007308 */ /* 0x000e220000001000 */
[----:B------:R-:W-:-:S04]  /*16a0*/  FADD.FTZ R11, -R9, -RZ ;  /* 0x800000ff090b7221 */ /* 0x000fc80000010100 */
[----:B0-----:R-:W-:-:S04]  /*16b0*/  FFMA R13, R0, R11, 1 ;  /* 0x3f800000000d7423 */ /* 0x001fc8000000000b */
[----:B------:R-:W-:-:S04]  /*16c0*/  FFMA R0, R0, R13, R0 ;  /* 0x0000000d00007223 */ /* 0x000fc80000000000 */
[----:B------:R-:W-:-:S04]  /*16d0*/  FFMA R6, R0, UR4, RZ ;  /* 0x0000000400067c23 */ /* 0x000fc800080000ff */
[----:B------:R-:W-:-:S04]  /*16e0*/  FFMA R13, R11, R6, UR4 ;  /* 0x000000040b0d7e23 */ /* 0x000fc80008000006 */
[----:B------:R-:W-:-:S04]  /*16f0*/  FFMA R13, R0, R13, R6 ;  /* 0x0000000d000d7223 */ /* 0x000fc80000000006 */
[----:B------:R-:W-:-:S04]  /*1700*/  FFMA R12, R11, R13, UR4 ;  /* 0x000000040b0c7e23 */ /* 0x000fc8000800000d */
[----:B------:R-:W-:-:S05]  /*1710*/  FFMA R6, R0, R12, R13 ;  /* 0x0000000c00067223 */ /* 0x000fca000000000d */
[----:B------:R-:W-:-:S04]  /*1720*/  SHF.R.U32.HI R8, RZ, 0x17, R6 ;  /* 0x00000017ff087819 */ /* 0x000fc80000011606 */
[----:B------:R-:W-:-:S05]  /*1730*/  LOP3.LUT R8, R8, 0xff, RZ, 0xc0, !PT ;  /* 0x000000ff08087812 */ /* 0x000fca00078ec0ff */
[----:B------:R-:W-:-:S05]  /*1740*/  IMAD.IADD R10, R8, 0x1, R7 ;  /* 0x00000001080a7824 */ /* 0x000fca00078e0207 */
[----:B------:R-:W-:-:S04]  /*1750*/  IADD3 R8, PT, PT, R10, -0x1, RZ ;  /* 0xffffffff0a087810 */ /* 0x000fc80007ffe0ff */
        /* <DEDUP_REMOVED lines=9> */
[-CC-:B------:R-:W-:Y:S01]  /*17f0*/  FFMA.RZ R7, R0, R12.reuse, R13.reuse ;  /* 0x0000000c00077223 */ /* 0x180fe2000000c00d */
[C---:B------:R-:W-:Y:S02]  /*1800*/  IADD3 R9, PT, PT, R10.reuse, 0x20, RZ ;  /* 0x000000200a097810 */ /* 0x040fe40007ffe0ff */
[----:B------:R-:W-:Y:S02]  /*1810*/  ISETP.NE.AND P2, PT, R10, RZ, PT ;  /* 0x000000ff0a00720c */ /* 0x000fe40003f45270 */
[----:B------:R-:W-:Y:S01]  /*1820*/  LOP3.LUT R8, R7, 0x7fffff, RZ, 0xc0, !PT ;  /* 0x007fffff07087812 */ /* 0x000fe200078ec0ff */
[CCC-:B------:R-:W-:Y:S01]  /*1830*/  FFMA.RP R7, R0.reuse, R12.reuse, R13.reuse ;  /* 0x0000000c00077223 */ /* 0x1c0fe2000000800d */
[----:B------:R-:W-:Y:S01]  /*1840*/  FFMA.RM R0, R0, R12, R13 ;  /* 0x0000000c00007223 */ /* 0x000fe2000000400d */
[----:B------:R-:W-:Y:S01]  /*1850*/  ISETP.NE.AND P1, PT, R10, RZ, PT ;  /* 0x000000ff0a00720c */ /* 0x000fe20003f25270 */
[----:B------:R-:W-:Y:S01]  /*1860*/  IMAD.MOV R10, RZ, RZ, -R10 ;  /* 0x000000ffff0a7224 */ /* 0x000fe200078e0a0a */
        /* <DEDUP_REMOVED lines=14> */
.L_x_58:
[----:B------:R-:W-:-:S04]  /*1950*/  LOP3.LUT R6, R6, 0x80000000, RZ, 0xc0, !PT ;  /* 0x8000000006067812 */ /* 0x000fc800078ec0ff */
[----:B------:R-:W-:Y:S01]  /*1960*/  LOP3.LUT R6, R6, 0x7f800000, RZ, 0xfc, !PT ;  /* 0x7f80000006067812 */ /* 0x000fe200078efcff */
[----:B------:R-:W-:Y:S06]  /*1970*/  BRA `(.L_x_59) ;  /* 0x0000000000287947 */ /* 0x000fec0003800000 */
.L_x_57:
[----:B------:R-:W-:Y:S01]  /*1980*/  LEA R6, R7, R6, 0x17 ;  /* 0x0000000607067211 */ /* 0x000fe200078eb8ff */
[----:B------:R-:W-:Y:S06]  /*1990*/  BRA `(.L_x_59) ;  /* 0x0000000000207947 */ /* 0x000fec0003800000 */
.L_x_56:
[----:B------:R-:W-:-:S04]  /*19a0*/  LOP3.LUT R6, R0, 0x80000000, R6, 0x48, !PT ;  /* 0x8000000000067812 */ /* 0x000fc800078e4806 */
[----:B------:R-:W-:Y:S01]  /*19b0*/  LOP3.LUT R6, R6, 0x7f800000, RZ, 0xfc, !PT ;  /* 0x7f80000006067812 */ /* 0x000fe200078efcff */
[----:B------:R-:W-:Y:S06]  /*19c0*/  BRA `(.L_x_59) ;  /* 0x0000000000147947 */ /* 0x000fec0003800000 */
.L_x_55:
[----:B------:R-:W-:Y:S01]  /*19d0*/  LOP3.LUT R6, R0, 0x80000000, R6, 0x48, !PT ;  /* 0x8000000000067812 */ /* 0x000fe200078e4806 */
[----:B------:R-:W-:Y:S06]  /*19e0*/  BRA `(.L_x_59) ;  /* 0x00000000000c7947 */ /* 0x000fec0003800000 */
.L_x_54:
[----:B------:R-:W0:Y:S01]  /*19f0*/  MUFU.RSQ R6, -QNAN ;  /* 0xffc0000000067908 */ /* 0x000e220000001400 */
[----:B------:R-:W-:Y:S05]  /*1a00*/  BRA `(.L_x_59) ;  /* 0x0000000000047947 */ /* 0x000fea0003800000 */
.L_x_53:
[----:B------:R-:W-:-:S07]  /*1a10*/  FADD.FTZ R6, R0, -1 ;  /* 0xbf80000000067421 */ /* 0x000fce0000010000 */
.L_x_59:
[----:B------:R-:W-:Y:S02]  /*1a20*/  HFMA2 R7, -RZ, RZ, 0, 0 ;  /* 0x00000000ff077431 */ /* 0x000fe400000001ff */
[----:B0-----:R-:W-:Y:S01]  /*1a30*/  IMAD.MOV.U32 R0, RZ, RZ, R6 ;  /* 0x000000ffff007224 */ /* 0x001fe200078e0006 */
[----:B------:R-:W-:-:S04]  /*1a40*/  MOV R6, R2 ;  /* 0x0000000200067202 */ /* 0x000fc80000000f00 */
[----:B------:R-:W-:Y:S05]  /*1a50*/  RET.REL.NODEC R6 `(fast_mean_delta_kernel) ;  /* 0xffffffe406687950 */ /* 0x000fea0003c3ffff */
.L_x_60:
        /* <DEDUP_REMOVED lines=10> */
.L_x_474:


//--------------------- .text.dxhat_kernel        --------------------------
	.section	.text.dxhat_kernel,"ax",@progbits
	.align	128
        .global         dxhat_kernel
        .type           dxhat_kernel,@function
        .size           dxhat_kernel,(.L_x_487 - dxhat_kernel)
        .other          dxhat_kernel,@"STO_CUDA_ENTRY STV_DEFAULT"
dxhat_kernel:
.text.dxhat_kernel:
[----:B------:R-:W-:Y:S01]  /*0000*/  LDC R1, c[0x0][0x37c] ;  /* 0x0000df00ff017b82 */ /* 0x000fe20000000800 */
[----:B------:R-:W0:Y:S07]  /*0010*/  S2R R3, SR_TID.X ;  /* 0x0000000000037919 */ /* 0x000e2e0000002100 */
[----:B------:R-:W0:Y:S01]  /*0020*/  S2UR UR4, SR_CTAID.X ;  /* 0x00000000000479c3 */ /* 0x000e220000002500 */
[----:B------:R-:W1:Y:S07]  /*0030*/  LDCU UR7, c[0x0][0x394] ;  /* 0x00007280ff0777ac */ /* 0x000e6e0008000800 */
[----:B------:R-:W0:Y:S02]  /*0040*/  LDC R0, c[0x0][0x360] ;  /* 0x0000d800ff007b82 */ /* 0x000e240000000800 */
[----:B0-----:R-:W-:-:S05]  /*0050*/  IMAD R0, R0, UR4, R3 ;  /* 0x0000000400007c24 */ /* 0x001fca000f8e0203 */
[----:B-1----:R-:W-:-:S13]  /*0060*/  ISETP.GE.AND P0, PT, R0, UR7, PT ;  /* 0x0000000700007c0c */ /* 0x002fda000bf06270 */
[----:B------:R-:W-:Y:S05]  /*0070*/  @P0 EXIT ;  /* 0x000000000000094d */ /* 0x000fea0003800000 */
[----:B------:R-:W0:Y:S01]  /*0080*/  S2R R9, SR_CTAID.Y ;  /* 0x0000000000097919 */ /* 0x000e220000002600 */
[----:B------:R-:W0:Y:S01]  /*0090*/  S2UR UR6, SR_CTAID.Z ;  /* 0x00000000000679c3 */ /* 0x000e220000002700 */
[----:B------:R-:W1:Y:S07]  /*00a0*/  LDCU.64 UR4, c[0x0][0x358] ;  /* 0x00006b00ff0477ac */ /* 0x000e6e0008000a00 */
[----:B------:R-:W0:Y:S08]  /*00b0*/  LDC R6, c[0x0][0x390] ;  /* 0x0000e400ff067b82 */ /* 0x000e300000000800 */
[----:B------:R-:W2:Y:S08]  /*00c0*/  LDC.64 R2, c[0x0][0x388] ;  /* 0x0000e200ff027b82 */ /* 0x000eb00000000a00 */
[----:B------:R-:W3:Y:S01]  /*00d0*/  LDC.64 R4, c[0x0][0x380] ;  /* 0x0000e000ff047b82 */ /* 0x000ee20000000a00 */
[----:B0-----:R-:W-:-:S04]  /*00e0*/  IMAD R7, R6, UR6, R9 ;  /* 0x0000000606077c24 */ /* 0x001fc8000f8e0209 */
[----:B------:R-:W-:Y:S02]  /*00f0*/  IMAD R7, R7, UR7, R0 ;  /* 0x0000000707077c24 */ /* 0x000fe4000f8e0200 */
[----:B--2---:R-:W-:-:S06]  /*0100*/  IMAD.WIDE.U32 R2, R9, 0x4, R2 ;  /* 0x0000000409027825 */ /* 0x004fcc00078e0002 */
[----:B-1----:R-:W2:Y:S01]  /*0110*/  LDG.E R2, desc[UR4][R2.64] ;  /* 0x0000000402027981 */ /* 0x002ea2000c1e1900 */
[----:B---3--:R-:W-:-:S05]  /*0120*/  IMAD.WIDE R4, R7, 0x4, R4 ;  /* 0x0000000407047825 */ /* 0x008fca00078e0204 */
[----:B------:R-:W2:Y:S02]  /*0130*/  LDG.E R7, desc[UR4][R4.64] ;  /* 0x0000000404077981 */ /* 0x000ea4000c1e1900 */
[----:B--2---:R-:W-:-:S05]  /*0140*/  FMUL R7, R2, R7 ;  /* 0x0000000702077220 */ /* 0x004fca0000400000 */
[----:B------:R-:W-:Y:S01]  /*0150*/  STG.E desc[UR4][R4.64], R7 ;  /* 0x0000000704007986 */ /* 0x000fe2000c101904 */
[----:B------:R-:W-:Y:S05]  /*0160*/  EXIT ;  /* 0x000000000000794d */ /* 0x000fea0003800000 */
.L_x_61:
        /* <DEDUP_REMOVED lines=9> */
.L_x_487:


//--------------------- .text.dxhat_kernel2       --------------------------
	.section	.text.dxhat_kernel2,"ax",@progbits
	.align	128
        .global         dxhat_kernel2
        .type           dxhat_kernel2,@function
        .size           dxhat_kernel2,(.L_x_488 - dxhat_kernel2)
        .other          dxhat_kernel2,@"STO_CUDA_ENTRY STV_DEFAULT"
dxhat_kernel2:
.text.dxhat_kernel2:
        /* <DEDUP_REMOVED lines=12> */
[----:B------:R-:W-:Y:S01]  /*00c0*/  HFMA2 R4, -RZ, RZ, 0, 0 ;  /* 0x00000000ff047431 */ /* 0x000fe200000001ff */
[----:B------:R-:W-:Y:S01]  /*00d0*/  IABS R9, R0 ;  /* 0x0000000000097213 */ /* 0x000fe20000000000 */
[----:B------:R-:W1:Y:S05]  /*00e0*/  LDCU.64 UR4, c[0x0][0x358] ;  /* 0x00006b00ff0477ac */ /* 0x000e6a0008000a00 */
[----:B------:R-:W2:Y:S01]  /*00f0*/  LDC R2, c[0x0][0x3a0] ;  /* 0x0000e800ff027b82 */ /* 0x000ea20000000800 */
[----:B0-----:R-:W-:-:S04]  /*0100*/  IABS R10, R3 ;  /* 0x00000003000a7213 */ /* 0x001fc80000000000 */
[----:B------:R-:W0:Y:S01]  /*0110*/  I2F.RP R6, R10 ;  /* 0x0000000a00067306 */ /* 0x000e220000209400 */
[----:B--2---:R-:W-:-:S07]  /*0120*/  IABS R8, R2 ;  /* 0x0000000200087213 */ /* 0x004fce0000000000 */
[----:B0-----:R-:W0:Y:S02]  /*0130*/  MUFU.RCP R6, R6 ;  /* 0x0000000600067308 */ /* 0x001e240000001000 */
[----:B0-----:R-:W-:-:S06]  /*0140*/  VIADD R5, R6, 0xffffffe ;  /* 0x0ffffffe06057836 */ /* 0x001fcc0000000000 */
[----:B------:R-:W0:Y:S02]  /*0150*/  F2I.FTZ.U32.TRUNC.NTZ R5, R5 ;  /* 0x0000000500057305 */ /* 0x000e24000021f000 */
[----:B0-----:R-:W-:-:S04]  /*0160*/  IMAD.MOV R7, RZ, RZ, -R5 ;  /* 0x000000ffff077224 */ /* 0x001fc800078e0a05 */
[----:B------:R-:W-:-:S04]  /*0170*/  IMAD R7, R7, R10, RZ ;  /* 0x0000000a07077224 */ /* 0x000fc800078e02ff */
[----:B------:R-:W-:-:S04]  /*0180*/  IMAD.HI.U32 R6, R5, R7, R4 ;  /* 0x0000000705067227 */ /* 0x000fc800078e0004 */
[----:B------:R-:W-:Y:S02]  /*0190*/  IMAD.MOV.U32 R4, RZ, RZ, R8 ;  /* 0x000000ffff047224 */ /* 0x000fe400078e0008 */
[----:B------:R-:W-:Y:S02]  /*01a0*/  IMAD.HI.U32 R6, R6, R9, RZ ;  /* 0x0000000906067227 */ /* 0x000fe400078e00ff */
[----:B------:R-:W0:Y:S03]  /*01b0*/  I2F.RP R8, R4 ;  /* 0x0000000400087306 */ /* 0x000e260000209400 */
[----:B------:R-:W-:-:S05]  /*01c0*/  IADD3 R5, PT, PT, -R6, RZ, RZ ;  /* 0x000000ff06057210 */ /* 0x000fca0007ffe1ff */
[----:B------:R-:W-:-:S05]  /*01d0*/  IMAD R5, R10, R5, R9 ;  /* 0x000000050a057224 */ /* 0x000fca00078e0209 */
[----:B------:R-:W-:Y:S01]  /*01e0*/  ISETP.GT.U32.AND P2, PT, R10, R5, PT ;  /* 0x000000050a00720c */ /* 0x000fe20003f44070 */
[----:B0-----:R-:W0:-:S12]  /*01f0*/  MUFU.RCP R8, R8 ;  /* 0x0000000800087308 */ /* 0x001e180000001000 */
[----:B------:R-:W-:Y:S02]  /*0200*/  @!P2 IMAD.IADD R5, R5, 0x1, -R10 ;  /* 0x000000010505a824 */ /* 0x000fe400078e0a0a */
[----:B------:R-:W-:Y:S01]  /*0210*/  @!P2 VIADD R6, R6, 0x1 ;  /* 0x000000010606a836 */ /* 0x000fe20000000000 */
[----:B------:R-:W-:Y:S02]  /*0220*/  ISETP.NE.AND P2, PT, R3, RZ, PT ;  /* 0x000000ff0300720c */ /* 0x000fe40003f45270 */
[----:B------:R-:W-:Y:S02]  /*0230*/  ISETP.GE.U32.AND P0, PT, R5, R10, PT ;  /* 0x0000000a0500720c */ /* 0x000fe40003f06070 */
[----:B0-----:R-:W-:Y:S02]  /*0240*/  IADD3 R7, PT, PT, R8, 0xffffffe, RZ ;  /* 0x0ffffffe08077810 */ /* 0x001fe40007ffe0ff */
[----:B------:R-:W-:-:S04]  /*0250*/  LOP3.LUT R5, R0, R3, RZ, 0x3c, !PT ;  /* 0x0000000300057212 */ /* 0x000fc800078e3cff */
[----:B------:R-:W0:Y:S01]  /*0260*/  F2I.FTZ.U32.TRUNC.NTZ R7, R7 ;  /* 0x0000000700077305 */ /* 0x000e22000021f000 */
[----:B------:R-:W-:-:S04]  /*0270*/  ISETP.GE.AND P1, PT, R5, RZ, PT ;  /* 0x000000ff0500720c */ /* 0x000fc80003f26270 */
[----:B------:R-:W-:-:S05]  /*0280*/  @P0 IADD3 R6, PT, PT, R6, 0x1, RZ ;  /* 0x0000000106060810 */ /* 0x000fca0007ffe0ff */
[----:B------:R-:W-:Y:S01]  /*0290*/  IMAD.MOV.U32 R5, RZ, RZ, R6 ;  /* 0x000000ffff057224 */ /* 0x000fe200078e0006 */
[----:B------:R-:W-:-:S03]  /*02a0*/  MOV R6, RZ ;  /* 0x000000ff00067202 */ /* 0x000fc60000000f00 */
[----:B------:R-:W-:Y:S01]  /*02b0*/  @!P1 IMAD.MOV R5, RZ, RZ, -R5 ;  /* 0x000000ffff059224 */ /* 0x000fe200078e0a05 */
[----:B0-----:R-:W-:Y:S02]  /*02c0*/  IADD3 R9, PT, PT, RZ, -R7, RZ ;  /* 0x80000007ff097210 */ /* 0x001fe40007ffe0ff */
[----:B------:R-:W-:-:S03]  /*02d0*/  @!P2 LOP3.LUT R5, RZ, R3, RZ, 0x33, !PT ;  /* 0x00000003ff05a212 */ /* 0x000fc600078e33ff */
[----:B------:R-:W-:Y:S01]  /*02e0*/  IMAD R3, R9, R4, RZ ;  /* 0x0000000409037224 */ /* 0x000fe200078e02ff */
[----:B------:R-:W-:Y:S02]  /*02f0*/  IABS R8, R5 ;  /* 0x0000000500087213 */ /* 0x000fe40000000000 */
[----:B------:R-:W-:Y:S01]  /*0300*/  ISETP.GE.AND P2, PT, R5, RZ, PT ;  /* 0x000000ff0500720c */ /* 0x000fe20003f46270 */
[----:B------:R-:W-:-:S04]  /*0310*/  IMAD.HI.U32 R6, R7, R3, R6 ;  /* 0x0000000307067227 */ /* 0x000fc800078e0006 */
[----:B------:R-:W-:Y:S02]  /*0320*/  IMAD.MOV.U32 R3, RZ, RZ, R8 ;  /* 0x000000ffff037224 */ /* 0x000fe400078e0008 */
[----:B------:R-:W0:Y:S02]  /*0330*/  LDC.64 R8, c[0x0][0x398] ;  /* 0x0000e600ff087b82 */ /* 0x000e240000000a00 */
[----:B------:R-:W-:-:S05]  /*0340*/  IMAD.HI.U32 R6, R6, R3, RZ ;  /* 0x0000000306067227 */ /* 0x000fca00078e00ff */
[----:B------:R-:W-:-:S05]  /*0350*/  IADD3 R6, PT, PT, -R6, RZ, RZ ;  /* 0x000000ff06067210 */ /* 0x000fca0007ffe1ff */
[C---:B------:R-:W-:Y:S02]  /*0360*/  IMAD R3, R4.reuse, R6, R3 ;  /* 0x0000000604037224 */ /* 0x040fe400078e0203 */
[----:B------:R-:W2:Y:S03]  /*0370*/  LDC.64 R6, c[0x0][0x388] ;  /* 0x0000e200ff067b82 */ /* 0x000ea60000000a00 */
[----:B------:R-:W-:-:S13]  /*0380*/  ISETP.GT.U32.AND P0, PT, R4, R3, PT ;  /* 0x000000030400720c */ /* 0x000fda0003f04070 */
[----:B------:R-:W-:Y:S01]  /*0390*/  @!P0 IMAD.IADD R3, R3, 0x1, -R4 ;  /* 0x0000000103038824 */ /* 0x000fe200078e0a04 */
[----:B------:R-:W-:-:S04]  /*03a0*/  ISETP.NE.AND P0, PT, R2, RZ, PT ;  /* 0x000000ff0200720c */ /* 0x000fc80003f05270 */
[----:B------:R-:W-:-:S13]  /*03b0*/  ISETP.GT.U32.AND P1, PT, R4, R3, PT ;  /* 0x000000030400720c */ /* 0x000fda0003f24070 */
[----:B------:R-:W-:-:S05]  /*03c0*/  @!P1 IADD3 R3, PT, PT, R3, -R4, RZ ;  /* 0x8000000403039210 */ /* 0x000fca0007ffe0ff */
[----:B------:R-:W-:-:S05]  /*03d0*/  IMAD.MOV.U32 R5, RZ, RZ, R3 ;  /* 0x000000ffff057224 */ /* 0x000fca00078e0003 */
[----:B------:R-:W-:Y:S02]  /*03e0*/  @!P2 IADD3 R5, PT, PT, -R5, RZ, RZ ;  /* 0x000000ff0505a210 */ /* 0x000fe40007ffe1ff */
[----:B------:R-:W-:Y:S01]  /*03f0*/  @!P0 LOP3.LUT R5, RZ, R2, RZ, 0x33, !PT ;  /* 0x00000002ff058212 */ /* 0x000fe200078e33ff */
[C---:B--2---:R-:W-:Y:S02]  /*0400*/  IMAD.WIDE R2, R0.reuse, 0x4, R6 ;  /* 0x0000000400027825 */ /* 0x044fe400078e0206 */
[----:B------:R-:W2:Y:S02]  /*0410*/  LDC.64 R6, c[0x0][0x390] ;  /* 0x0000e400ff067b82 */ /* 0x000ea40000000a00 */
[----:B0-----:R-:W-:Y:S02]  /*0420*/  IMAD.WIDE R4, R5, 0x4, R8 ;  /* 0x0000000405047825 */ /* 0x001fe400078e0208 */
[----:B-1----:R-:W3:Y:S04]  /*0430*/  LDG.E R2, desc[UR4][R2.64] ;  /* 0x0000000402027981 */ /* 0x002ee8000c1e1900 */
[----:B------:R-:W3:Y:S01]  /*0440*/  LDG.E R5, desc[UR4][R4.64] ;  /* 0x0000000404057981 */ /* 0x000ee2000c1e1900 */
[----:B--2---:R-:W-:-:S04]  /*0450*/  IMAD.WIDE R6, R0, 0x4, R6 ;  /* 0x0000000400067825 */ /* 0x004fc800078e0206 */
[----:B---3--:R-:W-:-:S05]  /*0460*/  FMUL R9, R2, R5 ;  /* 0x0000000502097220 */ /* 0x008fca0000400000 */
[----:B------:R-:W-:Y:S01]  /*0470*/  STG.E desc[UR4][R6.64], R9 ;  /* 0x0000000906007986 */ /* 0x000fe2000c101904 */
[----:B------:R-:W-:Y:S05]  /*0480*/  EXIT ;  /* 0x000000000000794d */ /* 0x000fea0003800000 */
.L_x_62:
        /* <DEDUP_REMOVED lines=15> */
.L_x_488:


//--------------------- .text.dbeta_kernel        --------------------------
	.section	.text.dbeta_kernel,"ax",@progbits
	.align	128
        .global         dbeta_kernel
        .type           dbeta_kernel,@function
        .size           dbeta_kernel,(.L_x_489 - dbeta_kernel)
        .other          dbeta_kernel,@"STO_CUDA_ENTRY STV_DEFAULT"
dbeta_kernel:
.text.dbeta_kernel:
[----:B------:R-:W-:Y:S01]  /*0000*/  LDC R1, c[0x0][0x37c] ;  /* 0x0000df00ff017b82 */ /* 0x000fe20000000800 */
[----:B------:R-:W0:Y:S01]  /*0010*/  LDCU UR4, c[0x0][0x390] ;  /* 0x00007200ff0477ac */ /* 0x000e220008000800 */
[----:B------:R-:W1:Y:S01]  /*0020*/  S2R R0, SR_CTAID.X ;  /* 0x0000000000007919 */ /* 0x000e620000002500 */
[----:B------:R-:W-:Y:S01]  /*0030*/  HFMA2 R8, -RZ, RZ, 0, 0 ;  /* 0x00000000ff087431 */ /* 0x000fe200000001ff */
[----:B------:R-:W0:Y:S01]  /*0040*/  LDCU UR5, c[0x0][0x398] ;  /* 0x00007300ff0577ac */ /* 0x000e220008000800 */
[----:B------:R-:W2:Y:S01]  /*0050*/  S2R R6, SR_TID.X ;  /* 0x0000000000067919 */ /* 0x000ea20000002100 */
[----:B------:R-:W3:Y:S01]  /*0060*/  LDCU.64 UR14, c[0x0][0x358] ;  /* 0x00006b00ff0e77ac */ /* 0x000ee20008000a00 */
[----:B0-----:R-:W-:-:S04]  /*0070*/  UISETP.LT.AND UP0, UPT, UR4, UR5, UPT ;  /* 0x000000050400728c */ /* 0x001fc8000bf01270 */
[----:B------:R-:W-:-:S04]  /*0080*/  USEL UR4, UR4, UR5, UP0 ;  /* 0x0000000504047287 */ /* 0x000fc80008000000 */
[----:B------:R-:W-:-:S09]  /*0090*/  UISETP.GE.AND UP0, UPT, UR4, 0x1, UPT ;  /* 0x000000010400788c */ /* 0x000fd2000bf06270 */
[----:B-123--:R-:W-:Y:S05]  /*00a0*/  BRA.U !UP0, `(.L_x_63) ;  /* 0x0000000d08807547 */ /* 0x00efea000b800000 */
[----:B------:R-:W0:Y:S01]  /*00b0*/  LDCU.64 UR8, c[0x0][0x388] ;  /* 0x00007100ff0877ac */ /* 0x000e220008000a00 */
[----:B------:R-:W-:Y:S01]  /*00c0*/  MOV R8, RZ ;  /* 0x000000ff00087202 */ /* 0x000fe20000000f00 */
[----:B------:R-:W-:-:S04]  /*00d0*/  UIADD3 UR4, UPT, UPT, UR5, -0x1, URZ ;  /* 0xffffffff05047890 */ /* 0x000fc8000fffe0ff */
[----:B------:R-:W-:-:S04]  /*00e0*/  ULEA.HI UR4, UR4, 0x1, URZ, 0x16 ;  /* 0x0000000104047891 */ /* 0x000fc8000f8fb0ff */
[----:B------:R-:W-:Y:S02]  /*00f0*/  ULOP3.LUT UR11, UR4, 0xf, URZ, 0xc0, !UPT ;  /* 0x0000000f040b7892 */ /* 0x000fe4000f8ec0ff */
[----:B------:R-:W-:Y:S02]  /*0100*/  ULOP3.LUT UR12, UR4, 0x7, URZ, 0xc0, !UPT ;  /* 0x00000007040c7892 */ /* 0x000fe4000f8ec0ff */
[----:B------:R-:W-:Y:S02]  /*0110*/  ULOP3.LUT UR13, UR4, 0x3, URZ, 0xc0, !UPT ;  /* 0x00000003040d7892 */ /* 0x000fe4000f8ec0ff */
[----:B------:R-:W-:Y:S02]  /*0120*/  ULOP3.LUT UR4, UR4, 0x7ffff0, URZ, 0xc0, !UPT ;  /* 0x007ffff004047892 */ /* 0x000fe4000f8ec0ff */
[----:B0-----:R-:W-:Y:S02]  /*0130*/  UIADD3 UR7, UP0, UPT, UR8, 0x8000, URZ ;  /* 0x0000800008077890 */ /* 0x001fe4000ff1e0ff */
[----:B------:R-:W-:-:S02]  /*0140*/  UIADD3 UR5, UPT, UPT, UR11, -0x1, URZ ;  /* 0xffffffff0b057890 */ /* 0x000fc4000fffe0ff */
[----:B------:R-:W-:Y:S02]  /*0150*/  UIADD3 UR6, UPT, UPT, UR12, -0x1, URZ ;  /* 0xffffffff0c067890 */ /* 0x000fe4000fffe0ff */
[----:B------:R-:W-:Y:S02]  /*0160*/  UIADD3.X UR8, UPT, UPT, URZ, UR9, URZ, UP0, !UPT ;  /* 0x00000009ff087290 */ /* 0x000fe400087fe4ff */
[----:B------:R-:W-:Y:S02]  /*0170*/  UIADD3 UR9, UPT, UPT, -UR4, URZ, URZ ;  /* 0x000000ff04097290 */ /* 0x000fe4000fffe1ff */
[----:B------:R-:W-:Y:S02]  /*0180*/  UISETP.GE.U32.AND UP0, UPT, UR5, 0x7, UPT ;  /* 0x000000070500788c */ /* 0x000fe4000bf06070 */
[----:B------:R-:W-:Y:S01]  /*0190*/  UISETP.GE.U32.AND UP1, UPT, UR6, 0x3, UPT ;  /* 0x000000030600788c */ /* 0x000fe2000bf26070 */
[----:B------:R-:W-:-:S10]  /*01a0*/  UMOV UR4, URZ ;  /* 0x000000ff00047c82 */ /* 0x000fd40008000000 */
.L_x_75:
[----:B012---:R-:W0:Y:S01]  /*01b0*/  LDC.64 R2, c[0x0][0x390] ;  /* 0x0000e400ff027b82 */ /* 0x007e220000000a00 */
[----:B------:R-:W1:Y:S01]  /*01c0*/  LDCU UR10, c[0x0][0x398] ;  /* 0x00007300ff0a77ac */ /* 0x000e620008000800 */
[----:B------:R-:W-:Y:S01]  /*01d0*/  UMOV UR5, URZ ;  /* 0x000000ff00057c82 */ /* 0x000fe20008000000 */
[----:B-1----:R-:W-:Y:S01]  /*01e0*/  UISETP.GE.U32.AND UP2, UPT, UR10, 0x3c01, UPT ;  /* 0x00003c010a00788c */ /* 0x002fe2000bf46070 */
[----:B0-----:R-:W-:Y:S01]  /*01f0*/  IMAD R7, R3, UR4, R0 ;  /* 0x0000000403077c24 */ /* 0x001fe2000f8e0200 */
[----:B------:R-:W-:-:S03]  /*0200*/  UIADD3 UR4, UPT, UPT, UR4, 0x1, URZ ;  /* 0x0000000104047890 */ /* 0x000fc6000fffe0ff */
[----:B------:R-:W-:-:S03]  /*0210*/  IMAD R7, R7, UR10, RZ ;  /* 0x0000000a07077c24 */ /* 0x000fc6000f8e02ff */
[----:B------:R-:W-:Y:S01]  /*0220*/  ISETP.NE.AND P0, PT, R2, UR4, PT ;  /* 0x0000000402007c0c */ /* 0x000fe2000bf05270 */
[----:B------:R-:W-:-:S12]  /*0230*/  BRA.U !UP2, `(.L_x_64) ;  /* 0x000000050a7c7547 */ /* 0x000fd8000b800000 */
[----:B------:R-:W0:Y:S01]  /*0240*/  LDC.64 R2, c[0x0][0x388] ;  /* 0x0000e200ff027b82 */ /* 0x000e220000000a00 */
[CC--:B------:R-:W-:Y:S01]  /*0250*/  IADD3 R14, P1, PT, R7.reuse, R6.reuse, RZ ;  /* 0x00000006070e7210 */ /* 0x0c0fe20007f3e0ff */
[C---:B------:R-:W-:Y:S01]  /*0260*/  IMAD.IADD R9, R7.reuse, 0x1, R6 ;  /* 0x0000000107097824 */ /* 0x040fe200078e0206 */
[----:B------:R-:W-:Y:S01]  /*0270*/  MOV R10, R6 ;  /* 0x00000006000a7202 */ /* 0x000fe20000000f00 */
[----:B------:R-:W1:Y:S01]  /*0280*/  LDCU UR10, c[0x0][0x398] ;  /* 0x00007300ff0a77ac */ /* 0x000e620008000800 */
[----:B------:R-:W-:Y:S02]  /*0290*/  LEA.HI.X.SX32 R5, R7, RZ, 0x1, P1 ;  /* 0x000000ff07057211 */ /* 0x000fe400008f0eff */
[C---:B------:R-:W-:Y:S01]  /*02a0*/  LEA R13, P1, R14.reuse, UR7, 0x2 ;  /* 0x000000070e0d7c11 */ /* 0x040fe2000f8210ff */
[----:B------:R-:W-:Y:S01]  /*02b0*/  UMOV UR5, 0x2000 ;  /* 0x0000200000057882 */ /* 0x000fe20000000000 */
[----:B------:R-:W-:Y:S02]  /*02c0*/  UMOV UR6, UR9 ;  /* 0x0000000900067c82 */ /* 0x000fe40008000000 */
[----:B------:R-:W-:-:S09]  /*02d0*/  LEA.HI.X R14, R14, UR8, R5, 0x2, P1 ;  /* 0x000000080e0e7c11 */ /* 0x000fd200088f1405 */
.L_x_65:
[C---:B-1----:R-:W-:Y:S01]  /*02e0*/  ISETP.GE.AND P4, PT, R10.reuse, UR10, PT ;  /* 0x0000000a0a007c0c */ /* 0x042fe2000bf86270 */
[C---:B------:R-:W-:Y:S01]  /*02f0*/  VIADD R5, R10.reuse, 0x800 ;  /* 0x000008000a057836 */ /* 0x040fe20000000000 */
[C---:B------:R-:W-:Y:S01]  /*0300*/  IADD3 R4, PT, PT, R10.reuse, 0x400, RZ ;  /* 0x000004000a047810 */ /* 0x040fe20007ffe0ff */
[----:B------:R-:W-:Y:S01]  /*0310*/  HFMA2 R11, -RZ, RZ, 0, 0 ;  /* 0x00000000ff0b7431 */ /* 0x000fe200000001ff */
[C---:B------:R-:W-:Y:S01]  /*0320*/  IADD3 R12, PT, PT, R10.reuse, 0xc00, RZ ;  /* 0x00000c000a0c7810 */ /* 0x040fe20007ffe0ff */
[----:B------:R-:W-:Y:S01]  /*0330*/  VIADD R15, R10, 0x1000 ;  /* 0x000010000a0f7836 */ /* 0x000fe20000000000 */
[----:B------:R-:W-:Y:S02]  /*0340*/  ISETP.GE.AND P5, PT, R4, UR10, PT ;  /* 0x0000000a04007c0c */ /* 0x000fe4000bfa6270 */
[----:B------:R-:W-:Y:S01]  /*0350*/  ISETP.GE.AND P1, PT, R5, UR10, PT ;  /* 0x0000000a05007c0c */ /* 0x000fe2000bf26270 */
[----:B0-----:R-:W-:Y:S01]  /*0360*/  IMAD.WIDE R4, R9, 0x4, R2 ;  /* 0x0000000409047825 */ /* 0x001fe200078e0202 */
[----:B------:R-:W-:-:S02]  /*0370*/  ISETP.GE.AND P2, PT, R12, UR10, PT ;  /* 0x0000000a0c007c0c */ /* 0x000fc4000bf46270 */
[----:B------:R-:W-:Y:S02]  /*0380*/  ISETP.GE.AND P3, PT, R15, UR10, PT ;  /* 0x0000000a0f007c0c */ /* 0x000fe4000bf66270 */
[----:B------:R0:W2:Y:S01]  /*0390*/  @!P4 LDG.E R11, desc[UR14][R4.64] ;  /* 0x0000000e040bc981 */ /* 0x0000a2000c1e1900 */
[C---:B------:R-:W-:Y:S02]  /*03a0*/  IADD3 R15, PT, PT, R10.reuse, 0x1800, RZ ;  /* 0x000018000a0f7810 */ /* 0x040fe40007ffe0ff */
[----:B0-----:R-:W-:Y:S02]  /*03b0*/  MOV R4, R13 ;  /* 0x0000000d00047202 */ /* 0x001fe40000000f00 */
[----:B------:R-:W-:Y:S02]  /*03c0*/  CS2R R12, SRZ ;  /* 0x00000000000c7805 */ /* 0x000fe4000001ff00 */
[----:B------:R-:W-:Y:S01]  /*03d0*/  MOV R5, R14 ;  /* 0x0000000e00057202 */ /* 0x000fe20000000f00 */
[----:B------:R-:W-:-:S04]  /*03e0*/  VIADD R14, R10, 0x1400 ;  /* 0x000014000a0e7836 */ /* 0x000fc80000000000 */
[----:B------:R-:W3:Y:S01]  /*03f0*/  @!P5 LDG.E R12, desc[UR14][R4.64+-0x7000] ;  /* 0xff90000e040cd981 */ /* 0x000ee2000c1e1900 */
[----:B------:R-:W-:-:S03]  /*0400*/  ISETP.GE.AND P4, PT, R14, UR10, PT ;  /* 0x0000000a0e007c0c */ /* 0x000fc6000bf86270 */
[----:B------:R-:W4:Y:S01]  /*0410*/  @!P1 LDG.E R13, desc[UR14][R4.64+-0x6000] ;  /* 0xffa0000e040d9981 */ /* 0x000f22000c1e1900 */
        /* <DEDUP_REMOVED lines=9> */
[C---:B------:R-:W-:Y:S02]  /*04b0*/  IADD3 R18, PT, PT, R10.reuse, 0x2400, RZ ;  /* 0x000024000a127810 */ /* 0x040fe40007ffe0ff */
[----:B------:R-:W-:Y:S02]  /*04c0*/  IADD3 R19, PT, PT, R10, 0x2800, RZ ;  /* 0x000028000a137810 */ /* 0x000fe40007ffe0ff */
        /* <DEDUP_REMOVED lines=12> */
[----:B------:R-:W-:Y:S01]  /*0590*/  HFMA2 R23, -RZ, RZ, 0, 0 ;  /* 0x00000000ff177431 */ /* 0x000fe200000001ff */
[C---:B------:R-:W-:Y:S01]  /*05a0*/  IADD3 R22, PT, PT, R10.reuse, 0x3400, RZ ;  /* 0x000034000a167810 */ /* 0x040fe20007ffe0ff */
[----:B------:R-:W-:-:S03]  /*05b0*/  VIADD R24, R10, 0x3800 ;  /* 0x000038000a187836 */ /* 0x000fc60000000000 */
[----:B------:R-:W5:Y:S01]  /*05c0*/  @!P4 LDG.E R20, desc[UR14][R4.64+0x1000] ;  /* 0x0010000e0414c981 */ /* 0x000f62000c1e1900 */
[----:B------:R-:W-:-:S03]  /*05d0*/  ISETP.GE.AND P4, PT, R22, UR10, PT ;  /* 0x0000000a16007c0c */ /* 0x000fc6000bf86270 */
[----:B------:R-:W5:Y:S01]  /*05e0*/  @!P1 LDG.E R21, desc[UR14][R4.64+0x2000] ;  /* 0x0020000e04159981 */ /* 0x000f62000c1e1900 */
[----:B------:R-:W-:Y:S02]  /*05f0*/  ISETP.GE.AND P1, PT, R24, UR10, PT ;  /* 0x0000000a18007c0c */ /* 0x000fe4000bf26270 */
[----:B------:R-:W-:Y:S02]  /*0600*/  CS2R R24, SRZ ;  /* 0x0000000000187805 */ /* 0x000fe4000001ff00 */
[----:B------:R-:W-:Y:S01]  /*0610*/  IADD3 R22, PT, PT, R10, 0x3c00, RZ ;  /* 0x00003c000a167810 */ /* 0x000fe20007ffe0ff */
[----:B------:R-:W5:Y:S01]  /*0620*/  @!P2 LDG.E R23, desc[UR14][R4.64+0x3000] ;  /* 0x0030000e0417a981 */ /* 0x000f62000c1e1900 */
[----:B------:R-:W-:Y:S02]  /*0630*/  IMAD.MOV.U32 R26, RZ, RZ, RZ ;  /* 0x000000ffff1a7224 */ /* 0x000fe400078e00ff */
[----:B------:R-:W-:Y:S01]  /*0640*/  ISETP.GE.AND P2, PT, R22, UR10, PT ;  /* 0x0000000a16007c0c */ /* 0x000fe2000bf46270 */
[----:B------:R-:W5:Y:S01]  /*0650*/  @!P3 LDG.E R25, desc[UR14][R4.64+0x4000] ;  /* 0x0040000e0419b981 */ /* 0x000f62000c1e1900 */
[----:B------:R-:W-:-:S03]  /*0660*/  MOV R22, RZ ;  /* 0x000000ff00167202 */ /* 0x000fc60000000f00 */
[----:B------:R-:W5:Y:S04]  /*0670*/  @!P4 LDG.E R26, desc[UR14][R4.64+0x5000] ;  /* 0x0050000e041ac981 */ /* 0x000f68000c1e1900 */
[----:B------:R-:W5:Y:S04]  /*0680*/  @!P1 LDG.E R24, desc[UR14][R4.64+0x6000] ;  /* 0x0060000e04189981 */ /* 0x000f68000c1e1900 */
[----:B------:R-:W5:Y:S01]  /*0690*/  @!P2 LDG.E R22, desc[UR14][R4.64+0x7000] ;  /* 0x0070000e0416a981 */ /* 0x000f62000c1e1900 */
[----:B------:R-:W-:Y:S01]  /*06a0*/  UIADD3 UR6, UPT, UPT, UR6, 0x10, URZ ;  /* 0x0000001006067890 */ /* 0x000fe2000fffe0ff */
[----:B------:R-:W-:Y:S01]  /*06b0*/  VIADD R9, R9, 0x4000 ;  /* 0x0000400009097836 */ /* 0x000fe20000000000 */
[----:B------:R-:W-:Y:S01]  /*06c0*/  IADD3 R10, PT, PT, R10, 0x4000, RZ ;  /* 0x000040000a0a7810 */ /* 0x000fe20007ffe0ff */
[----:B------:R-:W-:-:S02]  /*06d0*/  UIADD3 UR5, UPT, UPT, UR5, 0x4000, URZ ;  /* 0x0000400005057890 */ /* 0x000fc4000fffe0ff */
[----:B------:R-:W-:Y:S01]  /*06e0*/  UISETP.NE.AND UP2, UPT, UR6, URZ, UPT ;  /* 0x000000ff0600728c */ /* 0x000fe2000bf45270 */
[----:B--2---:R-:W-:-:S04]  /*06f0*/  FADD R11, R11, R8 ;  /* 0x000000080b0b7221 */ /* 0x004fc80000000000 */
[----:B---3--:R-:W-:-:S04]  /*0700*/  FADD R12, R11, R12 ;  /* 0x0000000c0b0c7221 */ /* 0x008fc80000000000 */
[----:B----4-:R-:W-:-:S04]  /*0710*/  FADD R13, R12, R13 ;  /* 0x0000000d0c0d7221 */ /* 0x010fc80000000000 */
[----:B-----5:R-:W-:Y:S01]  /*0720*/  FADD R14, R13, R14 ;  /* 0x0000000e0d0e7221 */ /* 0x020fe20000000000 */
[----:B------:R-:W-:-:S03]  /*0730*/  IADD3 R13, P1, PT, R4, 0x10000, RZ ;  /* 0x00010000040d7810 */ /* 0x000fc60007f3e0ff */
[----:B------:R-:W-:Y:S01]  /*0740*/  FADD R15, R14, R15 ;  /* 0x0000000f0e0f7221 */ /* 0x000fe20000000000 */
[----:B------:R-:W-:-:S03]  /*0750*/  IADD3.X R14, PT, PT, RZ, R5, RZ, P1, !PT ;  /* 0x00000005ff0e7210 */ /* 0x000fc60000ffe4ff */
        /* <DEDUP_REMOVED lines=13> */
.L_x_64:
[----:B------:R-:W-:-:S09]  /*0830*/  UISETP.NE.AND UP2, UPT, UR11, URZ, UPT ;  /* 0x000000ff0b00728c */ /* 0x000fd2000bf45270 */
[----:B------:R-:W-:Y:S05]  /*0840*/  BRA.U !UP2, `(.L_x_66) ;  /* 0x000000050a947547 */ /* 0x000fea000b800000 */
[----:B------:R-:W-:Y:S01]  /*0850*/  UISETP.NE.AND UP2, UPT, UR12, URZ, UPT ;  /* 0x000000ff0c00728c */ /* 0x000fe2000bf45270 */
[----:B------:R-:W-:Y:S10]  /*0860*/  BRA.U !UP0, `(.L_x_67) ;  /* 0x0000000108a47547 */ /* 0x000ff4000b800000 */
[----:B------:R-:W0:Y:S01]  /*0870*/  LDC.64 R2, c[0x0][0x388] ;  /* 0x0000e200ff027b82 */ /* 0x000e220000000a00 */
[----:B------:R-:W-:-:S04]  /*0880*/  IADD3 R12, PT, PT, R6, UR5, RZ ;  /* 0x00000005060c7c10 */ /* 0x000fc8000fffe0ff */
[C---:B------:R-:W-:Y:S01]  /*0890*/  IADD3 R4, PT, PT, R12.reuse, 0x400, RZ ;  /* 0x000004000c047810 */ /* 0x040fe20007ffe0ff */
[----:B------:R-:W-:Y:S01]  /*08a0*/  IMAD.IADD R5, R7, 0x1, R12 ;  /* 0x0000000107057824 */ /* 0x000fe200078e020c */
[----:B------:R-:W-:Y:S02]  /*08b0*/  ISETP.GE.AND P3, PT, R12, UR10, PT ;  /* 0x0000000a0c007c0c */ /* 0x000fe4000bf66270 */
[----:B------:R-:W-:Y:S01]  /*08c0*/  ISETP.GE.AND P4, PT, R4, UR10, PT ;  /* 0x0000000a04007c0c */ /* 0x000fe2000bf86270 */
[C---:B------:R-:W-:Y:S01]  /*08d0*/  VIADD R4, R12.reuse, 0xc00 ;  /* 0x00000c000c047836 */ /* 0x040fe20000000000 */
[----:B------:R-:W-:-:S04]  /*08e0*/  IADD3 R9, PT, PT, R12, 0x800, RZ ;  /* 0x000008000c097810 */ /* 0x000fc80007ffe0ff */
[----:B------:R-:W-:Y:S02]  /*08f0*/  ISETP.GE.AND P2, PT, R4, UR10, PT ;  /* 0x0000000a04007c0c */ /* 0x000fe4000bf46270 */
[----:B------:R-:W-:Y:S02]  /*0900*/  ISETP.GE.AND P1, PT, R9, UR10, PT ;  /* 0x0000000a09007c0c */ /* 0x000fe4000bf26270 */
[C---:B------:R-:W-:Y:S01]  /*0910*/  IADD3 R9, PT, PT, R12.reuse, 0x1000, RZ ;  /* 0x000010000c097810 */ /* 0x040fe20007ffe0ff */
[----:B0-----:R-:W-:Y:S01]  /*0920*/  IMAD.WIDE R2, R5, 0x4, R2 ;  /* 0x0000000405027825 */ /* 0x001fe200078e0202 */
[----:B------:R-:W-:Y:S02]  /*0930*/  CS2R R4, SRZ ;  /* 0x0000000000047805 */ /* 0x000fe4000001ff00 */
[----:B------:R-:W-:-:S04]  /*0940*/  IADD3 R10, PT, PT, R12, 0x1400, RZ ;  /* 0x000014000c0a7810 */ /* 0x000fc80007ffe0ff */
[----:B------:R-:W2:Y:S01]  /*0950*/  @!P3 LDG.E R5, desc[UR14][R2.64] ;  /* 0x0000000e0205b981 */ /* 0x000ea2000c1e1900 */
[----:B------:R-:W-:Y:S01]  /*0960*/  ISETP.GE.AND P3, PT, R9, UR10, PT ;  /* 0x0000000a09007c0c */ /* 0x000fe2000bf66270 */
[----:B------:R-:W-:Y:S01]  /*0970*/  IMAD.MOV.U32 R9, RZ, RZ, RZ ;  /* 0x000000ffff097224 */ /* 0x000fe200078e00ff */
[----:B------:R-:W-:Y:S01]  /*0980*/  IADD3 R11, PT, PT, R12, 0x1800, RZ ;  /* 0x000018000c0b7810 */ /* 0x000fe20007ffe0ff */
[----:B------:R-:W3:Y:S01]  /*0990*/  @!P4 LDG.E R4, desc[UR14][R2.64+0x1000] ;  /* 0x0010000e0204c981 */ /* 0x000ee2000c1e1900 */
[----:B------:R-:W-:-:S03]  /*09a0*/  ISETP.GE.AND P4, PT, R10, UR10, PT ;  /* 0x0000000a0a007c0c */ /* 0x000fc6000bf86270 */
[----:B------:R-:W4:Y:S01]  /*09b0*/  @!P1 LDG.E R9, desc[UR14][R2.64+0x2000] ;  /* 0x0020000e02099981 */ /* 0x000f22000c1e1900 */
[----:B------:R-:W-:Y:S02]  /*09c0*/  ISETP.GE.AND P1, PT, R11, UR10, PT ;  /* 0x0000000a0b007c0c */ /* 0x000fe4000bf26270 */
[----:B------:R-:W-:Y:S02]  /*09d0*/  CS2R R10, SRZ ;  /* 0x00000000000a7805 */ /* 0x000fe4000001ff00 */
[----:B------:R-:W-:-:S04]  /*09e0*/  IADD3 R12, PT, PT, R12, 0x1c00, RZ ;  /* 0x00001c000c0c7810 */ /* 0x000fc80007ffe0ff */
[----:B------:R-:W5:Y:S01]  /*09f0*/  @!P2 LDG.E R10, desc[UR14][R2.64+0x3000] ;  /* 0x0030000e020aa981 */ /* 0x000f62000c1e1900 */
[----:B------:R-:W-:Y:S02]  /*0a00*/  ISETP.GE.AND P2, PT, R12, UR10, PT ;  /* 0x0000000a0c007c0c */ /* 0x000fe4000bf46270 */
[----:B------:R-:W-:Y:S01]  /*0a10*/  CS2R R12, SRZ ;  /* 0x00000000000c7805 */ /* 0x000fe2000001ff00 */
[----:B------:R-:W5:Y:S01]  /*0a20*/  @!P3 LDG.E R11, desc[UR14][R2.64+0x4000] ;  /* 0x0040000e020bb981 */ /* 0x000f62000c1e1900 */
[----:B------:R-:W-:-:S04]  /*0a30*/  IMAD.MOV.U32 R14, RZ, RZ, RZ ;  /* 0x000000ffff0e7224 */ /* 0x000fc800078e00ff */
[----:B------:R-:W5:Y:S04]  /*0a40*/  @!P4 LDG.E R12, desc[UR14][R2.64+0x5000] ;  /* 0x0050000e020cc981 */ /* 0x000f68000c1e1900 */
[----:B------:R-:W5:Y:S04]  /*0a50*/  @!P1 LDG.E R13, desc[UR14][R2.64+0x6000] ;  /* 0x0060000e020d9981 */ /* 0x000f68000c1e1900 */
[----:B------:R-:W5:Y:S01]  /*0a60*/  @!P2 LDG.E R14, desc[UR14][R2.64+0x7000] ;  /* 0x0070000e020ea981 */ /* 0x000f62000c1e1900 */
[----:B------:R-:W-:Y:S01]  /*0a70*/  UIADD3 UR5, UPT, UPT, UR5, 0x2000, URZ ;  /* 0x0000200005057890 */ /* 0x000fe2000fffe0ff */
[----:B--2---:R-:W-:-:S04]  /*0a80*/  FADD R5, R8, R5 ;  /* 0x0000000508057221 */ /* 0x004fc80000000000 */
[----:B---3--:R-:W-:-:S04]  /*0a90*/  FADD R4, R5, R4 ;  /* 0x0000000405047221 */ /* 0x008fc80000000000 */
[----:B----4-:R-:W-:-:S04]  /*0aa0*/  FADD R9, R4, R9 ;  /* 0x0000000904097221 */ /* 0x010fc80000000000 */
[----:B-----5:R-:W-:-:S04]  /*0ab0*/  FADD R10, R9, R10 ;  /* 0x0000000a090a7221 */ /* 0x020fc80000000000 */
[----:B------:R-:W-:-:S04]  /*0ac0*/  FADD R11, R10, R11 ;  /* 0x0000000b0a0b7221 */ /* 0x000fc80000000000 */
[----:B------:R-:W-:-:S04]  /*0ad0*/  FADD R12, R11, R12 ;  /* 0x0000000c0b0c7221 */ /* 0x000fc80000000000 */
[----:B------:R-:W-:-:S04]  /*0ae0*/  FADD R13, R12, R13 ;  /* 0x0000000d0c0d7221 */ /* 0x000fc80000000000 */
[----:B------:R-:W-:-:S07]  /*0af0*/  FADD R8, R13, R14 ;  /* 0x0000000e0d087221 */ /* 0x000fce0000000000 */
.L_x_67:
[----:B------:R-:W-:Y:S05]  /*0b00*/  BRA.U !UP2, `(.L_x_66) ;  /* 0x000000010ae47547 */ /* 0x000fea000b800000 */
[----:B------:R-:W-:Y:S01]  /*0b10*/  UISETP.NE.AND UP2, UPT, UR13, URZ, UPT ;  /* 0x000000ff0d00728c */ /* 0x000fe2000bf45270 */
[----:B------:R-:W-:Y:S10]  /*0b20*/  BRA.U !UP1, `(.L_x_68) ;  /* 0x00000001095c7547 */ /* 0x000ff4000b800000 */
[----:B------:R-:W0:Y:S01]  /*0b30*/  LDC.64 R2, c[0x0][0x388] ;  /* 0x0000e200ff027b82 */ /* 0x000e220000000a00 */
[----:B------:R-:W-:-:S04]  /*0b40*/  IADD3 R4, PT, PT, R6, UR5, RZ ;  /* 0x0000000506047c10 */ /* 0x000fc8000fffe0ff */
[C---:B------:R-:W-:Y:S01]  /*0b50*/  ISETP.GE.AND P1, PT, R4.reuse, UR10, PT ;  /* 0x0000000a04007c0c */ /* 0x040fe2000bf26270 */
[C---:B------:R-:W-:Y:S01]  /*0b60*/  VIADD R10, R4.reuse, 0x800 ;  /* 0x00000800040a7836 */ /* 0x040fe20000000000 */
[C---:B------:R-:W-:Y:S02]  /*0b70*/  IADD3 R9, PT, PT, R4.reuse, 0x400, RZ ;  /* 0x0000040004097810 */ /* 0x040fe40007ffe0ff */
[----:B------:R-:W-:Y:S02]  /*0b80*/  IADD3 R5, PT, PT, R7, R4, RZ ;  /* 0x0000000407057210 */ /* 0x000fe40007ffe0ff */
[----:B------:R-:W-:Y:S02]  /*0b90*/  IADD3 R4, PT, PT, R4, 0xc00, RZ ;  /* 0x00000c0004047810 */ /* 0x000fe40007ffe0ff */
[----:B------:R-:W-:Y:S02]  /*0ba0*/  ISETP.GE.AND P2, PT, R9, UR10, PT ;  /* 0x0000000a09007c0c */ /* 0x000fe4000bf46270 */
[----:B------:R-:W-:-:S02]  /*0bb0*/  ISETP.GE.AND P4, PT, R4, UR10, PT ;  /* 0x0000000a04007c0c */ /* 0x000fc4000bf86270 */
[----:B------:R-:W-:Y:S01]  /*0bc0*/  ISETP.GE.AND P3, PT, R10, UR10, PT ;  /* 0x0000000a0a007c0c */ /* 0x000fe2000bf66270 */
[----:B0-----:R-:W-:Y:S01]  /*0bd0*/  IMAD.WIDE R2, R5, 0x4, R2 ;  /* 0x0000000405027825 */ /* 0x001fe200078e0202 */
[----:B------:R-:W-:-:S03]  /*0be0*/  CS2R R4, SRZ ;  /* 0x0000000000047805 */ /* 0x000fc6000001ff00 */
[----:B------:R-:W-:Y:S02]  /*0bf0*/  HFMA2 R10, -RZ, RZ, 0, 0 ;  /* 0x00000000ff0a7431 */ /* 0x000fe400000001ff */
[----:B------:R-:W-:Y:S01]  /*0c00*/  IMAD.MOV.U32 R9, RZ, RZ, RZ ;  /* 0x000000ffff097224 */ /* 0x000fe200078e00ff */
[----:B------:R-:W2:Y:S04]  /*0c10*/  @!P1 LDG.E R5, desc[UR14][R2.64] ;  /* 0x0000000e02059981 */ /* 0x000ea8000c1e1900 */
[----:B------:R-:W3:Y:S04]  /*0c20*/  @!P2 LDG.E R4, desc[UR14][R2.64+0x1000] ;  /* 0x0010000e0204a981 */ /* 0x000ee8000c1e1900 */
[----:B------:R-:W4:Y:S04]  /*0c30*/  @!P3 LDG.E R9, desc[UR14][R2.64+0x2000] ;  /* 0x0020000e0209b981 */ /* 0x000f28000c1e1900 */
[----:B------:R-:W5:Y:S01]  /*0c40*/  @!P4 LDG.E R10, desc[UR14][R2.64+0x3000] ;  /* 0x0030000e020ac981 */ /* 0x000f62000c1e1900 */
[----:B------:R-:W-:Y:S01]  /*0c50*/  UIADD3 UR5, UPT, UPT, UR5, 0x1000, URZ ;  /* 0x0000100005057890 */ /* 0x000fe2000fffe0ff */
[----:B--2---:R-:W-:-:S04]  /*0c60*/  FADD R5, R8, R5 ;  /* 0x0000000508057221 */ /* 0x004fc80000000000 */
[----:B---3--:R-:W-:-:S04]  /*0c70*/  FADD R4, R5, R4 ;  /* 0x0000000405047221 */ /* 0x008fc80000000000 */
[----:B----4-:R-:W-:-:S04]  /*0c80*/  FADD R9, R4, R9 ;  /* 0x0000000904097221 */ /* 0x010fc80000000000 */
[----:B-----5:R-:W-:-:S07]  /*0c90*/  FADD R8, R9, R10 ;  /* 0x0000000a09087221 */ /* 0x020fce0000000000 */
.L_x_68:
[----:B------:R-:W-:Y:S05]  /*0ca0*/  BRA.U !UP2, `(.L_x_66) ;  /* 0x000000010a7c7547 */ /* 0x000fea000b800000 */
[----:B------:R-:W0:Y:S01]  /*0cb0*/  LDC.64 R2, c[0x0][0x388] ;  /* 0x0000e200ff027b82 */ /* 0x000e220000000a00 */
[----:B------:R-:W-:Y:S01]  /*0cc0*/  IADD3 R4, PT, PT, R6, UR5, RZ ;  /* 0x0000000506047c10 */ /* 0x000fe2000fffe0ff */
[----:B------:R-:W-:Y:S01]  /*0cd0*/  BSSY.RECONVERGENT B0, `(.L_x_69) ;  /* 0x0000007000007945 */ /* 0x000fe20003800200 */
[----:B------:R-:W-:Y:S02]  /*0ce0*/  MOV R5, RZ ;  /* 0x000000ff00057202 */ /* 0x000fe40000000f00 */
[----:B------:R-:W-:Y:S01]  /*0cf0*/  ISETP.GE.AND P1, PT, R4, UR10, PT ;  /* 0x0000000a04007c0c */ /* 0x000fe2000bf26270 */
[----:B------:R-:W-:-:S04]  /*0d00*/  IMAD.IADD R7, R7, 0x1, R4 ;  /* 0x0000000107077824 */ /* 0x000fc800078e0204 */
[----:B0-----:R-:W-:-:S08]  /*0d10*/  IMAD.WIDE R2, R7, 0x4, R2 ;  /* 0x0000000407027825 */ /* 0x001fd000078e0202 */
[----:B------:R-:W-:Y:S05]  /*0d20*/  @P1 BRA `(.L_x_70) ;  /* 0x0000000000041947 */ /* 0x000fea0003800000 */
[----:B------:R0:W5:Y:S02]  /*0d30*/  LDG.E R5, desc[UR14][R2.64] ;  /* 0x0000000e02057981 */ /* 0x000164000c1e1900 */
.L_x_70:
[----:B------:R-:W-:Y:S05]  /*0d40*/  BSYNC.RECONVERGENT B0 ;  /* 0x0000000000007941 */ /* 0x000fea0003800200 */
.L_x_69:
[----:B------:R-:W-:Y:S01]  /*0d50*/  UISETP.NE.AND UP2, UPT, UR13, 0x1, UPT ;  /* 0x000000010d00788c */ /* 0x000fe2000bf45270 */
[----:B-----5:R-:W-:-:S08]  /*0d60*/  FADD R8, R8, R5 ;  /* 0x0000000508087221 */ /* 0x020fd00000000000 */
[----:B------:R-:W-:Y:S05]  /*0d70*/  BRA.U !UP2, `(.L_x_66) ;  /* 0x000000010a487547 */ /* 0x000fea000b800000 */
[----:B------:R-:W-:Y:S01]  /*0d80*/  IADD3 R5, PT, PT, R4, 0x400, RZ ;  /* 0x0000040004057810 */ /* 0x000fe20007ffe0ff */
[----:B------:R-:W-:Y:S03]  /*0d90*/  BSSY.RECONVERGENT B0, `(.L_x_71) ;  /* 0x0000005000007945 */ /* 0x000fe60003800200 */
[----:B------:R-:W-:Y:S01]  /*0da0*/  ISETP.GE.AND P1, PT, R5, UR10, PT ;  /* 0x0000000a05007c0c */ /* 0x000fe2000bf26270 */
[----:B------:R-:W-:-:S12]  /*0db0*/  HFMA2 R5, -RZ, RZ, 0, 0 ;  /* 0x00000000ff057431 */ /* 0x000fd800000001ff */
[----:B------:R-:W-:Y:S05]  /*0dc0*/  @P1 BRA `(.L_x_72) ;  /* 0x0000000000041947 */ /* 0x000fea0003800000 */
[----:B------:R1:W5:Y:S02]  /*0dd0*/  LDG.E R5, desc[UR14][R2.64+0x1000] ;  /* 0x0010000e02057981 */ /* 0x000364000c1e1900 */
.L_x_72:
[----:B------:R-:W-:Y:S05]  /*0de0*/  BSYNC.RECONVERGENT B0 ;  /* 0x0000000000007941 */ /* 0x000fea0003800200 */
.L_x_71:
        /* <DEDUP_REMOVED lines=9> */
.L_x_74:
[----:B------:R-:W-:Y:S05]  /*0e80*/  BSYNC.RECONVERGENT B0 ;  /* 0x0000000000007941 */ /* 0x000fea0003800200 */
.L_x_73:
[----:B-----5:R-:W-:-:S07]  /*0e90*/  FADD R8, R8, R5 ;  /* 0x0000000508087221 */ /* 0x020fce0000000000 */
.L_x_66:
[----:B------:R-:W-:Y:S05]  /*0ea0*/  @P0 BRA `(.L_x_75) ;  /* 0xfffffff000c00947 */ /* 0x000fea000383ffff */
.L_x_63:
[----:B------:R-:W3:Y:S01]  /*0eb0*/  S2UR UR6, SR_CgaCtaId ;  /* 0x00000000000679c3 */ /* 0x000ee20000008800 */
[----:B------:R-:W-:Y:S01]  /*0ec0*/  UMOV UR5, 0x400 ;  /* 0x0000040000057882 */ /* 0x000fe20000000000 */
[----:B------:R-:W-:Y:S01]  /*0ed0*/  ISETP.NE.AND P0, PT, R6, RZ, PT ;  /* 0x000000ff0600720c */ /* 0x000fe20003f05270 */
[----:B---3--:R-:W-:-:S06]  /*0ee0*/  ULEA UR5, UR6, UR5, 0x18 ;  /* 0x0000000506057291 */ /* 0x008fcc000f8ec0ff */
[----:B012---:R-:W-:-:S05]  /*0ef0*/  LEA R3, R6, UR5, 0x2 ;  /* 0x0000000506037c11 */ /* 0x007fca000f8e10ff */
[----:B------:R0:W-:Y:S01]  /*0f00*/  STS [R3], R8 ;  /* 0x0000000803007388 */ /* 0x0001e20000000800 */
[----:B------:R-:W-:Y:S06]  /*0f10*/  BAR.SYNC.DEFER_BLOCKING 0x0 ;  /* 0x0000000000007b1d */ /* 0x000fec0000010000 */
[----:B------:R-:W-:Y:S05]  /*0f20*/  @P0 EXIT ;  /* 0x000000000000094d */ /* 0x000fea0003800000 */
[----:B0-----:R-:W0:Y:S02]  /*0f30*/  LDC.64 R2, c[0x0][0x380] ;  /* 0x0000e000ff027b82 */ /* 0x001e240000000a00 */
[----:B0-----:R-:W-:-:S05]  /*0f40*/  IMAD.WIDE.U32 R2, R0, 0x4, R2 ;  /* 0x0000000400027825 */ /* 0x001fca00078e0002 */
[----:B------:R0:W5:Y:S01]  /*0f50*/  LDG.E R15, desc[UR14][R2.64] ;  /* 0x0000000e020f7981 */ /* 0x000162000c1e1900 */
[----:B------:R-:W-:-:S07]  /*0f60*/  HFMA2 R0, -RZ, RZ, 0, 3.814697265625e-06 ;  /* 0x00000040ff007431 */ /* 0x000fce00000001ff */
.L_x_76:
[----:B------:R-:W1:Y:S04]  /*0f70*/  LDS.128 R4, [R0+UR5+-0x40] ;  /* 0xffffc00500047984 */ /* 0x000e680008000c00 */
[----:B------:R-:W2:Y:S04]  /*0f80*/  LDS.128 R16, [R0+UR5+-0x30] ;  /* 0xffffd00500107984 */ /* 0x000ea80008000c00 */
[----:B------:R-:W3:Y:S01]  /*0f90*/  LDS.128 R8, [R0+UR5+-0x20] ;  /* 0xffffe00500087984 */ /* 0x000ee20008000c00 */
[----:B-1---5:R-:W-:-:S03]  /*0fa0*/  FADD R4, R4, R15 ;  /* 0x0000000f04047221 */ /* 0x022fc60000000000 */
        /* <DEDUP_REMOVED lines=39> */
[----:B------:R-:W-:Y:S01]  /*1220*/  STG.E desc[UR14][R2.64], R15 ;  /* 0x0000000f02007986 */ /* 0x000fe2000c10190e */
[----:B------:R-:W-:Y:S05]  /*1230*/  EXIT ;  /* 0x000000000000794d */ /* 0x000fea0003800000 */
.L_x_77:
        /* <DEDUP_REMOVED lines=12> */
.L_x_489:


//--------------------- .text.dgama_kernel        --------------------------
	.section	.text.dgama_kernel,"ax",@progbits
	.align	128
        .global         dgama_kernel
        .type           dgama_kernel,@function
        .size           dgama_kernel,(.L_x_490 - dgama_kernel)
        .other          dgama_kernel,@"STO_CUDA_ENTRY STV_DEFAULT"
dgama_kernel:
.text.dgama_kernel:
        /* <DEDUP_REMOVED lines=11> */
[----:B------:R-:W-:Y:S01]  /*00b0*/  UIADD3 UR6, UPT, UPT, UR6, -0x1, URZ ;  /* 0xffffffff06067890 */ /* 0x000fe2000fffe0ff */
[----:B------:R-:W-:-:S03]  /*00c0*/  MOV R23, RZ ;  /* 0x000000ff00177202 */ /* 0x000fc60000000f00 */
[----:B------:R-:W-:-:S04]  /*00d0*/  ULEA.HI UR10, UR6, 0x1, URZ, 0x16 ;  /* 0x00000001060a7891 */ /* 0x000fc8000f8fb0ff */
[----:B------:R-:W-:Y:S02]  /*00e0*/  ULOP3.LUT UR11, UR10, 0x7, URZ, 0xc0, !UPT ;  /* 0x000000070a0b7892 */ /* 0x000fe4000f8ec0ff */
[----:B------:R-:W-:Y:S02]  /*00f0*/  ULOP3.LUT UR4, UR10, 0x7ffff8, URZ, 0xc0, !UPT ;  /* 0x007ffff80a047892 */ /* 0x000fe4000f8ec0ff */
[----:B------:R-:W-:Y:S02]  /*0100*/  UIADD3 UR5, UPT, UPT, UR11, -0x1, URZ ;  /* 0xffffffff0b057890 */ /* 0x000fe4000fffe0ff */
[----:B------:R-:W-:Y:S02]  /*0110*/  UIADD3 UR8, UPT, UPT, -UR4, URZ, URZ ;  /* 0x000000ff04087290 */ /* 0x000fe4000fffe1ff */
[----:B------:R-:W-:Y:S01]  /*0120*/  UISETP.GE.U32.AND UP0, UPT, UR5, 0x3, UPT ;  /* 0x000000030500788c */ /* 0x000fe2000bf06070 */
[----:B------:R-:W-:-:S10]  /*0130*/  UMOV UR4, URZ ;  /* 0x000000ff00047c82 */ /* 0x000fd40008000000 */
.L_x_86:
[----:B------:R-:W0:Y:S01]  /*0140*/  LDC.64 R4, c[0x0][0x390] ;  /* 0x0000e400ff047b82 */ /* 0x000e220000000a00 */
[----:B------:R-:W1:Y:S01]  /*0150*/  LDCU UR9, c[0x0][0x398] ;  /* 0x00007300ff0977ac */ /* 0x000e620008000800 */
[----:B------:R-:W-:Y:S01]  /*0160*/  UMOV UR5, URZ ;  /* 0x000000ff00057c82 */ /* 0x000fe20008000000 */
[----:B-1----:R-:W-:Y:S01]  /*0170*/  UISETP.GE.U32.AND UP1, UPT, UR9, 0x1c01, UPT ;  /* 0x00001c010900788c */ /* 0x002fe2000bf26070 */
[----:B0-----:R-:W-:Y:S01]  /*0180*/  IMAD R3, R5, UR4, R2 ;  /* 0x0000000405037c24 */ /* 0x001fe2000f8e0202 */
[----:B------:R-:W-:-:S03]  /*0190*/  UIADD3 UR4, UPT, UPT, UR4, 0x1, URZ ;  /* 0x0000000104047890 */ /* 0x000fc6000fffe0ff */
[----:B------:R-:W-:-:S03]  /*01a0*/  IMAD R3, R3, UR9, RZ ;  /* 0x0000000903037c24 */ /* 0x000fc6000f8e02ff */
[----:B------:R-:W-:-:S04]  /*01b0*/  ISETP.NE.AND P0, PT, R4, UR4, PT ;  /* 0x0000000404007c0c */ /* 0x000fc8000bf05270 */
[----:B------:R-:W-:Y:S01]  /*01c0*/  P2R R22, PR, RZ, 0x1 ;  /* 0x00000001ff167803 */ /* 0x000fe20000000000 */
[----:B------:R-:W-:Y:S08]  /*01d0*/  BRA.U !UP1, `(.L_x_79) ;  /* 0x0000000509d87547 */ /* 0x000ff0000b800000 */
[CC--:B------:R-:W-:Y:S01]  /*01e0*/  IADD3 R6, P0, PT, R3.reuse, R0.reuse, RZ ;  /* 0x0000000003067210 */ /* 0x0c0fe20007f1e0ff */
[----:B------:R-:W0:Y:S01]  /*01f0*/  LDCU UR9, c[0x0][0x398] ;  /* 0x00007300ff0977ac */ /* 0x000e220008000800 */
[C---:B------:R-:W-:Y:S02]  /*0200*/  IADD3 R4, PT, PT, R3.reuse, R0, RZ ;  /* 0x0000000003047210 */ /* 0x040fe40007ffe0ff */
[----:B------:R-:W-:Y:S01]  /*0210*/  LEA R5, P1, R6, 0x4000, 0x2 ;  /* 0x0000400006057811 */ /* 0x000fe200078210ff */
[----:B------:R-:W-:Y:S01]  /*0220*/  UMOV UR5, 0x1000 ;  /* 0x0000100000057882 */ /* 0x000fe20000000000 */
[----:B------:R-:W-:Y:S01]  /*0230*/  LEA.HI.X.SX32 R7, R3, RZ, 0x1, P0 ;  /* 0x000000ff03077211 */ /* 0x000fe200000f0eff */
[----:B------:R-:W-:-:S03]  /*0240*/  UMOV UR7, UR8 ;  /* 0x0000000800077c82 */ /* 0x000fc60008000000 */
[----:B------:R-:W-:Y:S02]  /*0250*/  LEA.HI.X R6, R6, RZ, R7, 0x2, P1 ;  /* 0x000000ff06067211 */ /* 0x000fe400008f1407 */
[----:B------:R-:W-:-:S07]  /*0260*/  MOV R7, R0 ;  /* 0x0000000000077202 */ /* 0x000fce0000000f00 */
.L_x_80:
[----:B------:R-:W1:Y:S01]  /*0270*/  LDC.64 R10, c[0x0][0x380] ;  /* 0x0000e000ff0a7b82 */ /* 0x000e620000000a00 */
[C---:B------:R-:W-:Y:S02]  /*0280*/  IADD3 R14, PT, PT, R7.reuse, 0x400, RZ ;  /* 0x00000400070e7810 */ /* 0x040fe40007ffe0ff */
[----:B0-----:R-:W-:Y:S02]  /*0290*/  ISETP.GE.AND P0, PT, R7, UR9, PT ;  /* 0x0000000907007c0c */ /* 0x001fe4000bf06270 */
[----:B------:R-:W-:-:S03]  /*02a0*/  ISETP.GE.AND P1, PT, R14, UR9, PT ;  /* 0x000000090e007c0c */ /* 0x000fc6000bf26270 */
[----:B------:R-:W0:Y:S08]  /*02b0*/  LDC.64 R12, c[0x0][0x388] ;  /* 0x0000e200ff0c7b82 */ /* 0x000e300000000a00 */
[----:B------:R-:W2:Y:S08]  /*02c0*/  LDC.64 R24, c[0x0][0x388] ;  /* 0x0000e200ff187b82 */ /* 0x000eb00000000a00 */
[----:B------:R-:W3:Y:S01]  /*02d0*/  LDC.64 R8, c[0x0][0x380] ;  /* 0x0000e000ff087b82 */ /* 0x000ee20000000a00 */
[----:B-1----:R-:W-:-:S05]  /*02e0*/  @!P1 IADD3 R10, P3, PT, R5, R10, RZ ;  /* 0x0000000a050a9210 */ /* 0x002fca0007f7e0ff */
[C---:B------:R-:W-:Y:S01]  /*02f0*/  @!P1 IMAD.X R11, R6.reuse, 0x1, R11, P3 ;  /* 0x00000001060b9824 */ /* 0x040fe200018e060b */
[----:B0-----:R-:W-:Y:S01]  /*0300*/  @!P1 IADD3 R20, P2, PT, R5, R12, RZ ;  /* 0x0000000c05149210 */ /* 0x001fe20007f5e0ff */
[----:B------:R-:W0:Y:S03]  /*0310*/  LDC.64 R18, c[0x0][0x388] ;  /* 0x0000e200ff127b82 */ /* 0x000e260000000a00 */
[----:B------:R-:W-:Y:S01]  /*0320*/  @!P1 IADD3.X R21, PT, PT, R6, R13, RZ, P2, !PT ;  /* 0x0000000d06159210 */ /* 0x000fe200017fe4ff */
[----:B------:R-:W4:Y:S01]  /*0330*/  @!P1 LDG.E R11, desc[UR12][R10.64+-0x3000] ;  /* 0xffd0000c0a0b9981 */ /* 0x000f22000c1e1900 */
[----:B--2---:R-:W-:-:S03]  /*0340*/  @!P0 IMAD.WIDE R24, R4, 0x4, R24 ;  /* 0x0000000404188825 */ /* 0x004fc600078e0218 */
[----:B------:R-:W4:Y:S01]  /*0350*/  @!P1 LDG.E R20, desc[UR12][R20.64+-0x3000] ;  /* 0xffd0000c14149981 */ /* 0x000f22000c1e1900 */
[----:B------:R-:W1:Y:S03]  /*0360*/  LDC.64 R12, c[0x0][0x380] ;  /* 0x0000e000ff0c7b82 */ /* 0x000e660000000a00 */
[----:B------:R2:W5:Y:S01]  /*0370*/  @!P0 LDG.E R24, desc[UR12][R24.64] ;  /* 0x0000000c18188981 */ /* 0x000562000c1e1900 */
[----:B---3--:R-:W-:-:S04]  /*0380*/  @!P0 IMAD.WIDE R26, R4, 0x4, R8 ;  /* 0x00000004041a8825 */ /* 0x008fc800078e0208 */
[----:B------:R-:W3:Y:S02]  /*0390*/  LDC.64 R14, c[0x0][0x380] ;  /* 0x0000e000ff0e7b82 */ /* 0x000ee40000000a00 */
[----:B------:R-:W5:Y:S01]  /*03a0*/  @!P0 LDG.E R27, desc[UR12][R26.64] ;  /* 0x0000000c1a1b8981 */ /* 0x000f62000c1e1900 */
[----:B------:R-:W-:-:S05]  /*03b0*/  IADD3 R8, PT, PT, R7, 0x800, RZ ;  /* 0x0000080007087810 */ /* 0x000fca0007ffe0ff */
[----:B------:R-:W0:Y:S01]  /*03c0*/  LDC.64 R16, c[0x0][0x388] ;  /* 0x0000e200ff107b82 */ /* 0x000e220000000a00 */
[----:B------:R-:W-:Y:S02]  /*03d0*/  ISETP.GE.AND P5, PT, R8, UR9, PT ;  /* 0x0000000908007c0c */ /* 0x000fe4000bfa6270 */
[C---:B------:R-:W-:Y:S02]  /*03e0*/  IADD3 R28, PT, PT, R7.reuse, 0xc00, RZ ;  /* 0x00000c00071c7810 */ /* 0x040fe40007ffe0ff */
[----:B------:R-:W-:Y:S02]  /*03f0*/  CS2R R8, SRZ ;  /* 0x0000000000087805 */ /* 0x000fe4000001ff00 */
[----:B------:R-:W-:Y:S02]  /*0400*/  ISETP.GE.AND P4, PT, R28, UR9, PT ;  /* 0x000000091c007c0c */ /* 0x000fe4000bf86270 */
[----:B--2---:R-:W-:-:S04]  /*0410*/  IADD3 R25, PT, PT, R7, 0x1000, RZ ;  /* 0x0000100007197810 */ /* 0x004fc80007ffe0ff */
[----:B------:R-:W-:Y:S01]  /*0420*/  ISETP.GE.AND P3, PT, R25, UR9, PT ;  /* 0x0000000919007c0c */ /* 0x000fe2000bf66270 */
[----:B----4-:R-:W-:Y:S01]  /*0430*/  @!P1 FMUL R9, R20, R11 ;  /* 0x0000000b14099220 */ /* 0x010fe20000400000 */
[----:B-1----:R-:W-:Y:S01]  /*0440*/  @!P5 IADD3 R28, P1, PT, R5, R12, RZ ;  /* 0x0000000c051cd210 */ /* 0x002fe20007f3e0ff */
[----:B------:R-:W1:Y:S01]  /*0450*/  LDC.64 R10, c[0x0][0x380] ;  /* 0x0000e000ff0a7b82 */ /* 0x000e620000000a00 */
[----:B------:R-:W-:-:S03]  /*0460*/  IADD3 R20, PT, PT, R7, 0x1400, RZ ;  /* 0x0000140007147810 */ /* 0x000fc60007ffe0ff */
[----:B------:R-:W-:Y:S01]  /*0470*/  @!P5 IMAD.X R29, R6, 0x1, R13, P1 ;  /* 0x00000001061dd824 */ /* 0x000fe200008e060d */
[----:B------:R-:W-:Y:S02]  /*0480*/  ISETP.GE.AND P2, PT, R20, UR9, PT ;  /* 0x0000000914007c0c */ /* 0x000fe4000bf46270 */
[C---:B---3--:R-:W-:Y:S01]  /*0490*/  @!P4 IADD3 R20, P1, PT, R5.reuse, R14, RZ ;  /* 0x0000000e0514c210 */ /* 0x048fe20007f3e0ff */
[----:B------:R-:W2:Y:S01]  /*04a0*/  LDC.64 R12, c[0x0][0x388] ;  /* 0x0000e200ff0c7b82 */ /* 0x000ea20000000a00 */
[----:B-----5:R-:W-:Y:S01]  /*04b0*/  @!P0 FMUL R8, R24, R27 ;  /* 0x0000001b18088220 */ /* 0x020fe20000400000 */
[----:B0-----:R-:W-:Y:S01]  /*04c0*/  @!P5 IADD3 R26, P0, PT, R5, R18, RZ ;  /* 0x00000012051ad210 */ /* 0x001fe20007f1e0ff */
[----:B------:R-:W3:Y:S01]  /*04d0*/  @!P5 LDG.E R24, desc[UR12][R28.64+-0x2000] ;  /* 0xffe0000c1c18d981 */ /* 0x000ee2000c1e1900 */
[C---:B------:R-:W-:Y:S02]  /*04e0*/  @!P4 IADD3.X R21, PT, PT, R6.reuse, R15, RZ, P1, !PT ;  /* 0x0000000f0615c210 */ /* 0x040fe40000ffe4ff */
[----:B------:R-:W-:-:S02]  /*04f0*/  @!P5 IADD3.X R27, PT, PT, R6, R19, RZ, P0, !PT ;  /* 0x00000013061bd210 */ /* 0x000fc400007fe4ff */
[----:B------:R-:W0:Y:S01]  /*0500*/  LDC.64 R14, c[0x0][0x380] ;  /* 0x0000e000ff0e7b82 */ /* 0x000e220000000a00 */
[----:B------:R-:W-:Y:S01]  /*0510*/  @!P4 IADD3 R18, P0, PT, R5, R16, RZ ;  /* 0x000000100512c210 */ /* 0x000fe20007f1e0ff */
[----:B------:R4:W5:Y:S03]  /*0520*/  @!P4 LDG.E R25, desc[UR12][R20.64+-0x1000] ;  /* 0xfff0000c1419c981 */ /* 0x000966000c1e1900 */
[----:B------:R-:W-:Y:S01]  /*0530*/  @!P4 IADD3.X R19, PT, PT, R6, R17, RZ, P0, !PT ;  /* 0x000000110613c210 */ /* 0x000fe200007fe4ff */
[----:B------:R-:W3:Y:S02]  /*0540*/  @!P5 LDG.E R27, desc[UR12][R26.64+-0x2000] ;  /* 0xffe0000c1a1bd981 */ /* 0x000ee4000c1e1900 */
[----:B------:R-:W0:Y:S01]  /*0550*/  LDC.64 R16, c[0x0][0x388] ;  /* 0x0000e200ff107b82 */ /* 0x000e220000000a00 */
[----:B----4-:R-:W-:Y:S01]  /*0560*/  IADD3 R20, PT, PT, R7, 0x1800, RZ ;  /* 0x0000180007147810 */ /* 0x010fe20007ffe0ff */
[----:B------:R4:W5:Y:S01]  /*0570*/  @!P4 LDG.E R26, desc[UR12][R18.64+-0x1000] ;  /* 0xfff0000c121ac981 */ /* 0x000962000c1e1900 */
[----:B-1----:R-:W-:-:S02]  /*0580*/  @!P3 IADD3 R10, P0, PT, R5, R10, RZ ;  /* 0x0000000a050ab210 */ /* 0x002fc40007f1e0ff */
[----:B------:R-:W-:-:S03]  /*0590*/  ISETP.GE.AND P1, PT, R20, UR9, PT ;  /* 0x0000000914007c0c */ /* 0x000fc6000bf26270 */
[----:B------:R-:W1:Y:S01]  /*05a0*/  LDC.64 R20, c[0x0][0x388] ;  /* 0x0000e200ff147b82 */ /* 0x000e620000000a00 */
[----:B------:R-:W-:-:S07]  /*05b0*/  @!P3 IADD3.X R11, PT, PT, R6, R11, RZ, P0, !PT ;  /* 0x0000000b060bb210 */ /* 0x000fce00007fe4ff */
[----:B----4-:R-:W4:Y:S01]  /*05c0*/  LDC.64 R18, c[0x0][0x380] ;  /* 0x0000e000ff127b82 */ /* 0x010f220000000a00 */
[C---:B--2---:R-:W-:Y:S02]  /*05d0*/  @!P3 IADD3 R28, P0, PT, R5.reuse, R12, RZ ;  /* 0x0000000c051cb210 */ /* 0x044fe40007f1e0ff */
[----:B------:R2:W5:Y:S03]  /*05e0*/  @!P3 LDG.E R12, desc[UR12][R10.64] ;  /* 0x0000000c0a0cb981 */ /* 0x000566000c1e1900 */
[----:B------:R-:W-:Y:S01]  /*05f0*/  @!P3 IMAD.X R29, R6, 0x1, R13, P0 ;  /* 0x00000001061db824 */ /* 0x000fe200000e060d */
[----:B0-----:R-:W-:-:S04]  /*0600*/  @!P2 IADD3 R14, P0, PT, R5, R14, RZ ;  /* 0x0000000e050ea210 */ /* 0x001fc80007f1e0ff */
[C---:B------:R-:W-:Y:S01]  /*0610*/  @!P2 IADD3.X R15, PT, PT, R6.reuse, R15, RZ, P0, !PT ;  /* 0x0000000f060fa210 */ /* 0x040fe200007fe4ff */
[----:B------:R0:W5:Y:S01]  /*0620*/  @!P3 LDG.E R13, desc[UR12][R28.64] ;  /* 0x0000000c1c0db981 */ /* 0x000162000c1e1900 */
[----:B------:R-:W-:Y:S02]  /*0630*/  @!P2 IADD3 R16, P0, PT, R5, R16, RZ ;  /* 0x000000100510a210 */ /* 0x000fe40007f1e0ff */
[----:B--2---:R-:W-:Y:S01]  /*0640*/  IADD3 R10, PT, PT, R7, 0x1c00, RZ ;  /* 0x00001c00070a7810 */ /* 0x004fe20007ffe0ff */
[----:B------:R-:W2:Y:S01]  /*0650*/  @!P2 LDG.E R14, desc[UR12][R14.64+0x1000] ;  /* 0x0010000c0e0ea981 */ /* 0x000ea2000c1e1900 */
[----:B------:R-:W-:-:S06]  /*0660*/  @!P2 IADD3.X R17, PT, PT, R6, R17, RZ, P0, !PT ;  /* 0x000000110611a210 */ /* 0x000fcc00007fe4ff */
[----:B------:R3:W2:Y:S01]  /*0670*/  @!P2 LDG.E R17, desc[UR12][R16.64+0x1000] ;  /* 0x0010000c1011a981 */ /* 0x0006a2000c1e1900 */
[----:B----4-:R-:W-:-:S04]  /*0680*/  @!P1 IADD3 R18, P0, PT, R5, R18, RZ ;  /* 0x0000001205129210 */ /* 0x010fc80007f1e0ff */
[----:B------:R-:W-:Y:S02]  /*0690*/  @!P1 IADD3.X R19, PT, PT, R6, R19, RZ, P0, !PT ;  /* 0x0000001306139210 */ /* 0x000fe400007fe4ff */
[----:B-1----:R-:W-:-:S03]  /*06a0*/  @!P1 IADD3 R20, P0, PT, R5, R20, RZ ;  /* 0x0000001405149210 */ /* 0x002fc60007f1e0ff */
[----:B------:R-:W4:Y:S01]  /*06b0*/  @!P1 LDG.E R18, desc[UR12][R18.64+0x2000] ;  /* 0x0020000c12129981 */ /* 0x000f22000c1e1900 */
[----:B------:R-:W-:Y:S02]  /*06c0*/  @!P1 IADD3.X R21, PT, PT, R6, R21, RZ, P0, !PT ;  /* 0x0000001506159210 */ /* 0x000fe400007fe4ff */
[----:B------:R-:W-:Y:S02]  /*06d0*/  ISETP.GE.AND P0, PT, R10, UR9, PT ;  /* 0x000000090a007c0c */ /* 0x000fe4000bf06270 */
[----:B------:R-:W0:Y:S02]  /*06e0*/  LDC.64 R10, c[0x0][0x380] ;  /* 0x0000e000ff0a7b82 */ /* 0x000e240000000a00 */
[----:B------:R-:W4:Y:S09]  /*06f0*/  @!P1 LDG.E R21, desc[UR12][R20.64+0x2000] ;  /* 0x0020000c14159981 */ /* 0x000f32000c1e1900 */
[----:B0-----:R-:W-:-:S05]  /*0700*/  @!P0 IADD3 R28, P6, PT, R5, R10, RZ ;  /* 0x0000000a051c8210 */ /* 0x001fca0007fde0ff */
[----:B------:R-:W-:Y:S02]  /*0710*/  @!P0 IMAD.X R29, R6, 0x1, R11, P6 ;  /* 0x00000001061d8824 */ /* 0x000fe400030e060b */
[----:B------:R-:W0:Y:S03]  /*0720*/  LDC.64 R10, c[0x0][0x388] ;  /* 0x0000e200ff0a7b82 */ /* 0x000e260000000a00 */
[----:B------:R-:W4:Y:S01]  /*0730*/  @!P0 LDG.E R28, desc[UR12][R28.64+0x3000] ;  /* 0x0030000c1c1c8981 */ /* 0x000f22000c1e1900 */
[----:B0-----:R-:W-:-:S04]  /*0740*/  @!P0 IADD3 R10, P6, PT, R5, R10, RZ ;  /* 0x0000000a050a8210 */ /* 0x001fc80007fde0ff */
[----:B------:R-:W-:-:S06]  /*0750*/  @!P0 IADD3.X R11, PT, PT, R6, R11, RZ, P6, !PT ;  /* 0x0000000b060b8210 */ /* 0x000fcc00037fe4ff */
[----:B------:R0:W4:Y:S01]  /*0760*/  @!P0 LDG.E R11, desc[UR12][R10.64+0x3000] ;  /* 0x0030000c0a0b8981 */ /* 0x000122000c1e1900 */
[----:B------:R-:W-:Y:S01]  /*0770*/  FADD R23, R8, R23 ;  /* 0x0000001708177221 */ /* 0x000fe20000000000 */
[----:B------:R-:W-:-:S03]  /*0780*/  HFMA2 R8, -RZ, RZ, 0, 0 ;  /* 0x00000000ff087431 */ /* 0x000fc600000001ff */
[----:B------:R-:W-:Y:S01]  /*0790*/  FADD R23, R23, R9 ;  /* 0x0000000917177221 */ /* 0x000fe20000000000 */
[----:B------:R-:W-:Y:S01]  /*07a0*/  MOV R9, RZ ;  /* 0x000000ff00097202 */ /* 0x000fe20000000f00 */
[----:B------:R-:W-:-:S04]  /*07b0*/  UIADD3 UR7, UPT, UPT, UR7, 0x8, URZ ;  /* 0x0000000807077890 */ /* 0x000fc8000fffe0ff */
[----:B------:R-:W-:Y:S01]  /*07c0*/  UISETP.NE.AND UP1, UPT, UR7, URZ, UPT ;  /* 0x000000ff0700728c */ /* 0x000fe2000bf25270 */
[----:B------:R-:W-:Y:S02]  /*07d0*/  IADD3 R7, PT, PT, R7, 0x2000, RZ ;  /* 0x0000200007077810 */ /* 0x000fe40007ffe0ff */
[----:B------:R-:W-:Y:S01]  /*07e0*/  IADD3 R4, PT, PT, R4, 0x2000, RZ ;  /* 0x0000200004047810 */ /* 0x000fe20007ffe0ff */
[----:B------:R-:W-:Y:S01]  /*07f0*/  UIADD3 UR5, UPT, UPT, UR5, 0x2000, URZ ;  /* 0x0000200005057890 */ /* 0x000fe2000fffe0ff */
[----:B---3--:R-:W-:-:S04]  /*0800*/  @!P5 FMUL R8, R27, R24 ;  /* 0x000000181b08d220 */ /* 0x008fc80000400000 */
[----:B------:R-:W-:Y:S01]  /*0810*/  FADD R16, R23, R8 ;  /* 0x0000000817107221 */ /* 0x000fe20000000000 */
[----:B------:R-:W-:Y:S02]  /*0820*/  HFMA2 R8, -RZ, RZ, 0, 0 ;  /* 0x00000000ff087431 */ /* 0x000fe400000001ff */
[----:B-----5:R-:W-:-:S04]  /*0830*/  @!P4 FMUL R9, R26, R25 ;  /* 0x000000191a09c220 */ /* 0x020fc80000400000 */
[----:B------:R-:W-:Y:S01]  /*0840*/  FADD R15, R16, R9 ;  /* 0x00000009100f7221 */ /* 0x000fe20000000000 */
[----:B------:R-:W-:Y:S01]  /*0850*/  MOV R9, RZ ;  /* 0x000000ff00097202 */ /* 0x000fe20000000f00 */
[----:B------:R-:W-:Y:S02]  /*0860*/  HFMA2 R23, -RZ, RZ, 0, 0 ;  /* 0x00000000ff177431 */ /* 0x000fe400000001ff */
[----:B------:R-:W-:-:S04]  /*0870*/  @!P3 FMUL R8, R13, R12 ;  /* 0x0000000c0d08b220 */ /* 0x000fc80000400000 */
[----:B0-----:R-:W-:Y:S01]  /*0880*/  FADD R10, R15, R8 ;  /* 0x000000080f0a7221 */ /* 0x001fe20000000000 */
[----:B------:R-:W-:Y:S02]  /*0890*/  IMAD.MOV.U32 R8, RZ, RZ, RZ ;  /* 0x000000ffff087224 */ /* 0x000fe400078e00ff */
[----:B--2---:R-:W-:-:S04]  /*08a0*/  @!P2 FMUL R9, R17, R14 ;  /* 0x0000000e1109a220 */ /* 0x004fc80000400000 */
[----:B------:R-:W-:Y:S01]  /*08b0*/  FADD R9, R10, R9 ;  /* 0x000000090a097221 */ /* 0x000fe20000000000 */
[----:B----4-:R-:W-:-:S04]  /*08c0*/  @!P1 FMUL R8, R21, R18 ;  /* 0x0000001215089220 */ /* 0x010fc80000400000 */
[----:B------:R-:W-:Y:S01]  /*08d0*/  FADD R8, R9, R8 ;  /* 0x0000000809087221 */ /* 0x000fe20000000000 */
[----:B------:R-:W-:Y:S01]  /*08e0*/  @!P0 FMUL R23, R11, R28 ;  /* 0x0000001c0b178220 */ /* 0x000fe20000400000 */
[----:B------:R-:W-:-:S03]  /*08f0*/  IADD3 R5, P0, PT, R5, 0x8000, RZ ;  /* 0x0000800005057810 */ /* 0x000fc60007f1e0ff */
[----:B------:R-:W-:Y:S01]  /*0900*/  FADD R23, R8, R23 ;  /* 0x0000001708177221 */ /* 0x000fe20000000000 */
[----:B------:R-:W-:Y:S01]  /*0910*/  IADD3.X R6, PT, PT, RZ, R6, RZ, P0, !PT ;  /* 0x00000006ff067210 */ /* 0x000fe200007fe4ff */
[----:B------:R-:W-:Y:S08]  /*0920*/  BRA.U UP1, `(.L_x_80) ;  /* 0xfffffff901507547 */ /* 0x000ff0000b83ffff */
[----:B------:R-:W-:-:S12]  /*0930*/  UIADD3 UR5, UPT, UPT, UR5, -0x1000, URZ ;  /* 0xfffff00005057890 */ /* 0x000fd8000fffe0ff */
.L_x_79:
[----:B------:R-:W-:-:S09]  /*0940*/  UISETP.NE.AND UP1, UPT, UR11, URZ, UPT ;  /* 0x000000ff0b00728c */ /* 0x000fd2000bf25270 */
[----:B------:R-:W-:Y:S05]  /*0950*/  BRA.U !UP1, `(.L_x_81) ;  /* 0x00000005097c7547 */ /* 0x000fea000b800000 */
[----:B------:R-:W-:Y:S01]  /*0960*/  ULOP3.LUT UP1, URZ, UR10, 0x3, URZ, 0xc0, !UPT ;  /* 0x000000030aff7892 */ /* 0x000fe2000f82c0ff */
[----:B------:R-:W-:Y:S10]  /*0970*/  BRA.U !UP0, `(.L_x_82) ;  /* 0x0000000108c47547 */ /* 0x000ff4000b800000 */
[----:B------:R-:W-:Y:S01]  /*0980*/  IADD3 R18, PT, PT, R0, UR5, RZ ;  /* 0x0000000500127c10 */ /* 0x000fe2000fffe0ff */
[----:B------:R-:W0:Y:S03]  /*0990*/  LDC.64 R16, c[0x0][0x380] ;  /* 0x0000e000ff107b82 */ /* 0x000e260000000a00 */
[C---:B------:R-:W-:Y:S01]  /*09a0*/  IADD3 R24, PT, PT, R18.reuse, 0x800, RZ ;  /* 0x0000080012187810 */ /* 0x040fe20007ffe0ff */
[C---:B------:R-:W-:Y:S01]  /*09b0*/  VIADD R4, R18.reuse, 0x400 ;  /* 0x0000040012047836 */ /* 0x040fe20000000000 */
[----:B------:R-:W-:Y:S02]  /*09c0*/  ISETP.GE.AND P0, PT, R18, UR9, PT ;  /* 0x0000000912007c0c */ /* 0x000fe4000bf06270 */
[----:B------:R-:W-:Y:S01]  /*09d0*/  ISETP.GE.AND P2, PT, R24, UR9, PT ;  /* 0x0000000918007c0c */ /* 0x000fe2000bf46270 */
[----:B------:R-:W1:Y:S01]  /*09e0*/  LDC.64 R20, c[0x0][0x388] ;  /* 0x0000e200ff147b82 */ /* 0x000e620000000a00 */
[----:B------:R-:W-:-:S02]  /*09f0*/  ISETP.GE.AND P1, PT, R4, UR9, PT ;  /* 0x0000000904007c0c */ /* 0x000fc4000bf26270 */
[----:B------:R-:W-:Y:S02]  /*0a00*/  IADD3 R25, PT, PT, R18, 0xc00, RZ ;  /* 0x00000c0012197810 */ /* 0x000fe40007ffe0ff */
[----:B------:R-:W-:Y:S02]  /*0a10*/  IADD3 R19, PT, PT, R3, R18, RZ ;  /* 0x0000001203137210 */ /* 0x000fe40007ffe0ff */
[----:B------:R-:W-:Y:S01]  /*0a20*/  ISETP.GE.AND P3, PT, R25, UR9, PT ;  /* 0x0000000919007c0c */ /* 0x000fe2000bf66270 */
[----:B------:R-:W2:Y:S06]  /*0a30*/  LDC.64 R14, c[0x0][0x388] ;  /* 0x0000e200ff0e7b82 */ /* 0x000eac0000000a00 */
[----:B------:R-:W-:-:S02]  /*0a40*/  @!P1 IADD3 R25, PT, PT, R19, 0x400, RZ ;  /* 0x0000040013199810 */ /* 0x000fc40007ffe0ff */
[----:B------:R-:W3:Y:S01]  /*0a50*/  LDC.64 R12, c[0x0][0x380] ;  /* 0x0000e000ff0c7b82 */ /* 0x000ee20000000a00 */
[----:B0-----:R-:W-:-:S06]  /*0a60*/  @!P0 IMAD.WIDE R16, R19, 0x4, R16 ;  /* 0x0000000413108825 */ /* 0x001fcc00078e0210 */
[----:B------:R-:W4:Y:S01]  /*0a70*/  @!P0 LDG.E R17, desc[UR12][R16.64] ;  /* 0x0000000c10118981 */ /* 0x000f22000c1e1900 */
[----:B------:R-:W0:Y:S01]  /*0a80*/  LDC.64 R6, c[0x0][0x388] ;  /* 0x0000e200ff067b82 */ /* 0x000e220000000a00 */
[----:B-1----:R-:W-:-:S05]  /*0a90*/  @!P0 IMAD.WIDE R20, R19, 0x4, R20 ;  /* 0x0000000413148825 */ /* 0x002fca00078e0214 */
[----:B------:R-:W4:Y:S02]  /*0aa0*/  @!P0 LDG.E R18, desc[UR12][R20.64] ;  /* 0x0000000c14128981 */ /* 0x000f24000c1e1900 */
[----:B------:R-:W1:Y:S08]  /*0ab0*/  LDC.64 R8, c[0x0][0x380] ;  /* 0x0000e000ff087b82 */ /* 0x000e700000000a00 */
[----:B------:R-:W5:Y:S08]  /*0ac0*/  LDC.64 R10, c[0x0][0x388] ;  /* 0x0000e200ff0a7b82 */ /* 0x000f700000000a00 */
[----:B------:R-:W5:Y:S01]  /*0ad0*/  LDC.64 R4, c[0x0][0x380] ;  /* 0x0000e000ff047b82 */ /* 0x000f620000000a00 */
[----:B--2---:R-:W-:-:S04]  /*0ae0*/  @!P1 IMAD.WIDE R14, R25, 0x4, R14 ;  /* 0x00000004190e9825 */ /* 0x004fc800078e020e */
[----:B---3--:R-:W-:Y:S01]  /*0af0*/  @!P1 IMAD.WIDE R12, R25, 0x4, R12 ;  /* 0x00000004190c9825 */ /* 0x008fe200078e020c */
[C---:B------:R-:W-:Y:S01]  /*0b00*/  @!P2 IADD3 R25, PT, PT, R19.reuse, 0x800, RZ ;  /* 0x000008001319a810 */ /* 0x040fe20007ffe0ff */
[----:B------:R-:W2:Y:S02]  /*0b10*/  @!P1 LDG.E R14, desc[UR12][R14.64] ;  /* 0x0000000c0e0e9981 */ /* 0x000ea4000c1e1900 */
[----:B------:R-:W-:Y:S02]  /*0b20*/  @!P3 VIADD R19, R19, 0xc00 ;  /* 0x00000c001313b836 */ /* 0x000fe40000000000 */
[C---:B0-----:R-:W-:Y:S01]  /*0b30*/  @!P2 IMAD.WIDE R6, R25.reuse, 0x4, R6 ;  /* 0x000000041906a825 */ /* 0x041fe200078e0206 */
[----:B------:R0:W2:Y:S03]  /*0b40*/  @!P1 LDG.E R13, desc[UR12][R12.64] ;  /* 0x0000000c0c0d9981 */ /* 0x0000a6000c1e1900 */
[----:B-1----:R-:W-:-:S02]  /*0b50*/  @!P2 IMAD.WIDE R8, R25, 0x4, R8 ;  /* 0x000000041908a825 */ /* 0x002fc400078e0208 */
[----:B------:R-:W3:Y:S02]  /*0b60*/  @!P2 LDG.E R6, desc[UR12][R6.64] ;  /* 0x0000000c0606a981 */ /* 0x000ee4000c1e1900 */
[C---:B-----5:R-:W-:Y:S02]  /*0b70*/  @!P3 IMAD.WIDE R10, R19.reuse, 0x4, R10 ;  /* 0x00000004130ab825 */ /* 0x060fe400078e020a */
[----:B------:R-:W3:Y:S02]  /*0b80*/  @!P2 LDG.E R9, desc[UR12][R8.64] ;  /* 0x0000000c0809a981 */ /* 0x000ee4000c1e1900 */
[----:B------:R-:W-:Y:S02]  /*0b90*/  @!P3 IMAD.WIDE R4, R19, 0x4, R4 ;  /* 0x000000041304b825 */ /* 0x000fe400078e0204 */
[----:B------:R-:W5:Y:S04]  /*0ba0*/  @!P3 LDG.E R10, desc[UR12][R10.64] ;  /* 0x0000000c0a0ab981 */ /* 0x000f68000c1e1900 */
[----:B------:R-:W5:Y:S01]  /*0bb0*/  @!P3 LDG.E R5, desc[UR12][R4.64] ;  /* 0x0000000c0405b981 */ /* 0x000f62000c1e1900 */
[----:B0-----:R-:W-:Y:S01]  /*0bc0*/  HFMA2 R12, -RZ, RZ, 0, 0 ;  /* 0x00000000ff0c7431 */ /* 0x001fe200000001ff */
[----:B------:R-:W-:Y:S01]  /*0bd0*/  MOV R16, RZ ;  /* 0x000000ff00107202 */ /* 0x000fe20000000f00 */
[----:B------:R-:W-:Y:S01]  /*0be0*/  UIADD3 UR5, UPT, UPT, UR5, 0x1000, URZ ;  /* 0x0000100005057890 */ /* 0x000fe2000fffe0ff */
[----:B----4-:R-:W-:-:S04]  /*0bf0*/  @!P0 FMUL R16, R18, R17 ;  /* 0x0000001112108220 */ /* 0x010fc80000400000 */
[----:B------:R-:W-:Y:S01]  /*0c00*/  FADD R15, R23, R16 ;  /* 0x00000010170f7221 */ /* 0x000fe20000000000 */
[----:B------:R-:W-:Y:S02]  /*0c10*/  HFMA2 R23, -RZ, RZ, 0, 0 ;  /* 0x00000000ff177431 */ /* 0x000fe400000001ff */
[----:B--2---:R-:W-:Y:S01]  /*0c20*/  @!P1 FMUL R12, R14, R13 ;  /* 0x0000000d0e0c9220 */ /* 0x004fe20000400000 */
[----:B------:R-:W-:-:S03]  /*0c30*/  MOV R13, RZ ;  /* 0x000000ff000d7202 */ /* 0x000fc60000000f00 */
[----:B------:R-:W-:Y:S01]  /*0c40*/  FADD R12, R15, R12 ;  /* 0x0000000c0f0c7221 */ /* 0x000fe20000000000 */
[----:B---3--:R-:W-:-:S04]  /*0c50*/  @!P2 FMUL R13, R6, R9 ;  /* 0x00000009060da220 */ /* 0x008fc80000400000 */
[----:B------:R-:W-:Y:S01]  /*0c60*/  FADD R12, R12, R13 ;  /* 0x0000000d0c0c7221 */ /* 0x000fe20000000000 */
[----:B-----5:R-:W-:-:S04]  /*0c70*/  @!P3 FMUL R23, R10, R5 ;  /* 0x000000050a17b220 */ /* 0x020fc80000400000 */
[----:B------:R-:W-:-:S07]  /*0c80*/  FADD R23, R12, R23 ;  /* 0x000000170c177221 */ /* 0x000fce0000000000 */
.L_x_82:
[----:B------:R-:W-:Y:S05]  /*0c90*/  BRA.U !UP1, `(.L_x_81) ;  /* 0x0000000109ac7547 */ /* 0x000fea000b800000 */
[----:B------:R-:W-:Y:S02]  /*0ca0*/  ULOP3.LUT UP2, URZ, UR6, 0xc00, URZ, 0xc0, !UPT ;  /* 0x00000c0006ff7892 */ /* 0x000fe4000f84c0ff */
[----:B------:R-:W-:-:S07]  /*0cb0*/  ULOP3.LUT UP1, URZ, UR6, 0x400, URZ, 0xc0, !UPT ;  /* 0x0000040006ff7892 */ /* 0x000fce000f82c0ff */
[----:B------:R-:W-:Y:S05]  /*0cc0*/  BRA.U !UP2, `(.L_x_83) ;  /* 0x000000010a607547 */ /* 0x000fea000b800000 */
[----:B------:R-:W0:Y:S01]  /*0cd0*/  LDC.64 R8, c[0x0][0x388] ;  /* 0x0000e200ff087b82 */ /* 0x000e220000000a00 */
[----:B------:R-:W-:-:S04]  /*0ce0*/  IADD3 R12, PT, PT, R0, UR5, RZ ;  /* 0x00000005000c7c10 */ /* 0x000fc8000fffe0ff */
[C---:B------:R-:W-:Y:S02]  /*0cf0*/  IADD3 R13, PT, PT, R12.reuse, 0x400, RZ ;  /* 0x000004000c0d7810 */ /* 0x040fe40007ffe0ff */
[----:B------:R-:W-:Y:S01]  /*0d00*/  ISETP.GE.AND P0, PT, R12, UR9, PT ;  /* 0x000000090c007c0c */ /* 0x000fe2000bf06270 */
[----:B------:R-:W1:Y:S01]  /*0d10*/  LDC.64 R10, c[0x0][0x380] ;  /* 0x0000e000ff0a7b82 */ /* 0x000e620000000a00 */
[----:B------:R-:W-:Y:S01]  /*0d20*/  ISETP.GE.AND P1, PT, R13, UR9, PT ;  /* 0x000000090d007c0c */ /* 0x000fe2000bf26270 */
[----:B------:R-:W-:-:S06]  /*0d30*/  IMAD.IADD R13, R3, 0x1, R12 ;  /* 0x00000001030d7824 */ /* 0x000fcc00078e020c */
[----:B------:R-:W2:Y:S08]  /*0d40*/  LDC.64 R6, c[0x0][0x388] ;  /* 0x0000e200ff067b82 */ /* 0x000eb00000000a00 */
[----:B------:R-:W3:Y:S01]  /*0d50*/  LDC.64 R4, c[0x0][0x380] ;  /* 0x0000e000ff047b82 */ /* 0x000ee20000000a00 */
[----:B0-----:R-:W-:-:S06]  /*0d60*/  @!P0 IMAD.WIDE R8, R13, 0x4, R8 ;  /* 0x000000040d088825 */ /* 0x001fcc00078e0208 */
[----:B------:R-:W4:Y:S01]  /*0d70*/  @!P0 LDG.E R8, desc[UR12][R8.64] ;  /* 0x0000000c08088981 */ /* 0x000f22000c1e1900 */
[C---:B-1----:R-:W-:Y:S01]  /*0d80*/  @!P0 IMAD.WIDE R10, R13.reuse, 0x4, R10 ;  /* 0x000000040d0a8825 */ /* 0x042fe200078e020a */
[----:B------:R-:W-:-:S05]  /*0d90*/  @!P1 IADD3 R13, PT, PT, R13, 0x400, RZ ;  /* 0x000004000d0d9810 */ /* 0x000fca0007ffe0ff */
[----:B------:R-:W4:Y:S01]  /*0da0*/  @!P0 LDG.E R11, desc[UR12][R10.64] ;  /* 0x0000000c0a0b8981 */ /* 0x000f22000c1e1900 */
[----:B--2---:R-:W-:-:S06]  /*0db0*/  @!P1 IMAD.WIDE R6, R13, 0x4, R6 ;  /* 0x000000040d069825 */ /* 0x004fcc00078e0206 */
[----:B------:R-:W2:Y:S01]  /*0dc0*/  @!P1 LDG.E R6, desc[UR12][R6.64] ;  /* 0x0000000c06069981 */ /* 0x000ea2000c1e1900 */
[----:B---3--:R-:W-:-:S06]  /*0dd0*/  @!P1 IMAD.WIDE R4, R13, 0x4, R4 ;  /* 0x000000040d049825 */ /* 0x008fcc00078e0204 */
[----:B------:R-:W2:Y:S01]  /*0de0*/  @!P1 LDG.E R5, desc[UR12][R4.64] ;  /* 0x0000000c04059981 */ /* 0x000ea2000c1e1900 */
[----:B------:R-:W-:Y:S01]  /*0df0*/  CS2R R12, SRZ ;  /* 0x00000000000c7805 */ /* 0x000fe2000001ff00 */
[----:B------:R-:W-:Y:S01]  /*0e00*/  UIADD3 UR5, UPT, UPT, UR5, 0x800, URZ ;  /* 0x0000080005057890 */ /* 0x000fe2000fffe0ff */
[----:B----4-:R-:W-:-:S04]  /*0e10*/  @!P0 FMUL R12, R8, R11 ;  /* 0x0000000b080c8220 */ /* 0x010fc80000400000 */
[----:B------:R-:W-:Y:S01]  /*0e20*/  FADD R12, R23, R12 ;  /* 0x0000000c170c7221 */ /* 0x000fe20000000000 */
[----:B--2---:R-:W-:-:S04]  /*0e30*/  @!P1 FMUL R13, R6, R5 ;  /* 0x00000005060d9220 */ /* 0x004fc80000400000 */
[----:B------:R-:W-:-:S07]  /*0e40*/  FADD R23, R12, R13 ;  /* 0x0000000d0c177221 */ /* 0x000fce0000000000 */
.L_x_83:
[----:B------:R-:W-:Y:S05]  /*0e50*/  BRA.U UP1, `(.L_x_81) ;  /* 0x00000001013c7547 */ /* 0x000fea000b800000 */
[----:B------:R-:W-:Y:S01]  /*0e60*/  IADD3 R4, PT, PT, R0, UR5, RZ ;  /* 0x0000000500047c10 */ /* 0x000fe2000fffe0ff */
[----:B------:R-:W-:Y:S01]  /*0e70*/  BSSY.RECONVERGENT B0, `(.L_x_84) ;  /* 0x000000c000007945 */ /* 0x000fe20003800200 */
[----:B------:R-:W-:Y:S02]  /*0e80*/  MOV R8, RZ ;  /* 0x000000ff00087202 */ /* 0x000fe40000000f00 */
[----:B------:R-:W-:Y:S02]  /*0e90*/  ISETP.GE.AND P0, PT, R4, UR9, PT ;  /* 0x0000000904007c0c */ /* 0x000fe4000bf06270 */
[----:B------:R-:W-:-:S11]  /*0ea0*/  IADD3 R3, PT, PT, R3, R4, RZ ;  /* 0x0000000403037210 */ /* 0x000fd60007ffe0ff */
[----:B------:R-:W-:Y:S05]  /*0eb0*/  @P0 BRA `(.L_x_85) ;  /* 0x00000000001c0947 */ /* 0x000fea0003800000 */
[----:B------:R-:W0:Y:S08]  /*0ec0*/  LDC.64 R4, c[0x0][0x388] ;  /* 0x0000e200ff047b82 */ /* 0x000e300000000a00 */
[----:B------:R-:W1:Y:S01]  /*0ed0*/  LDC.64 R6, c[0x0][0x380] ;  /* 0x0000e000ff067b82 */ /* 0x000e620000000a00 */
[----:B0-----:R-:W-:-:S06]  /*0ee0*/  IMAD.WIDE R4, R3, 0x4, R4 ;  /* 0x0000000403047825 */ /* 0x001fcc00078e0204 */
[----:B------:R-:W2:Y:S01]  /*0ef0*/  LDG.E R4, desc[UR12][R4.64] ;  /* 0x0000000c04047981 */ /* 0x000ea2000c1e1900 */
[----:B-1----:R-:W-:-:S06]  /*0f00*/  IMAD.WIDE R6, R3, 0x4, R6 ;  /* 0x0000000403067825 */ /* 0x002fcc00078e0206 */
[----:B------:R-:W2:Y:S02]  /*0f10*/  LDG.E R7, desc[UR12][R6.64] ;  /* 0x0000000c06077981 */ /* 0x000ea4000c1e1900 */
[----:B--2---:R-:W-:-:S07]  /*0f20*/  FMUL R8, R4, R7 ;  /* 0x0000000704087220 */ /* 0x004fce0000400000 */
.L_x_85:
[----:B------:R-:W-:Y:S05]  /*0f30*/  BSYNC.RECONVERGENT B0 ;  /* 0x0000000000007941 */ /* 0x000fea0003800200 */
.L_x_84:
[----:B------:R-:W-:-:S07]  /*0f40*/  FADD R23, R23, R8 ;  /* 0x0000000817177221 */ /* 0x000fce0000000000 */
.L_x_81:
[----:B------:R-:W-:-:S13]  /*0f50*/  ISETP.NE.AND P0, PT, R22, RZ, PT ;  /* 0x000000ff1600720c */ /* 0x000fda0003f05270 */
[----:B------:R-:W-:Y:S05]  /*0f60*/  @P0 BRA `(.L_x_86) ;  /* 0xfffffff000740947 */ /* 0x000fea000383ffff */
.L_x_78:
[----:B------:R-:W0:Y:S01]  /*0f70*/  S2UR UR7, SR_CgaCtaId ;  /* 0x00000000000779c3 */ /* 0x000e220000008800 */
[----:B------:R-:W-:Y:S01]  /*0f80*/  UMOV UR5, 0x400 ;  /* 0x0000040000057882 */ /* 0x000fe20000000000 */
[----:B------:R-:W-:Y:S01]  /*0f90*/  ISETP.NE.AND P0, PT, R0, RZ, PT ;  /* 0x000000ff0000720c */ /* 0x000fe20003f05270 */
[----:B0-----:R-:W-:-:S06]  /*0fa0*/  ULEA UR5, UR7, UR5, 0x18 ;  /* 0x0000000507057291 */ /* 0x001fcc000f8ec0ff */
[----:B------:R-:W-:-:S05]  /*0fb0*/  LEA R4, R0, UR5, 0x2 ;  /* 0x0000000500047c11 */ /* 0x000fca000f8e10ff */
[----:B------:R0:W-:Y:S01]  /*0fc0*/  STS [R4], R23 ;  /* 0x0000001704007388 */ /* 0x0001e20000000800 */
[----:B------:R-:W-:Y:S06]  /*0fd0*/  BAR.SYNC.DEFER_BLOCKING 0x0 ;  /* 0x0000000000007b1d */ /* 0x000fec0000010000 */
[----:B------:R-:W-:Y:S05]  /*0fe0*/  @P0 EXIT ;  /* 0x000000000000094d */ /* 0x000fea0003800000 */
[----:B0-----:R-:W0:Y:S02]  /*0ff0*/  LDC.64 R4, c[0x0][0x3a0] ;  /* 0x0000e800ff047b82 */ /* 0x001e240000000a00 */
[----:B0-----:R-:W-:-:S05]  /*1000*/  IMAD.WIDE.U32 R2, R2, 0x4, R4 ;  /* 0x0000000402027825 */ /* 0x001fca00078e0004 */
[----:B------:R0:W5:Y:S01]  /*1010*/  LDG.E R15, desc[UR12][R2.64] ;  /* 0x0000000c020f7981 */ /* 0x000162000c1e1900 */
[----:B------:R-:W-:-:S07]  /*1020*/  HFMA2 R0, -RZ, RZ, 0, 3.814697265625e-06 ;  /* 0x00000040ff007431 */ /* 0x000fce00000001ff */
.L_x_87:
        /* <DEDUP_REMOVED lines=45> */
.L_x_88:
        /* <DEDUP_REMOVED lines=16> */
.L_x_490:


//--------------------- .text.normalize_kernel    --------------------------
	.section	.text.normalize_kernel,"ax",@progbits
	.align	128
        .global         normalize_kernel
        .type           normalize_kernel,@function
        .size           normalize_kernel,(.L_x_476 - normalize_kernel)
        .other          normalize_kernel,@"STO_CUDA_ENTRY STV_DEFAULT"
normalize_kernel:
.text.normalize_kernel:
        /* <DEDUP_REMOVED lines=18> */
[----:B------:R-:W2:Y:S08]  /*0120*/  I2F.RP R8, R12 ;  /* 0x0000000c00087306 */ /* 0x000eb00000209400 */
[----:B0-----:R-:W0:Y:S08]  /*0130*/  MUFU.RCP R2, R2 ;  /* 0x0000000200027308 */ /* 0x001e300000001000 */
[----:B--2---:R-:W-:Y:S01]  /*0140*/  MUFU.RCP R8, R8 ;  /* 0x0000000800087308 */ /* 0x004fe20000001000 */
[----:B0-----:R-:W-:-:S07]  /*0150*/  VIADD R6, R2, 0xffffffe ;  /* 0x0ffffffe02067836 */ /* 0x001fce0000000000 */
[----:B------:R0:W2:Y:S02]  /*0160*/  F2I.FTZ.U32.TRUNC.NTZ R7, R6 ;  /* 0x0000000600077305 */ /* 0x0000a4000021f000 */
[----:B0-----:R-:W-:Y:S02]  /*0170*/  IMAD.MOV.U32 R6, RZ, RZ, RZ ;  /* 0x000000ffff067224 */ /* 0x001fe400078e00ff */
[----:B--2---:R-:W-:-:S04]  /*0180*/  IMAD.MOV R5, RZ, RZ, -R7 ;  /* 0x000000ffff057224 */ /* 0x004fc800078e0a07 */
[----:B------:R-:W-:-:S04]  /*0190*/  IMAD R5, R5, R10, RZ ;  /* 0x0000000a05057224 */ /* 0x000fc800078e02ff */
[----:B------:R-:W-:-:S04]  /*01a0*/  IMAD.HI.U32 R7, R7, R5, R6 ;  /* 0x0000000507077227 */ /* 0x000fc800078e0006 */
[----:B------:R-:W-:Y:S02]  /*01b0*/  VIADD R6, R8, 0xffffffe ;  /* 0x0ffffffe08067836 */ /* 0x000fe40000000000 */
[----:B------:R-:W-:Y:S02]  /*01c0*/  IMAD.HI.U32 R2, R7, R9, RZ ;  /* 0x0000000907027227 */ /* 0x000fe400078e00ff */
[----:B------:R0:W2:Y:S03]  /*01d0*/  F2I.FTZ.U32.TRUNC.NTZ R7, R6 ;  /* 0x0000000600077305 */ /* 0x0000a6000021f000 */
[----:B------:R-:W-:-:S05]  /*01e0*/  IADD3 R5, PT, PT, -R2, RZ, RZ ;  /* 0x000000ff02057210 */ /* 0x000fca0007ffe1ff */
[C---:B------:R-:W-:Y:S02]  /*01f0*/  IMAD R5, R10.reuse, R5, R9 ;  /* 0x000000050a057224 */ /* 0x040fe400078e0209 */
[----:B0-----:R-:W-:Y:S01]  /*0200*/  IMAD.MOV.U32 R6, RZ, RZ, RZ ;  /* 0x000000ffff067224 */ /* 0x001fe200078e00ff */
[----:B------:R-:W0:Y:S02]  /*0210*/  LDC.64 R8, c[0x0][0x3a8] ;  /* 0x0000ea00ff087b82 */ /* 0x000e240000000a00 */
[----:B------:R-:W-:-:S13]  /*0220*/  ISETP.GT.U32.AND P2, PT, R10, R5, PT ;  /* 0x000000050a00720c */ /* 0x000fda0003f44070 */
[----:B------:R-:W-:Y:S02]  /*0230*/  @!P2 IMAD.IADD R5, R5, 0x1, -R10 ;  /* 0x000000010505a824 */ /* 0x000fe400078e0a0a */
[----:B------:R-:W-:Y:S01]  /*0240*/  @!P2 VIADD R2, R2, 0x1 ;  /* 0x000000010202a836 */ /* 0x000fe20000000000 */
[----:B------:R-:W-:Y:S02]  /*0250*/  ISETP.NE.AND P2, PT, R3, RZ, PT ;  /* 0x000000ff0300720c */ /* 0x000fe40003f45270 */
[----:B------:R-:W-:Y:S02]  /*0260*/  ISETP.GE.U32.AND P0, PT, R5, R10, PT ;  /* 0x0000000a0500720c */ /* 0x000fe40003f06070 */
[----:B------:R-:W-:-:S04]  /*0270*/  LOP3.LUT R5, R4, R3, RZ, 0x3c, !PT ;  /* 0x0000000304057212 */ /* 0x000fc800078e3cff */
[----:B------:R-:W-:Y:S01]  /*0280*/  ISETP.GE.AND P1, PT, R5, RZ, PT ;  /* 0x000000ff0500720c */ /* 0x000fe20003f26270 */
[----:B--2---:R-:W-:-:S06]  /*0290*/  IMAD.MOV R5, RZ, RZ, -R7 ;  /* 0x000000ffff057224 */ /* 0x004fcc00078e0a07 */
[----:B------:R-:W-:-:S06]  /*02a0*/  @P0 IADD3 R2, PT, PT, R2, 0x1, RZ ;  /* 0x0000000102020810 */ /* 0x000fcc0007ffe0ff */
[----:B------:R-:W-:Y:S01]  /*02b0*/  @!P1 IMAD.MOV R2, RZ, RZ, -R2 ;  /* 0x000000ffff029224 */ /* 0x000fe200078e0a02 */
[----:B------:R-:W-:Y:S01]  /*02c0*/  @!P2 LOP3.LUT R2, RZ, R3, RZ, 0x33, !PT ;  /* 0x00000003ff02a212 */ /* 0x000fe200078e33ff */
[----:B------:R-:W-:-:S03]  /*02d0*/  IMAD R3, R5, R12, RZ ;  /* 0x0000000c05037224 */ /* 0x000fc600078e02ff */
[----:B------:R-:W-:Y:S01]  /*02e0*/  IABS R5, R2 ;  /* 0x0000000200057213 */ /* 0x000fe20000000000 */
[----:B------:R-:W-:Y:S01]  /*02f0*/  IMAD.HI.U32 R6, R7, R3, R6 ;  /* 0x0000000307067227 */ /* 0x000fe200078e0006 */
[----:B------:R-:W-:Y:S02]  /*0300*/  ISETP.GE.AND P2, PT, R2, RZ, PT ;  /* 0x000000ff0200720c */ /* 0x000fe40003f46270 */
[----:B------:R-:W2:Y:S03]  /*0310*/  LDC.64 R2, c[0x0][0x388] ;  /* 0x0000e200ff027b82 */ /* 0x000ea60000000a00 */
[----:B------:R-:W-:-:S05]  /*0320*/  IMAD.HI.U32 R6, R6, R5, RZ ;  /* 0x0000000506067227 */ /* 0x000fca00078e00ff */
[----:B------:R-:W-:-:S05]  /*0330*/  IADD3 R6, PT, PT, -R6, RZ, RZ ;  /* 0x000000ff06067210 */ /* 0x000fca0007ffe1ff */
[C---:B------:R-:W-:Y:S02]  /*0340*/  IMAD R5, R12.reuse, R6, R5 ;  /* 0x000000060c057224 */ /* 0x040fe400078e0205 */
[----:B------:R-:W3:Y:S03]  /*0350*/  LDC.64 R6, c[0x0][0x3a0] ;  /* 0x0000e800ff067b82 */ /* 0x000ee60000000a00 */
[----:B------:R-:W-:-:S13]  /*0360*/  ISETP.GT.U32.AND P0, PT, R12, R5, PT ;  /* 0x000000050c00720c */ /* 0x000fda0003f04070 */
[----:B------:R-:W-:Y:S01]  /*0370*/  @!P0 IMAD.IADD R5, R5, 0x1, -R12 ;  /* 0x0000000105058824 */ /* 0x000fe200078e0a0c */
[----:B------:R-:W-:-:S04]  /*0380*/  ISETP.NE.AND P0, PT, R0, RZ, PT ;  /* 0x000000ff0000720c */ /* 0x000fc80003f05270 */
[----:B------:R-:W-:-:S13]  /*0390*/  ISETP.GT.U32.AND P1, PT, R12, R5, PT ;  /* 0x000000050c00720c */ /* 0x000fda0003f24070 */
[----:B------:R-:W-:-:S04]  /*03a0*/  @!P1 IMAD.IADD R5, R5, 0x1, -R12 ;  /* 0x0000000105059824 */ /* 0x000fc800078e0a0c */
[----:B------:R-:W-:Y:S01]  /*03b0*/  @!P2 IMAD.MOV R5, RZ, RZ, -R5 ;  /* 0x000000ffff05a224 */ /* 0x000fe200078e0a05 */
[----:B------:R-:W-:-:S05]  /*03c0*/  @!P0 LOP3.LUT R5, RZ, R0, RZ, 0x33, !PT ;  /* 0x00000000ff058212 */ /* 0x000fca00078e33ff */
[----:B0-----:R-:W-:-:S06]  /*03d0*/  IMAD.WIDE R8, R5, 0x4, R8 ;  /* 0x0000000405087825 */ /* 0x001fcc00078e0208 */
[----:B-1----:R-:W4:Y:S01]  /*03e0*/  LDG.E R8, desc[UR4][R8.64] ;  /* 0x0000000408087981 */ /* 0x002f22000c1e1900 */
[----:B---3--:R-:W-:-:S04]  /*03f0*/  IMAD.WIDE R6, R5, 0x4, R6 ;  /* 0x0000000405067825 */ /* 0x008fc800078e0206 */
[----:B--2---:R-:W-:Y:S02]  /*0400*/  IMAD.WIDE R2, R4, 0x4, R2 ;  /* 0x0000000404027825 */ /* 0x004fe400078e0202 */
[----:B------:R-:W2:Y:S04]  /*0410*/  LDG.E R7, desc[UR4][R6.64] ;  /* 0x0000000406077981 */ /* 0x000ea8000c1e1900 */
[----:B------:R4:W2:Y:S01]  /*0420*/  LDG.E R0, desc[UR4][R2.64] ;  /* 0x0000000402007981 */ /* 0x0008a2000c1e1900 */
[----:B------:R-:W-:Y:S01]  /*0430*/  BSSY.RECONVERGENT B0, `(.L_x_89) ;  /* 0x000000f000007945 */ /* 0x000fe20003800200 */
[----:B----4-:R-:W-:-:S05]  /*0440*/  FADD R2, R8, 9.9999997473787516356e-06 ;  /* 0x3727c5ac08027421 */ /* 0x010fca0000000000 */
[----:B------:R-:W-:Y:S01]  /*0450*/  IADD3 R10, PT, PT, R2, -0xd000000, RZ ;  /* 0xf3000000020a7810 */ /* 0x000fe20007ffe0ff */
[----:B------:R0:W1:Y:S03]  /*0460*/  MUFU.RSQ R11, R2 ;  /* 0x00000002000b7308 */ /* 0x0000660000001400 */
[----:B------:R-:W-:Y:S01]  /*0470*/  ISETP.GT.U32.AND P0, PT, R10, 0x727fffff, PT ;  /* 0x727fffff0a00780c */ /* 0x000fe20003f04070 */
[----:B--2---:R-:W-:-:S12]  /*0480*/  FADD R0, R0, -R7 ;  /* 0x8000000700007221 */ /* 0x004fd80000000000 */
[----:B0-----:R-:W-:Y:S05]  /*0490*/  @!P0 BRA `(.L_x_90) ;  /* 0x0000000000108947 */ /* 0x001fea0003800000 */
[----:B------:R-:W-:-:S07]  /*04a0*/  MOV R10, 0x4c0 ;  /* 0x000004c0000a7802 */ /* 0x000fce0000000f00 */
[----:B-1----:R-:W-:Y:S05]  /*04b0*/  CALL.REL.NOINC `($__internal_4_$__cuda_sm20_sqrt_rn_f32_slowpath) ;  /* 0x0000000000887944 */ /* 0x002fea0003c00000 */
[----:B------:R-:W-:Y:S01]  /*04c0*/  IMAD.MOV.U32 R3, RZ, RZ, R6 ;  /* 0x000000ffff037224 */ /* 0x000fe200078e0006 */
[----:B------:R-:W-:Y:S06]  /*04d0*/  BRA `(.L_x_91) ;  /* 0x0000000000107947 */ /* 0x000fec0003800000 */
.L_x_90:
[----:B-1----:R-:W-:Y:S01]  /*04e0*/  FMUL.FTZ R3, R2, R11 ;  /* 0x0000000b02037220 */ /* 0x002fe20000410000 */
[----:B------:R-:W-:-:S03]  /*04f0*/  FMUL.FTZ R6, R11, 0.5 ;  /* 0x3f0000000b067820 */ /* 0x000fc60000410000 */
[----:B------:R-:W-:-:S04]  /*0500*/  FFMA R2, -R3, R3, R2 ;  /* 0x0000000303027223 */ /* 0x000fc80000000102 */
[----:B------:R-:W-:-:S07]  /*0510*/  FFMA R3, R2, R6, R3 ;  /* 0x0000000602037223 */ /* 0x000fce0000000003 */
.L_x_91:
[----:B------:R-:W-:Y:S05]  /*0520*/  BSYNC.RECONVERGENT B0 ;  /* 0x0000000000007941 */ /* 0x000fea0003800200 */
.L_x_89:
[----:B------:R-:W0:Y:S01]  /*0530*/  MUFU.RCP R2, R3 ;  /* 0x0000000300027308 */ /* 0x000e220000001000 */
[----:B------:R-:W-:Y:S07]  /*0540*/  BSSY.RECONVERGENT B0, `(.L_x_92) ;  /* 0x000000b000007945 */ /* 0x000fee0003800200 */
[----:B------:R-:W1:Y:S01]  /*0550*/  FCHK P0, R0, R3 ;  /* 0x0000000300007302 */ /* 0x000e620000000000 */
[----:B0-----:R-:W-:-:S04]  /*0560*/  FFMA R7, R2, -R3, 1 ;  /* 0x3f80000002077423 */ /* 0x001fc80000000803 */
[----:B------:R-:W-:-:S04]  /*0570*/  FFMA R7, R2, R7, R2 ;  /* 0x0000000702077223 */ /* 0x000fc80000000002 */
[----:B------:R-:W-:-:S04]  /*0580*/  FFMA R2, R0, R7, RZ ;  /* 0x0000000700027223 */ /* 0x000fc800000000ff */
[----:B------:R-:W-:-:S04]  /*0590*/  FFMA R6, R2, -R3, R0 ;  /* 0x8000000302067223 */ /* 0x000fc80000000000 */
[----:B------:R-:W-:Y:S01]  /*05a0*/  FFMA R13, R7, R6, R2 ;  /* 0x00000006070d7223 */ /* 0x000fe20000000002 */
[----:B-1----:R-:W-:Y:S06]  /*05b0*/  @!P0 BRA `(.L_x_93) ;  /* 0x00000000000c8947 */ /* 0x002fec0003800000 */
[----:B------:R-:W-:-:S07]  /*05c0*/  MOV R2, 0x5e0 ;  /* 0x000005e000027802 */ /* 0x000fce0000000f00 */
[----:B------:R-:W-:Y:S05]  /*05d0*/  CALL.REL.NOINC `($__internal_5_$__cuda_sm3x_div_rn_noftz_f32_slowpath) ;  /* 0x00000000009c7944 */ /* 0x000fea0003c00000 */
[----:B------:R-:W-:-:S07]  /*05e0*/  IMAD.MOV.U32 R13, RZ, RZ, R0 ;  /* 0x000000ffff0d7224 */ /* 0x000fce00078e0000 */
.L_x_93:
[----:B------:R-:W-:Y:S05]  /*05f0*/  BSYNC.RECONVERGENT B0 ;  /* 0x0000000000007941 */ /* 0x000fea0003800200 */
.L_x_92:
[----:B------:R-:W0:Y:S08]  /*0600*/  LDC.64 R2, c[0x0][0x390] ;  /* 0x0000e400ff027b82 */ /* 0x000e300000000a00 */
[----:B------:R-:W1:Y:S08]  /*0610*/  LDC.64 R6, c[0x0][0x3b0] ;  /* 0x0000ec00ff067b82 */ /* 0x000e700000000a00 */
[----:B------:R-:W2:Y:S01]  /*0620*/  LDC.64 R8, c[0x0][0x3b8] ;  /* 0x0000ee00ff087b82 */ /* 0x000ea20000000a00 */
[----:B0-----:R-:W-:-:S07]  /*0630*/  IMAD.WIDE R2, R4, 0x4, R2 ;  /* 0x0000000404027825 */ /* 0x001fce00078e0202 */
[----:B------:R-:W0:Y:S01]  /*0640*/  LDC.64 R10, c[0x0][0x398] ;  /* 0x0000e600ff0a7b82 */ /* 0x000e220000000a00 */
[----:B------:R-:W-:Y:S01]  /*0650*/  STG.E desc[UR4][R2.64], R13 ;  /* 0x0000000d02007986 */ /* 0x000fe2000c101904 */
[----:B-1----:R-:W-:-:S06]  /*0660*/  IMAD.WIDE R6, R5, 0x4, R6 ;  /* 0x0000000405067825 */ /* 0x002fcc00078e0206 */
[----:B------:R-:W3:Y:S01]  /*0670*/  LDG.E R6, desc[UR4][R6.64] ;  /* 0x0000000406067981 */ /* 0x000ee2000c1e1900 */
[----:B--2---:R-:W-:-:S06]  /*0680*/  IMAD.WIDE R8, R5, 0x4, R8 ;  /* 0x0000000405087825 */ /* 0x004fcc00078e0208 */
[----:B------:R-:W3:Y:S01]  /*0690*/  LDG.E R9, desc[UR4][R8.64] ;  /* 0x0000000408097981 */ /* 0x000ee2000c1e1900 */
[----:B0-----:R-:W-:-:S04]  /*06a0*/  IMAD.WIDE R4, R4, 0x4, R10 ;  /* 0x0000000404047825 */ /* 0x001fc800078e020a */
[----:B---3--:R-:W-:-:S05]  /*06b0*/  FFMA R11, R6, R13, R9 ;  /* 0x0000000d060b7223 */ /* 0x008fca0000000009 */
[----:B------:R-:W-:Y:S01]  /*06c0*/  STG.E desc[UR4][R4.64], R11 ;  /* 0x0000000b04007986 */ /* 0x000fe2000c101904 */
[----:B------:R-:W-:Y:S05]  /*06d0*/  EXIT ;  /* 0x000000000000794d */ /* 0x000fea0003800000 */
        .weak           $__internal_4_$__cuda_sm20_sqrt_rn_f32_slowpath
        .type           $__internal_4_$__cuda_sm20_sqrt_rn_f32_slowpath,@function
        .size           $__internal_4_$__cuda_sm20_sqrt_rn_f32_slowpath,($__internal_5_$__cuda_sm3x_div_rn_noftz_f32_slowpath - $__internal_4_$__cuda_sm20_sqrt_rn_f32_slowpath)
$__internal_4_$__cuda_sm20_sqrt_rn_f32_slowpath:
        /* <DEDUP_REMOVED lines=19> */
.L_x_94:
[----:B------:R-:W-:Y:S01]  /*0810*/  MOV R6, R3 ;  /* 0x0000000300067202 */ /* 0x000fe20000000f00 */
[----:B------:R-:W-:Y:S02]  /*0820*/  IMAD.MOV.U32 R2, RZ, RZ, R10 ;  /* 0x000000ffff027224 */ /* 0x000fe400078e000a */
[----:B------:R-:W-:-:S04]  /*0830*/  IMAD.MOV.U32 R3, RZ, RZ, 0x0 ;  /* 0x00000000ff037424 */ /* 0x000fc800078e00ff */
[----:B------:R-:W-:Y:S05]  /*0840*/  RET.REL.NODEC R2 `(normalize_kernel) ;  /* 0xfffffff402ec7950 */ /* 0x000fea0003c3ffff */
        .weak           $__internal_5_$__cuda_sm3x_div_rn_noftz_f32_slowpath
        .type           $__internal_5_$__cuda_sm3x_div_rn_noftz_f32_slowpath,@function
        .size           $__internal_5_$__cuda_sm3x_div_rn_noftz_f32_slowpath,(.L_x_476 - $__internal_5_$__cuda_sm3x_div_rn_noftz_f32_slowpath)
$__internal_5_$__cuda_sm3x_div_rn_noftz_f32_slowpath:
[----:B------:R-:W-:Y:S01]  /*0850*/  SHF.R.U32.HI R7, RZ, 0x17, R3 ;  /* 0x00000017ff077819 */ /* 0x000fe20000011603 */
[----:B------:R-:W-:Y:S01]  /*0860*/  BSSY.RECONVERGENT B1, `(.L_x_95) ;  /* 0x0000063000017945 */ /* 0x000fe20003800200 */
[--C-:B------:R-:W-:Y:S02]  /*0870*/  SHF.R.U32.HI R6, RZ, 0x17, R0.reuse ;  /* 0x00000017ff067819 */ /* 0x100fe40000011600 */
[----:B------:R-:W-:Y:S02]  /*0880*/  LOP3.LUT R12, R7, 0xff, RZ, 0xc0, !PT ;  /* 0x000000ff070c7812 */ /* 0x000fe400078ec0ff */
[----:B------:R-:W-:Y:S01]  /*0890*/  LOP3.LUT R10, R6, 0xff, RZ, 0xc0, !PT ;  /* 0x000000ff060a7812 */ /* 0x000fe200078ec0ff */
[----:B------:R-:W-:Y:S01]  /*08a0*/  IMAD.MOV.U32 R6, RZ, RZ, R0 ;  /* 0x000000ffff067224 */ /* 0x000fe200078e0000 */
[----:B------:R-:W-:-:S03]  /*08b0*/  IADD3 R9, PT, PT, R12, -0x1, RZ ;  /* 0xffffffff0c097810 */ /* 0x000fc60007ffe0ff */
[----:B------:R-:W-:Y:S01]  /*08c0*/  VIADD R8, R10, 0xffffffff ;  /* 0xffffffff0a087836 */ /* 0x000fe20000000000 */
[----:B------:R-:W-:-:S04]  /*08d0*/  ISETP.GT.U32.AND P0, PT, R9, 0xfd, PT ;  /* 0x000000fd0900780c */ /* 0x000fc80003f04070 */
[----:B------:R-:W-:-:S13]  /*08e0*/  ISETP.GT.U32.OR P0, PT, R8, 0xfd, P0 ;  /* 0x000000fd0800780c */ /* 0x000fda0000704470 */
[----:B------:R-:W-:Y:S01]  /*08f0*/  @!P0 MOV R7, RZ ;  /* 0x000000ff00078202 */ /* 0x000fe20000000f00 */
        /* <DEDUP_REMOVED lines=19> */
[----:B------:R-:W-:Y:S02]  /*0a30*/  @P0 IMAD.MOV.U32 R7, RZ, RZ, RZ ;  /* 0x000000ffff070224 */ /* 0x000fe400078e00ff */
[----:B------:R-:W-:Y:S01]  /*0a40*/  @!P0 FFMA R6, R0, 1.84467440737095516160e+19, RZ ;  /* 0x5f80000000068823 */ /* 0x000fe200000000ff */
[----:B------:R-:W-:Y:S02]  /*0a50*/  @!P0 IMAD.MOV.U32 R7, RZ, RZ, -0x40 ;  /* 0xffffffc0ff078424 */ /* 0x000fe400078e00ff */
[----:B------:R-:W-:-:S03]  /*0a60*/  @!P1 FFMA R3, R3, 1.84467440737095516160e+19, RZ ;  /* 0x5f80000003039823 */ /* 0x000fc600000000ff */
[----:B------:R-:W-:-:S07]  /*0a70*/  @!P1 IADD3 R7, PT, PT, R7, 0x40, RZ ;  /* 0x0000004007079810 */ /* 0x000fce0007ffe0ff */
.L_x_96:
[----:B------:R-:W-:Y:S01]  /*0a80*/  LEA R0, R12, 0xc0800000, 0x17 ;  /* 0xc08000000c007811 */ /* 0x000fe200078eb8ff */
[----:B------:R-:W-:Y:S04]  /*0a90*/  BSSY.RECONVERGENT B2, `(.L_x_101) ;  /* 0x0000036000027945 */ /* 0x000fe80003800200 */
[----:B------:R-:W-:Y:S02]  /*0aa0*/  IMAD.IADD R8, R3, 0x1, -R0 ;  /* 0x0000000103087824 */ /* 0x000fe400078e0a00 */
[----:B------:R-:W-:Y:S02]  /*0ab0*/  VIADD R3, R10, 0xffffff81 ;  /* 0xffffff810a037836 */ /* 0x000fe40000000000 */
[----:B------:R-:W0:Y:S01]  /*0ac0*/  MUFU.RCP R9, R8 ;  /* 0x0000000800097308 */ /* 0x000e220000001000 */
[----:B------:R-:W-:Y:S01]  /*0ad0*/  FADD.FTZ R11, -R8, -RZ ;  /* 0x800000ff080b7221 */ /* 0x000fe20000010100 */
[----:B------:R-:W-:-:S03]  /*0ae0*/  IMAD R0, R3, -0x800000, R6 ;  /* 0xff80000003007824 */ /* 0x000fc600078e0206 */
[----:B0-----:R-:W-:-:S04]  /*0af0*/  FFMA R10, R9, R11, 1 ;  /* 0x3f800000090a7423 */ /* 0x001fc8000000000b */
[----:B------:R-:W-:-:S04]  /*0b00*/  FFMA R13, R9, R10, R9 ;  /* 0x0000000a090d7223 */ /* 0x000fc80000000009 */
[----:B------:R-:W-:-:S04]  /*0b10*/  FFMA R6, R0, R13, RZ ;  /* 0x0000000d00067223 */ /* 0x000fc800000000ff */
[----:B------:R-:W-:-:S04]  /*0b20*/  FFMA R9, R11, R6, R0 ;  /* 0x000000060b097223 */ /* 0x000fc80000000000 */
[----:B------:R-:W-:Y:S01]  /*0b30*/  FFMA R10, R13, R9, R6 ;  /* 0x000000090d0a7223 */ /* 0x000fe20000000006 */
[----:B------:R-:W-:-:S03]  /*0b40*/  IADD3 R6, PT, PT, R3, 0x7f, -R12 ;  /* 0x0000007f03067810 */ /* 0x000fc60007ffe80c */
[----:B------:R-:W-:Y:S01]  /*0b50*/  FFMA R11, R11, R10, R0 ;  /* 0x0000000a0b0b7223 */ /* 0x000fe20000000000 */
[----:B------:R-:W-:-:S03]  /*0b60*/  IADD3 R6, PT, PT, R6, R7, RZ ;  /* 0x0000000706067210 */ /* 0x000fc60007ffe0ff */
[----:B------:R-:W-:-:S05]  /*0b70*/  FFMA R0, R13, R11, R10 ;  /* 0x0000000b0d007223 */ /* 0x000fca000000000a */
[----:B------:R-:W-:-:S04]  /*0b80*/  SHF.R.U32.HI R3, RZ, 0x17, R0 ;  /* 0x00000017ff037819 */ /* 0x000fc80000011600 */
[----:B------:R-:W-:-:S05]  /*0b90*/  LOP3.LUT R3, R3, 0xff, RZ, 0xc0, !PT ;  /* 0x000000ff03037812 */ /* 0x000fca00078ec0ff */
[----:B------:R-:W-:-:S04]  /*0ba0*/  IMAD.IADD R9, R3, 0x1, R6 ;  /* 0x0000000103097824 */ /* 0x000fc800078e0206 */
        /* <DEDUP_REMOVED lines=11> */
[----:B------:R-:W-:Y:S01]  /*0c60*/  IADD3 R8, PT, PT, R9, 0x20, RZ ;  /* 0x0000002009087810 */ /* 0x000fe20007ffe0ff */
[-CC-:B------:R-:W-:Y:S01]  /*0c70*/  FFMA.RM R6, R13, R11.reuse, R10.reuse ;  /* 0x0000000b0d067223 */ /* 0x180fe2000000400a */
[----:B------:R-:W-:Y:S02]  /*0c80*/  ISETP.NE.AND P2, PT, R9, RZ, PT ;  /* 0x000000ff0900720c */ /* 0x000fe40003f45270 */
[----:B------:R-:W-:Y:S01]  /*0c90*/  LOP3.LUT R7, R3, 0x7fffff, RZ, 0xc0, !PT ;  /* 0x007fffff03077812 */ /* 0x000fe200078ec0ff */
[----:B------:R-:W-:Y:S01]  /*0ca0*/  FFMA.RP R3, R13, R11, R10 ;  /* 0x0000000b0d037223 */ /* 0x000fe2000000800a */
[----:B------:R-:W-:Y:S01]  /*0cb0*/  ISETP.NE.AND P1, PT, R9, RZ, PT ;  /* 0x000000ff0900720c */ /* 0x000fe20003f25270 */
[----:B------:R-:W-:Y:S01]  /*0cc0*/  IMAD.MOV R9, RZ, RZ, -R9 ;  /* 0x000000ffff097224 */ /* 0x000fe200078e0a09 */
[----:B------:R-:W-:Y:S02]  /*0cd0*/  LOP3.LUT R7, R7, 0x800000, RZ, 0xfc, !PT ;  /* 0x0080000007077812 */ /* 0x000fe400078efcff */
[----:B------:R-:W-:-:S02]  /*0ce0*/  FSETP.NEU.FTZ.AND P0, PT, R3, R6, PT ;  /* 0x000000060300720b */ /* 0x000fc40003f1d000 */
[----:B------:R-:W-:Y:S02]  /*0cf0*/  SHF.L.U32 R8, R7, R8, RZ ;  /* 0x0000000807087219 */ /* 0x000fe400000006ff */
[----:B------:R-:W-:Y:S02]  /*0d00*/  SEL R6, R9, RZ, P2 ;  /* 0x000000ff09067207 */ /* 0x000fe40001000000 */
[----:B------:R-:W-:Y:S02]  /*0d10*/  ISETP.NE.AND P1, PT, R8, RZ, P1 ;  /* 0x000000ff0800720c */ /* 0x000fe40000f25270 */
[----:B------:R-:W-:Y:S02]  /*0d20*/  SHF.R.U32.HI R6, RZ, R6, R7 ;  /* 0x00000006ff067219 */ /* 0x000fe40000011607 */
[----:B------:R-:W-:Y:S02]  /*0d30*/  PLOP3.LUT P0, PT, P0, P1, PT, 0xf8, 0x8f ;  /* 0x00000000008f781c */ /* 0x000fe40000703f70 */
[----:B------:R-:W-:-:S02]  /*0d40*/  SHF.R.U32.HI R8, RZ, 0x1, R6 ;  /* 0x00000001ff087819 */ /* 0x000fc40000011606 */
[----:B------:R-:W-:-:S04]  /*0d50*/  SEL R3, RZ, 0x1, !P0 ;  /* 0x00000001ff037807 */ /* 0x000fc80004000000 */
[----:B------:R-:W-:-:S04]  /*0d60*/  LOP3.LUT R3, R3, 0x1, R8, 0xf8, !PT ;  /* 0x0000000103037812 */ /* 0x000fc800078ef808 */
[----:B------:R-:W-:-:S05]  /*0d70*/  LOP3.LUT R3, R3, R6, RZ, 0xc0, !PT ;  /* 0x0000000603037212 */ /* 0x000fca00078ec0ff */
[----:B------:R-:W-:-:S05]  /*0d80*/  IMAD.IADD R3, R8, 0x1, R3 ;  /* 0x0000000108037824 */ /* 0x000fca00078e0203 */
[----:B------:R-:W-:Y:S01]  /*0d90*/  LOP3.LUT R0, R3, R0, RZ, 0xfc, !PT ;  /* 0x0000000003007212 */ /* 0x000fe200078efcff */
[----:B------:R-:W-:Y:S06]  /*0da0*/  BRA `(.L_x_104) ;  /* 0x0000000000107947 */ /* 0x000fec0003800000 */
.L_x_103:
[----:B------:R-:W-:-:S04]  /*0db0*/  LOP3.LUT R0, R0, 0x80000000, RZ, 0xc0, !PT ;  /* 0x8000000000007812 */ /* 0x000fc800078ec0ff */
[----:B------:R-:W-:Y:S01]  /*0dc0*/  LOP3.LUT R0, R0, 0x7f800000, RZ, 0xfc, !PT ;  /* 0x7f80000000007812 */ /* 0x000fe200078efcff */
[----:B------:R-:W-:Y:S06]  /*0dd0*/  BRA `(.L_x_104) ;  /* 0x0000000000047947 */ /* 0x000fec0003800000 */
.L_x_102:
[----:B------:R-:W-:-:S07]  /*0de0*/  LEA R0, R6, R0, 0x17 ;  /* 0x0000000006007211 */ /* 0x000fce00078eb8ff */
.L_x_104:
[----:B------:R-:W-:Y:S05]  /*0df0*/  BSYNC.RECONVERGENT B2 ;  /* 0x0000000000027941 */ /* 0x000fea0003800200 */
.L_x_101:
[----:B------:R-:W-:Y:S05]  /*0e00*/  BRA `(.L_x_105) ;  /* 0x0000000000207947 */ /* 0x000fea0003800000 */
.L_x_100:
[----:B------:R-:W-:-:S04]  /*0e10*/  LOP3.LUT R0, R3, 0x80000000, R6, 0x48, !PT ;  /* 0x8000000003007812 */ /* 0x000fc800078e4806 */
[----:B------:R-:W-:Y:S01]  /*0e20*/  LOP3.LUT R0, R0, 0x7f800000, RZ, 0xfc, !PT ;  /* 0x7f80000000007812 */ /* 0x000fe200078efcff */
[----:B------:R-:W-:Y:S06]  /*0e30*/  BRA `(.L_x_105) ;  /* 0x0000000000147947 */ /* 0x000fec0003800000 */
.L_x_99:
[----:B------:R-:W-:Y:S01]  /*0e40*/  LOP3.LUT R0, R3, 0x80000000, R6, 0x48, !PT ;  /* 0x8000000003007812 */ /* 0x000fe200078e4806 */
[----:B------:R-:W-:Y:S06]  /*0e50*/  BRA `(.L_x_105) ;  /* 0x00000000000c7947 */ /* 0x000fec0003800000 */
.L_x_98:
[----:B------:R-:W0:Y:S01]  /*0e60*/  MUFU.RSQ R0, -QNAN ;  /* 0xffc0000000007908 */ /* 0x000e220000001400 */
[----:B------:R-:W-:Y:S05]  /*0e70*/  BRA `(.L_x_105) ;  /* 0x0000000000047947 */ /* 0x000fea0003800000 */
.L_x_97:
[----:B------:R-:W-:-:S07]  /*0e80*/  FADD.FTZ R0, R0, R3 ;  /* 0x0000000300007221 */ /* 0x000fce0000010000 */
.L_x_105:
[----:B------:R-:W-:Y:S05]  /*0e90*/  BSYNC.RECONVERGENT B1 ;  /* 0x0000000000017941 */ /* 0x000fea0003800200 */
.L_x_95:
[----:B------:R-:W-:-:S04]  /*0ea0*/  IMAD.MOV.U32 R3, RZ, RZ, 0x0 ;  /* 0x00000000ff037424 */ /* 0x000fc800078e00ff */
[----:B0-----:R-:W-:Y:S05]  /*0eb0*/  RET.REL.NODEC R2 `(normalize_kernel) ;  /* 0xfffffff002507950 */ /* 0x001fea0003c3ffff */
.L_x_106:
        /* <DEDUP_REMOVED lines=12> */
.L_x_476:


//--------------------- .text.dx_fn               --------------------------
	.section	.text.dx_fn,"ax",@progbits
	.align	128
        .global         dx_fn
        .type           dx_fn,@function
        .size           dx_fn,(.L_x_478 - dx_fn)
        .other          dx_fn,@"STO_CUDA_ENTRY STV_DEFAULT"
dx_fn:
.text.dx_fn:
[----:B------:R-:W-:Y:S01]  /*0000*/  LDC R1, c[0x0][0x37c] ;  /* 0x0000df00ff017b82 */ /* 0x000fe20000000800 */
[----:B------:R-:W0:Y:S01]  /*0010*/  S2R R23, SR_TID.X ;  /* 0x0000000000177919 */ /* 0x000e220000002100 */
[----:B------:R-:W1:Y:S06]  /*0020*/  LDCU UR16, c[0x0][0x360] ;  /* 0x00006c00ff1077ac */ /* 0x000e6c0008000800 */
[----:B------:R-:W0:Y:S01]  /*0030*/  S2UR UR4, SR_CTAID.X ;  /* 0x00000000000479c3 */ /* 0x000e220000002500 */
[----:B------:R-:W2:Y:S07]  /*0040*/  LDCU UR5, c[0x0][0x3b4] ;  /* 0x00007680ff0577ac */ /* 0x000eae0008000800 */
[----:B------:R-:W0:Y:S02]  /*0050*/  LDC R0, c[0x0][0x360] ;  /* 0x0000d800ff007b82 */ /* 0x000e240000000800 */
[----:B0-----:R-:W-:-:S05]  /*0060*/  IMAD R23, R0, UR4, R23 ;  /* 0x0000000400177c24 */ /* 0x001fca000f8e0217 */
[----:B--2---:R-:W-:-:S13]  /*0070*/  ISETP.GE.AND P0, PT, R23, UR5, PT ;  /* 0x0000000517007c0c */ /* 0x004fda000bf06270 */
[----:B-1----:R-:W-:Y:S05]  /*0080*/  @P0 EXIT ;  /* 0x000000000000094d */ /* 0x002fea0003800000 */
[----:B------:R-:W0:Y:S01]  /*0090*/  LDCU.64 UR20, c[0x0][0x3b8] ;  /* 0x00007700ff1477ac */ /* 0x000e220008000a00 */
[----:B------:R-:W1:Y:S01]  /*00a0*/  LDCU UR4, c[0x0][0x3b0] ;  /* 0x00007600ff0477ac */ /* 0x000e620008000800 */
[----:B0-----:R-:W-:Y:S02]  /*00b0*/  MOV R0, UR21 ;  /* 0x0000001500007c02 */ /* 0x001fe40008000f00 */
[----:B------:R-:W-:-:S04]  /*00c0*/  MOV R3, UR20 ;  /* 0x0000001400037c02 */ /* 0x000fc80008000f00 */
[----:B-1----:R-:W-:-:S04]  /*00d0*/  VIMNMX3 R0, R3, UR4, R0, PT ;  /* 0x0000000403007c0f */ /* 0x002fc8000b800100 */
[----:B------:R-:W-:-:S13]  /*00e0*/  ISETP.GE.AND P0, PT, R0, 0x1, PT ;  /* 0x000000010000780c */ /* 0x000fda0003f06270 */
[----:B------:R-:W-:Y:S05]  /*00f0*/  @!P0 EXIT ;  /* 0x000000000000894d */ /* 0x000fea0003800000 */
[----:B------:R-:W0:Y:S01]  /*0100*/  LDCU.128 UR12, c[0x0][0x380] ;  /* 0x00007000ff0c77ac */ /* 0x000e220008000c00 */
[----:B------:R-:W-:Y:S01]  /*0110*/  BSSY.RECONVERGENT B0, `(.L_x_107) ;  /* 0x0000297000007945 */ /* 0x000fe20003800200 */
[----:B------:R-:W1:Y:S01]  /*0120*/  LDCU.64 UR6, c[0x0][0x390] ;  /* 0x00007200ff0677ac */ /* 0x000e620008000a00 */
[----:B------:R-:W2:Y:S01]  /*0130*/  LDCU UR5, c[0x0][0x370] ;  /* 0x00006e00ff0577ac */ /* 0x000ea20008000800 */
[----:B------:R-:W-:Y:S01]  /*0140*/  ULOP3.LUT UR4, UR21, 0x7ffffff8, URZ, 0xc0, !UPT ;  /* 0x7ffffff815047892 */ /* 0x000fe2000f8ec0ff */
[----:B------:R-:W3:Y:S01]  /*0150*/  LDCU.64 UR18, c[0x0][0x358] ;  /* 0x00006b00ff1277ac */ /* 0x000ee20008000a00 */
[----:B0-----:R-:W-:Y:S02]  /*0160*/  UIADD3 UR10, UP0, UPT, UR12, 0x10, URZ ;  /* 0x000000100c0a7890 */ /* 0x001fe4000ff1e0ff */
[----:B------:R-:W-:Y:S02]  /*0170*/  UIADD3 UR8, UP1, UPT, UR14, 0x10, URZ ;  /* 0x000000100e087890 */ /* 0x000fe4000ff3e0ff */
[----:B------:R-:W-:-:S02]  /*0180*/  UIADD3.X UR11, UPT, UPT, URZ, UR13, URZ, UP0, !UPT ;  /* 0x0000000dff0b7290 */ /* 0x000fc400087fe4ff */
[----:B------:R-:W-:Y:S02]  /*0190*/  ULOP3.LUT UR12, UR21, 0x7, URZ, 0xc0, !UPT ;  /* 0x00000007150c7892 */ /* 0x000fe4000f8ec0ff */
[----:B-1----:R-:W-:Y:S02]  /*01a0*/  UIADD3 UR6, UP0, UPT, UR6, 0x10, URZ ;  /* 0x0000001006067890 */ /* 0x002fe4000ff1e0ff */
[----:B------:R-:W-:Y:S02]  /*01b0*/  UIADD3.X UR9, UPT, UPT, URZ, UR15, URZ, UP1, !UPT ;  /* 0x0000000fff097290 */ /* 0x000fe40008ffe4ff */
[----:B------:R-:W-:Y:S01]  /*01c0*/  ULOP3.LUT UR14, UR21, 0x3, URZ, 0xc0, !UPT ;  /* 0x00000003150e7892 */ /* 0x000fe2000f8ec0ff */
[----:B------:R-:W0:Y:S01]  /*01d0*/  LDCU UR17, c[0x0][0x3c0] ;  /* 0x00007800ff1177ac */ /* 0x000e220008000800 */
[----:B------:R-:W-:Y:S02]  /*01e0*/  UIADD3.X UR7, UPT, UPT, URZ, UR7, URZ, UP0, !UPT ;  /* 0x00000007ff077290 */ /* 0x000fe400087fe4ff */
[----:B------:R-:W-:-:S02]  /*01f0*/  UIADD3 UR13, UPT, UPT, UR12, -0x1, URZ ;  /* 0xffffffff0c0d7890 */ /* 0x000fc4000fffe0ff */
[----:B--2---:R-:W-:Y:S02]  /*0200*/  UIMAD UR5, UR16, UR5, URZ ;  /* 0x00000005100572a4 */ /* 0x004fe4000f8e02ff */
[----:B---3--:R-:W-:-:S12]  /*0210*/  UIADD3 UR15, UPT, UPT, -UR4, URZ, URZ ;  /* 0x000000ff040f7290 */ /* 0x008fd8000fffe1ff */
.L_x_190:
[----:B-1----:R-:W1:Y:S01]  /*0220*/  LDC.64 R14, c[0x0][0x398] ;  /* 0x0000e600ff0e7b82 */ /* 0x002e620000000a00 */
[----:B------:R-:W-:-:S07]  /*0230*/  HFMA2 R22, -RZ, RZ, 0, 0 ;  /* 0x00000000ff167431 */ /* 0x000fce00000001ff */
[----:B--2---:R-:W2:Y:S08]  /*0240*/  LDC.64 R12, c[0x0][0x3a0] ;  /* 0x0000e800ff0c7b82 */ /* 0x004eb00000000a00 */
[----:B---3--:R-:W3:Y:S01]  /*0250*/  LDC.64 R10, c[0x0][0x3a8] ;  /* 0x0000ea00ff0a7b82 */ /* 0x008ee20000000a00 */
[----:B-1----:R-:W-:-:S04]  /*0260*/  IMAD.WIDE R14, R23, 0x4, R14 ;  /* 0x00000004170e7825 */ /* 0x002fc800078e020e */
[----:B--2---:R-:W-:-:S04]  /*0270*/  IMAD.WIDE R12, R23, 0x4, R12 ;  /* 0x00000004170c7825 */ /* 0x004fc800078e020c */
[----:B---3--:R-:W-:-:S07]  /*0280*/  IMAD.WIDE R10, R23, 0x4, R10 ;  /* 0x00000004170a7825 */ /* 0x008fce00078e020a */
.L_x_189:
[----:B-1----:R-:W1:Y:S01]  /*0290*/  LDCU.64 UR20, c[0x0][0x3b0] ;  /* 0x00007600ff1477ac */ /* 0x002e620008000a00 */
[----:B------:R-:W-:Y:S01]  /*02a0*/  MOV R8, RZ ;  /* 0x000000ff00087202 */ /* 0x000fe20000000f00 */
[C---:B-1----:R-:W-:Y:S01]  /*02b0*/  IMAD R9, R22.reuse, UR21, R23 ;  /* 0x0000001516097c24 */ /* 0x042fe2000f8e0217 */
[----:B------:R-:W-:-:S04]  /*02c0*/  IADD3 R22, PT, PT, R22, 0x1, RZ ;  /* 0x0000000116167810 */ /* 0x000fc80007ffe0ff */
[----:B--23--:R-:W-:-:S13]  /*02d0*/  ISETP.NE.AND P2, PT, R22, UR20, PT ;  /* 0x0000001416007c0c */ /* 0x00cfda000bf45270 */
.L_x_188:
[----:B-1----:R-:W1:Y:S01]  /*02e0*/  LDCU.64 UR20, c[0x0][0x3b8] ;  /* 0x00007700ff1477ac */ /* 0x002e620008000a00 */
[----:B---3--:R-:W-:Y:S01]  /*02f0*/  MOV R6, RZ ;  /* 0x000000ff00067202 */ /* 0x008fe20000000f00 */
[----:B-1----:R-:W-:Y:S01]  /*0300*/  UISETP.GE.U32.AND UP0, UPT, UR21, 0x8, UPT ;  /* 0x000000081500788c */ /* 0x002fe2000bf06070 */
[----:B------:R-:W-:Y:S01]  /*0310*/  IMAD R7, R9, UR20, R8 ;  /* 0x0000001409077c24 */ /* 0x000fe2000f8e0208 */
[----:B------:R-:W-:-:S03]  /*0320*/  IADD3 R8, PT, PT, R8, 0x1, RZ ;  /* 0x0000000108087810 */ /* 0x000fc60007ffe0ff */
[----:B------:R-:W-:Y:S01]  /*0330*/  IMAD R7, R7, UR21, RZ ;  /* 0x0000001507077c24 */ /* 0x000fe2000f8e02ff */
[----:B------:R-:W-:-:S03]  /*0340*/  ISETP.NE.AND P3, PT, R8, UR20, PT ;  /* 0x0000001408007c0c */ /* 0x000fc6000bf65270 */
[----:B--2---:R-:W-:Y:S10]  /*0350*/  BRA.U !UP0, `(.L_x_108) ;  /* 0x0000001108e47547 */ /* 0x004ff4000b800000 */
[----:B------:R-:W-:Y:S02]  /*0360*/  MOV R6, R7 ;  /* 0x0000000700067202 */ /* 0x000fe40000000f00 */
[----:B------:R-:W-:-:S07]  /*0370*/  MOV R5, UR15 ;  /* 0x0000000f00057c02 */ /* 0x000fce0008000f00 */
.L_x_149:
[----:B------:R-:W0:Y:S01]  /*0380*/  LDG.E R2, desc[UR18][R10.64] ;  /* 0x000000120a027981 */ /* 0x000e22000c1e1900 */
[----:B------:R-:W-:Y:S02]  /*0390*/  MOV R16, UR10 ;  /* 0x0000000a00107c02 */ /* 0x000fe40008000f00 */
[----:B------:R-:W-:Y:S01]  /*03a0*/  MOV R17, UR11 ;  /* 0x0000000b00117c02 */ /* 0x000fe20008000f00 */
[----:B------:R-:W2:Y:S01]  /*03b0*/  LDG.E R4, desc[UR18][R14.64] ;  /* 0x000000120e047981 */ /* 0x000ea2000c1e1900 */
[----:B------:R-:W-:Y:S02]  /*03c0*/  MOV R18, UR8 ;  /* 0x0000000800127c02 */ /* 0x000fe40008000f00 */
[----:B------:R-:W-:Y:S01]  /*03d0*/  MOV R19, UR9 ;  /* 0x0000000900137c02 */ /* 0x000fe20008000f00 */
[C---:B------:R-:W-:Y:S01]  /*03e0*/  IMAD.WIDE R16, R6.reuse, 0x4, R16 ;  /* 0x0000000406107825 */ /* 0x040fe200078e0210 */
[----:B------:R-:W3:Y:S03]  /*03f0*/  LDG.E R24, desc[UR18][R12.64] ;  /* 0x000000120c187981 */ /* 0x000ee6000c1e1900 */
[----:B------:R-:W-:Y:S01]  /*0400*/  IMAD.WIDE R18, R6, 0x4, R18 ;  /* 0x0000000406127825 */ /* 0x000fe200078e0212 */
[----:B------:R-:W2:Y:S04]  /*0410*/  LDG.E R3, desc[UR18][R16.64+-0x10] ;  /* 0xfffff01210037981 */ /* 0x000ea8000c1e1900 */
[----:B------:R-:W3:Y:S01]  /*0420*/  LDG.E R27, desc[UR18][R18.64+-0x10] ;  /* 0xfffff012121b7981 */ /* 0x000ee2000c1e1900 */
[----:B------:R-:W-:Y:S01]  /*0430*/  MOV R21, UR7 ;  /* 0x0000000700157c02 */ /* 0x000fe20008000f00 */
[----:B------:R-:W-:Y:S01]  /*0440*/  BSSY.RECONVERGENT B1, `(.L_x_109) ;  /* 0x0000012000017945 */ /* 0x000fe20003800200 */
[----:B0-----:R-:W-:-:S05]  /*0450*/  FADD R2, R2, UR17 ;  /* 0x0000001102027e21 */ /* 0x001fca0008000000 */
[----:B------:R-:W-:Y:S01]  /*0460*/  IADD3 R20, PT, PT, R2, -0xd000000, RZ ;  /* 0xf300000002147810 */ /* 0x000fe20007ffe0ff */
[----:B------:R0:W1:Y:S03]  /*0470*/  MUFU.RSQ R0, R2 ;  /* 0x0000000200007308 */ /* 0x0000660000001400 */
[----:B------:R-:W-:Y:S02]  /*0480*/  ISETP.GT.U32.AND P0, PT, R20, 0x727fffff, PT ;  /* 0x727fffff1400780c */ /* 0x000fe40003f04070 */
[----:B------:R-:W-:Y:S01]  /*0490*/  MOV R20, UR6 ;  /* 0x0000000600147c02 */ /* 0x000fe20008000f00 */
[----:B--2---:R-:W-:-:S04]  /*04a0*/  FADD R3, R3, -R4 ;  /* 0x8000000403037221 */ /* 0x004fc80000000000 */
[----:B------:R-:W-:-:S04]  /*04b0*/  IMAD.WIDE R20, R6, 0x4, R20 ;  /* 0x0000000406147825 */ /* 0x000fc800078e0214 */
[----:B---3--:R-:W-:Y:S02]  /*04c0*/  FFMA R27, -R24, R27, R3 ;  /* 0x0000001b181b7223 */ /* 0x008fe40000000103 */
[----:B0-----:R-:W-:Y:S05]  /*04d0*/  @!P0 BRA `(.L_x_110) ;  /* 0x0000000000108947 */ /* 0x001fea0003800000 */
[----:B-1----:R-:W-:-:S07]  /*04e0*/  MOV R0, 0x500 ;  /* 0x0000050000007802 */ /* 0x002fce0000000f00 */
[----:B------:R-:W-:Y:S05]  /*04f0*/  CALL.REL.NOINC `($__internal_6_$__cuda_sm20_sqrt_rn_f32_slowpath) ;  /* 0x0000002400687944 */ /* 0x000fea0003c00000 */
[----:B------:R-:W-:Y:S01]  /*0500*/  MOV R0, R26 ;  /* 0x0000001a00007202 */ /* 0x000fe20000000f00 */
[----:B------:R-:W-:Y:S06]  /*0510*/  BRA `(.L_x_111) ;  /* 0x0000000000107947 */ /* 0x000fec0003800000 */
.L_x_110:
[----:B-1----:R-:W-:Y:S01]  /*0520*/  FMUL.FTZ R3, R2, R0 ;  /* 0x0000000002037220 */ /* 0x002fe20000410000 */
[----:B------:R-:W-:-:S03]  /*0530*/  FMUL.FTZ R4, R0, 0.5 ;  /* 0x3f00000000047820 */ /* 0x000fc60000410000 */
[----:B------:R-:W-:-:S04]  /*0540*/  FFMA R0, -R3, R3, R2 ;  /* 0x0000000303007223 */ /* 0x000fc80000000102 */
[----:B------:R-:W-:-:S07]  /*0550*/  FFMA R0, R0, R4, R3 ;  /* 0x0000000400007223 */ /* 0x000fce0000000003 */
.L_x_111:
[----:B------:R-:W-:Y:S05]  /*0560*/  BSYNC.RECONVERGENT B1 ;  /* 0x0000000000017941 */ /* 0x000fea0003800200 */
.L_x_109:
        /* <DEDUP_REMOVED lines=9> */
[----:B------:R-:W-:Y:S02]  /*0600*/  MOV R3, R27 ;  /* 0x0000001b00037202 */ /* 0x000fe40000000f00 */
[----:B------:R-:W-:-:S07]  /*0610*/  MOV R24, 0x630 ;  /* 0x0000063000187802 */ /* 0x000fce0000000f00 */
[----:B------:R-:W-:Y:S05]  /*0620*/  CALL.REL.NOINC `($__internal_7_$__cuda_sm3x_div_rn_noftz_f32_slowpath) ;  /* 0x0000002400747944 */ /* 0x000fea0003c00000 */
[----:B------:R-:W-:-:S07]  /*0630*/  MOV R3, R0 ;  /* 0x0000000000037202 */ /* 0x000fce0000000f00 */
.L_x_113:
[----:B------:R-:W-:Y:S05]  /*0640*/  BSYNC.RECONVERGENT B3 ;  /* 0x0000000000037941 */ /* 0x000fea0003800200 */
.L_x_112:
[----:B------:R0:W-:Y:S04]  /*0650*/  STG.E desc[UR18][R20.64+-0x10], R3 ;  /* 0xfffff00314007986 */ /* 0x0001e8000c101912 */
[----:B------:R-:W2:Y:S04]  /*0660*/  LDG.E R2, desc[UR18][R10.64] ;  /* 0x000000120a027981 */ /* 0x000ea8000c1e1900 */
[----:B------:R-:W3:Y:S04]  /*0670*/  LDG.E R0, desc[UR18][R16.64+-0xc] ;  /* 0xfffff41210007981 */ /* 0x000ee8000c1e1900 */
[----:B------:R-:W3:Y:S04]  /*0680*/  LDG.E R25, desc[UR18][R14.64] ;  /* 0x000000120e197981 */ /* 0x000ee8000c1e1900 */
[----:B------:R-:W4:Y:S04]  /*0690*/  LDG.E R27, desc[UR18][R12.64] ;  /* 0x000000120c1b7981 */ /* 0x000f28000c1e1900 */
[----:B------:R-:W4:Y:S01]  /*06a0*/  LDG.E R4, desc[UR18][R18.64+-0xc] ;  /* 0xfffff41212047981 */ /* 0x000f22000c1e1900 */
[----:B------:R-:W-:Y:S01]  /*06b0*/  BSSY.RECONVERGENT B1, `(.L_x_114) ;  /* 0x0000010000017945 */ /* 0x000fe20003800200 */
[----:B--2---:R-:W-:-:S04]  /*06c0*/  FADD R2, R2, UR17 ;  /* 0x0000001102027e21 */ /* 0x004fc80008000000 */
[----:B------:R0:W1:Y:S01]  /*06d0*/  MUFU.RSQ R29, R2 ;  /* 0x00000002001d7308 */ /* 0x0000620000001400 */
[----:B------:R-:W-:Y:S01]  /*06e0*/  IADD3 R24, PT, PT, R2, -0xd000000, RZ ;  /* 0xf300000002187810 */ /* 0x000fe20007ffe0ff */
[----:B---3--:R-:W-:-:S03]  /*06f0*/  FADD R0, R0, -R25 ;  /* 0x8000001900007221 */ /* 0x008fc60000000000 */
[----:B------:R-:W-:Y:S01]  /*0700*/  ISETP.GT.U32.AND P0, PT, R24, 0x727fffff, PT ;  /* 0x727fffff1800780c */ /* 0x000fe20003f04070 */
[----:B----4-:R-:W-:-:S12]  /*0710*/  FFMA R27, -R27, R4, R0 ;  /* 0x000000041b1b7223 */ /* 0x010fd80000000100 */
[----:B01----:R-:W-:Y:S05]  /*0720*/  @!P0 BRA `(.L_x_115) ;  /* 0x0000000000108947 */ /* 0x003fea0003800000 */
[----:B------:R-:W-:-:S07]  /*0730*/  MOV R0, 0x750 ;  /* 0x0000075000007802 */ /* 0x000fce0000000f00 */
[----:B------:R-:W-:Y:S05]  /*0740*/  CALL.REL.NOINC `($__internal_6_$__cuda_sm20_sqrt_rn_f32_slowpath) ;  /* 0x0000002000d47944 */ /* 0x000fea0003c00000 */
[----:B------:R-:W-:Y:S01]  /*0750*/  MOV R0, R26 ;  /* 0x0000001a00007202 */ /* 0x000fe20000000f00 */
[----:B------:R-:W-:Y:S06]  /*0760*/  BRA `(.L_x_116) ;  /* 0x0000000000107947 */ /* 0x000fec0003800000 */
.L_x_115:
[----:B------:R-:W-:Y:S01]  /*0770*/  FMUL.FTZ R3, R2, R29 ;  /* 0x0000001d02037220 */ /* 0x000fe20000410000 */
[----:B------:R-:W-:-:S03]  /*0780*/  FMUL.FTZ R4, R29, 0.5 ;  /* 0x3f0000001d047820 */ /* 0x000fc60000410000 */
[----:B------:R-:W-:-:S04]  /*0790*/  FFMA R0, -R3, R3, R2 ;  /* 0x0000000303007223 */ /* 0x000fc80000000102 */
[----:B------:R-:W-:-:S07]  /*07a0*/  FFMA R0, R0, R4, R3 ;  /* 0x0000000400007223 */ /* 0x000fce0000000003 */
.L_x_116:
[----:B------:R-:W-:Y:S05]  /*07b0*/  BSYNC.RECONVERGENT B1 ;  /* 0x0000000000017941 */ /* 0x000fea0003800200 */
.L_x_114:
        /* <DEDUP_REMOVED lines=13> */
.L_x_118:
[----:B------:R-:W-:Y:S05]  /*0890*/  BSYNC.RECONVERGENT B3 ;  /* 0x0000000000037941 */ /* 0x000fea0003800200 */
.L_x_117:
        /* <DEDUP_REMOVED lines=18> */
.L_x_120:
[----:B------:R-:W-:Y:S01]  /*09c0*/  FMUL.FTZ R3, R2, R29 ;  /* 0x0000001d02037220 */ /* 0x000fe20000410000 */
[----:B------:R-:W-:-:S03]  /*09d0*/  FMUL.FTZ R4, R29, 0.5 ;  /* 0x3f0000001d047820 */ /* 0x000fc60000410000 */
[----:B------:R-:W-:-:S04]  /*09e0*/  FFMA R0, -R3, R3, R2 ;  /* 0x0000000303007223 */ /* 0x000fc80000000102 */
[----:B------:R-:W-:-:S07]  /*09f0*/  FFMA R0, R0, R4, R3 ;  /* 0x0000000400007223 */ /* 0x000fce0000000003 */
.L_x_121:
[----:B------:R-:W-:Y:S05]  /*0a00*/  BSYNC.RECONVERGENT B1 ;  /* 0x0000000000017941 */ /* 0x000fea0003800200 */
.L_x_119:
        /* <DEDUP_REMOVED lines=13> */
.L_x_123:
[----:B------:R-:W-:Y:S05]  /*0ae0*/  BSYNC.RECONVERGENT B3 ;  /* 0x0000000000037941 */ /* 0x000fea0003800200 */
.L_x_122:
        /* <DEDUP_REMOVED lines=18> */
.L_x_125:
[----:B------:R-:W-:Y:S01]  /*0c10*/  FMUL.FTZ R3, R2, R29 ;  /* 0x0000001d02037220 */ /* 0x000fe20000410000 */
[----:B------:R-:W-:-:S03]  /*0c20*/  FMUL.FTZ R4, R29, 0.5 ;  /* 0x3f0000001d047820 */ /* 0x000fc60000410000 */
[----:B------:R-:W-:-:S04]  /*0c30*/  FFMA R0, -R3, R3, R2 ;  /* 0x0000000303007223 */ /* 0x000fc80000000102 */
[----:B------:R-:W-:-:S07]  /*0c40*/  FFMA R0, R0, R4, R3 ;  /* 0x0000000400007223 */ /* 0x000fce0000000003 */
.L_x_126:
[----:B------:R-:W-:Y:S05]  /*0c50*/  BSYNC.RECONVERGENT B1 ;  /* 0x0000000000017941 */ /* 0x000fea0003800200 */
.L_x_124:
        /* <DEDUP_REMOVED lines=13> */
.L_x_128:
[----:B------:R-:W-:Y:S05]  /*0d30*/  BSYNC.RECONVERGENT B3 ;  /* 0x0000000000037941 */ /* 0x000fea0003800200 */
.L_x_127:
        /* <DEDUP_REMOVED lines=18> */
.L_x_130:
[----:B------:R-:W-:Y:S01]  /*0e60*/  FMUL.FTZ R3, R2, R29 ;  /* 0x0000001d02037220 */ /* 0x000fe20000410000 */
[----:B------:R-:W-:-:S03]  /*0e70*/  FMUL.FTZ R4, R29, 0.5 ;  /* 0x3f0000001d047820 */ /* 0x000fc60000410000 */
[----:B------:R-:W-:-:S04]  /*0e80*/  FFMA R0, -R3, R3, R2 ;  /* 0x0000000303007223 */ /* 0x000fc80000000102 */
[----:B------:R-:W-:-:S07]  /*0e90*/  FFMA R0, R0, R4, R3 ;  /* 0x0000000400007223 */ /* 0x000fce0000000003 */
.L_x_131:
[----:B------:R-:W-:Y:S05]  /*0ea0*/  BSYNC.RECONVERGENT B1 ;  /* 0x0000000000017941 */ /* 0x000fea0003800200 */
.L_x_129:
        /* <DEDUP_REMOVED lines=13> */
.L_x_133:
[----:B------:R-:W-:Y:S05]  /*0f80*/  BSYNC.RECONVERGENT B3 ;  /* 0x0000000000037941 */ /* 0x000fea0003800200 */
.L_x_132:
        /* <DEDUP_REMOVED lines=18> */
.L_x_135:
[----:B------:R-:W-:Y:S01]  /*10b0*/  FMUL.FTZ R3, R2, R29 ;  /* 0x0000001d02037220 */ /* 0x000fe20000410000 */
[----:B------:R-:W-:-:S03]  /*10c0*/  FMUL.FTZ R4, R29, 0.5 ;  /* 0x3f0000001d047820 */ /* 0x000fc60000410000 */
[----:B------:R-:W-:-:S04]  /*10d0*/  FFMA R0, -R3, R3, R2 ;  /* 0x0000000303007223 */ /* 0x000fc80000000102 */
[----:B------:R-:W-:-:S07]  /*10e0*/  FFMA R0, R0, R4, R3 ;  /* 0x0000000400007223 */ /* 0x000fce0000000003 */
.L_x_136:
[----:B------:R-:W-:Y:S05]  /*10f0*/  BSYNC.RECONVERGENT B1 ;  /* 0x0000000000017941 */ /* 0x000fea0003800200 */
.L_x_134:
        /* <DEDUP_REMOVED lines=13> */
.L_x_138:
[----:B------:R-:W-:Y:S05]  /*11d0*/  BSYNC.RECONVERGENT B3 ;  /* 0x0000000000037941 */ /* 0x000fea0003800200 */
.L_x_137:
        /* <DEDUP_REMOVED lines=18> */
.L_x_140:
[----:B------:R-:W-:Y:S01]  /*1300*/  FMUL.FTZ R3, R2, R29 ;  /* 0x0000001d02037220 */ /* 0x000fe20000410000 */
[----:B------:R-:W-:-:S03]  /*1310*/  FMUL.FTZ R4, R29, 0.5 ;  /* 0x3f0000001d047820 */ /* 0x000fc60000410000 */
[----:B------:R-:W-:-:S04]  /*1320*/  FFMA R0, -R3, R3, R2 ;  /* 0x0000000303007223 */ /* 0x000fc80000000102 */
[----:B------:R-:W-:-:S07]  /*1330*/  FFMA R0, R0, R4, R3 ;  /* 0x0000000400007223 */ /* 0x000fce0000000003 */
.L_x_141:
[----:B------:R-:W-:Y:S05]  /*1340*/  BSYNC.RECONVERGENT B1 ;  /* 0x0000000000017941 */ /* 0x000fea0003800200 */
.L_x_139:
        /* <DEDUP_REMOVED lines=13> */
.L_x_143:
[----:B------:R-:W-:Y:S05]  /*1420*/  BSYNC.RECONVERGENT B3 ;  /* 0x0000000000037941 */ /* 0x000fea0003800200 */
.L_x_142:
        /* <DEDUP_REMOVED lines=14> */
[----:B------:R-:W-:Y:S02]  /*1510*/  MOV R2, R29 ;  /* 0x0000001d00027202 */ /* 0x000fe40000000f00 */
[----:B------:R-:W-:-:S07]  /*1520*/  MOV R0, 0x1540 ;  /* 0x0000154000007802 */ /* 0x000fce0000000f00 */
[----:B------:R-:W-:Y:S05]  /*1530*/  CALL.REL.NOINC `($__internal_6_$__cuda_sm20_sqrt_rn_f32_slowpath) ;  /* 0x0000001400587944 */ /* 0x000fea0003c00000 */
[----:B------:R-:W-:Y:S01]  /*1540*/  MOV R0, R26 ;  /* 0x0000001a00007202 */ /* 0x000fe20000000f00 */
[----:B------:R-:W-:Y:S06]  /*1550*/  BRA `(.L_x_146) ;  /* 0x0000000000107947 */ /* 0x000fec0003800000 */
.L_x_145:
[----:B------:R-:W-:Y:S01]  /*1560*/  FMUL.FTZ R0, R29, R4 ;  /* 0x000000041d007220 */ /* 0x000fe20000410000 */
[----:B------:R-:W-:-:S03]  /*1570*/  FMUL.FTZ R2, R4, 0.5 ;  /* 0x3f00000004027820 */ /* 0x000fc60000410000 */
[----:B------:R-:W-:-:S04]  /*1580*/  FFMA R3, -R0, R0, R29 ;  /* 0x0000000000037223 */ /* 0x000fc8000000011d */
[----:B------:R-:W-:-:S07]  /*1590*/  FFMA R0, R3, R2, R0 ;  /* 0x0000000203007223 */ /* 0x000fce0000000000 */
.L_x_146:
[----:B------:R-:W-:Y:S05]  /*15a0*/  BSYNC.RECONVERGENT B1 ;  /* 0x0000000000017941 */ /* 0x000fea0003800200 */
.L_x_144:
        /* <DEDUP_REMOVED lines=13> */
.L_x_148:
[----:B------:R-:W-:Y:S05]  /*1680*/  BSYNC.RECONVERGENT B3 ;  /* 0x0000000000037941 */ /* 0x000fea0003800200 */
.L_x_147:
[----:B------:R1:W-:Y:S01]  /*1690*/  STG.E desc[UR18][R20.64+0xc], R3 ;  /* 0x00000c0314007986 */ /* 0x0003e2000c101912 */
[----:B------:R-:W-:Y:S02]  /*16a0*/  IADD3 R5, PT, PT, R5, 0x8, RZ ;  /* 0x0000000805057810 */ /* 0x000fe40007ffe0ff */
[----:B------:R-:W-:Y:S02]  /*16b0*/  IADD3 R6, PT, PT, R6, 0x8, RZ ;  /* 0x0000000806067810 */ /* 0x000fe40007ffe0ff */
[----:B------:R-:W-:-:S13]  /*16c0*/  ISETP.NE.AND P0, PT, R5, RZ, PT ;  /* 0x000000ff0500720c */ /* 0x000fda0003f05270 */
[----:B-1----:R-:W-:Y:S05]  /*16d0*/  @P0 BRA `(.L_x_149) ;  /* 0xffffffec00280947 */ /* 0x002fea000383ffff */
[----:B------:R-:W-:-:S07]  /*16e0*/  MOV R6, UR4 ;  /* 0x0000000400067c02 */ /* 0x000fce0008000f00 */
.L_x_108:
[----:B------:R-:W-:-:S09]  /*16f0*/  UISETP.NE.AND UP0, UPT, UR12, URZ, UPT ;  /* 0x000000ff0c00728c */ /* 0x000fd2000bf05270 */
[----:B------:R-:W-:Y:S05]  /*1700*/  BRA.U !UP0, `(.L_x_150) ;  /* 0x0000001108c47547 */ /* 0x000fea000b800000 */
[----:B------:R-:W-:-:S09]  /*1710*/  UISETP.GE.U32.AND UP0, UPT, UR13, 0x3, UPT ;  /* 0x000000030d00788c */ /* 0x000fd2000bf06070 */
[----:B------:R-:W-:Y:S05]  /*1720*/  BRA.U !UP0, `(.L_x_151) ;  /* 0x0000000908907547 */ /* 0x000fea000b800000 */
[----:B------:R-:W1:Y:S01]  /*1730*/  LDC.64 R18, c[0x0][0x380] ;  /* 0x0000e000ff127b82 */ /* 0x000e620000000a00 */
[----:B------:R-:W2:Y:S07]  /*1740*/  LDG.E R2, desc[UR18][R10.64] ;  /* 0x000000120a027981 */ /* 0x000eae000c1e1900 */
[----:B------:R-:W3:Y:S01]  /*1750*/  LDC.64 R16, c[0x0][0x388] ;  /* 0x0000e200ff107b82 */ /* 0x000ee20000000a00 */
[----:B------:R-:W-:Y:S01]  /*1760*/  IADD3 R5, PT, PT, R7, R6, RZ ;  /* 0x0000000607057210 */ /* 0x000fe20007ffe0ff */
[----:B------:R-:W4:Y:S01]  /*1770*/  LDG.E R3, desc[UR18][R14.64] ;  /* 0x000000120e037981 */ /* 0x000f22000c1e1900 */
[----:B------:R-:W2:Y:S03]  /*1780*/  LDCU UR16, c[0x0][0x3c0] ;  /* 0x00007800ff1077ac */ /* 0x000ea60008000800 */
[----:B------:R-:W5:Y:S01]  /*1790*/  LDG.E R21, desc[UR18][R12.64] ;  /* 0x000000120c157981 */ /* 0x000f62000c1e1900 */
[----:B-1----:R-:W-:-:S05]  /*17a0*/  IMAD.WIDE R18, R5, 0x4, R18 ;  /* 0x0000000405127825 */ /* 0x002fca00078e0212 */
[----:B------:R-:W4:Y:S01]  /*17b0*/  LDG.E R0, desc[UR18][R18.64] ;  /* 0x0000001212007981 */ /* 0x000f22000c1e1900 */
[----:B---3--:R-:W-:-:S05]  /*17c0*/  IMAD.WIDE R16, R5, 0x4, R16 ;  /* 0x0000000405107825 */ /* 0x008fca00078e0210 */
[----:B------:R-:W5:Y:S01]  /*17d0*/  LDG.E R20, desc[UR18][R16.64] ;  /* 0x0000001210147981 */ /* 0x000f62000c1e1900 */
[----:B------:R-:W-:Y:S01]  /*17e0*/  BSSY.RECONVERGENT B1, `(.L_x_152) ;  /* 0x0000011000017945 */ /* 0x000fe20003800200 */
[----:B--2---:R-:W-:-:S05]  /*17f0*/  FADD R25, R2, UR16 ;  /* 0x0000001002197e21 */ /* 0x004fca0008000000 */
[----:B------:R-:W-:Y:S01]  /*1800*/  IADD3 R2, PT, PT, R25, -0xd000000, RZ ;  /* 0xf300000019027810 */ /* 0x000fe20007ffe0ff */
[----:B------:R1:W2:Y:S03]  /*1810*/  MUFU.RSQ R4, R25 ;  /* 0x0000001900047308 */ /* 0x0002a60000001400 */
[----:B------:R-:W-:Y:S01]  /*1820*/  ISETP.GT.U32.AND P0, PT, R2, 0x727fffff, PT ;  /* 0x727fffff0200780c */ /* 0x000fe20003f04070 */
[----:B----4-:R-:W-:-:S04]  /*1830*/  FADD R0, R0, -R3 ;  /* 0x8000000300007221 */ /* 0x010fc80000000000 */
[----:B-----5:R-:W-:-:S08]  /*1840*/  FFMA R20, -R21, R20, R0 ;  /* 0x0000001415147223 */ /* 0x020fd00000000100 */
[----:B-12---:R-:W-:Y:S05]  /*1850*/  @!P0 BRA `(.L_x_153) ;  /* 0x0000000000148947 */ /* 0x006fea0003800000 */
[----:B------:R-:W-:Y:S02]  /*1860*/  MOV R2, R25 ;  /* 0x0000001900027202 */ /* 0x000fe40000000f00 */
[----:B------:R-:W-:-:S07]  /*1870*/  MOV R0, 0x1890 ;  /* 0x0000189000007802 */ /* 0x000fce0000000f00 */
[----:B0-----:R-:W-:Y:S05]  /*1880*/  CALL.REL.NOINC `($__internal_6_$__cuda_sm20_sqrt_rn_f32_slowpath) ;  /* 0x0000001000847944 */ /* 0x001fea0003c00000 */
[----:B------:R-:W-:Y:S01]  /*1890*/  MOV R0, R26 ;  /* 0x0000001a00007202 */ /* 0x000fe20000000f00 */
[----:B------:R-:W-:Y:S06]  /*18a0*/  BRA `(.L_x_154) ;  /* 0x0000000000107947 */ /* 0x000fec0003800000 */
.L_x_153:
[----:B------:R-:W-:Y:S01]  /*18b0*/  FMUL.FTZ R0, R25, R4 ;  /* 0x0000000419007220 */ /* 0x000fe20000410000 */
[----:B------:R-:W-:-:S03]  /*18c0*/  FMUL.FTZ R2, R4, 0.5 ;  /* 0x3f00000004027820 */ /* 0x000fc60000410000 */
[----:B------:R-:W-:-:S04]  /*18d0*/  FFMA R3, -R0, R0, R25 ;  /* 0x0000000000037223 */ /* 0x000fc80000000119 */
[----:B------:R-:W-:-:S07]  /*18e0*/  FFMA R0, R3, R2, R0 ;  /* 0x0000000203007223 */ /* 0x000fce0000000000 */
.L_x_154:
[----:B0-----:R-:W-:Y:S05]  /*18f0*/  BSYNC.RECONVERGENT B1 ;  /* 0x0000000000017941 */ /* 0x001fea0003800200 */
.L_x_152:
        /* <DEDUP_REMOVED lines=13> */
.L_x_156:
[----:B------:R-:W-:Y:S05]  /*19d0*/  BSYNC.RECONVERGENT B3 ;  /* 0x0000000000037941 */ /* 0x000fea0003800200 */
.L_x_155:
[----:B------:R-:W0:Y:S01]  /*19e0*/  LDC.64 R20, c[0x0][0x390] ;  /* 0x0000e400ff147b82 */ /* 0x000e220000000a00 */
[----:B------:R-:W1:Y:S01]  /*19f0*/  LDCU UR16, c[0x0][0x3c0] ;  /* 0x00007800ff1077ac */ /* 0x000e620008000800 */
[----:B0-----:R-:W-:-:S05]  /*1a00*/  IMAD.WIDE R20, R5, 0x4, R20 ;  /* 0x0000000405147825 */ /* 0x001fca00078e0214 */
[----:B------:R0:W-:Y:S04]  /*1a10*/  STG.E desc[UR18][R20.64], R3 ;  /* 0x0000000314007986 */ /* 0x0001e8000c101912 */
[----:B------:R-:W1:Y:S04]  /*1a20*/  LDG.E R24, desc[UR18][R10.64] ;  /* 0x000000120a187981 */ /* 0x000e68000c1e1900 */
[----:B------:R-:W2:Y:S04]  /*1a30*/  LDG.E R0, desc[UR18][R18.64+0x4] ;  /* 0x0000041212007981 */ /* 0x000ea8000c1e1900 */
[----:B------:R-:W2:Y:S04]  /*1a40*/  LDG.E R5, desc[UR18][R14.64] ;  /* 0x000000120e057981 */ /* 0x000ea8000c1e1900 */
[----:B------:R-:W3:Y:S04]  /*1a50*/  LDG.E R2, desc[UR18][R12.64] ;  /* 0x000000120c027981 */ /* 0x000ee8000c1e1900 */
[----:B------:R-:W3:Y:S01]  /*1a60*/  LDG.E R4, desc[UR18][R16.64+0x4] ;  /* 0x0000041210047981 */ /* 0x000ee2000c1e1900 */
[----:B------:R-:W-:Y:S01]  /*1a70*/  BSSY.RECONVERGENT B1, `(.L_x_157) ;  /* 0x0000011000017945 */ /* 0x000fe20003800200 */
[----:B-1----:R-:W-:-:S04]  /*1a80*/  FADD R25, R24, UR16 ;  /* 0x0000001018197e21 */ /* 0x002fc80008000000 */
[----:B------:R0:W1:Y:S01]  /*1a90*/  MUFU.RSQ R26, R25 ;  /* 0x00000019001a7308 */ /* 0x0000620000001400 */
[----:B------:R-:W-:Y:S01]  /*1aa0*/  IADD3 R24, PT, PT, R25, -0xd000000, RZ ;  /* 0xf300000019187810 */ /* 0x000fe20007ffe0ff */
[----:B--2---:R-:W-:-:S03]  /*1ab0*/  FADD R5, R0, -R5 ;  /* 0x8000000500057221 */ /* 0x004fc60000000000 */
[----:B------:R-:W-:Y:S01]  /*1ac0*/  ISETP.GT.U32.AND P0, PT, R24, 0x727fffff, PT ;  /* 0x727fffff1800780c */ /* 0x000fe20003f04070 */
[----:B---3--:R-:W-:-:S12]  /*1ad0*/  FFMA R5, -R2, R4, R5 ;  /* 0x0000000402057223 */ /* 0x008fd80000000105 */
[----:B01----:R-:W-:Y:S05]  /*1ae0*/  @!P0 BRA `(.L_x_158) ;  /* 0x0000000000148947 */ /* 0x003fea0003800000 */
[----:B------:R-:W-:Y:S02]  /*1af0*/  MOV R2, R25 ;  /* 0x0000001900027202 */ /* 0x000fe40000000f00 */
[----:B------:R-:W-:-:S07]  /*1b00*/  MOV R0, 0x1b20 ;  /* 0x00001b2000007802 */ /* 0x000fce0000000f00 */
[----:B------:R-:W-:Y:S05]  /*1b10*/  CALL.REL.NOINC `($__internal_6_$__cuda_sm20_sqrt_rn_f32_slowpath) ;  /* 0x0000000c00e07944 */ /* 0x000fea0003c00000 */
[----:B------:R-:W-:Y:S01]  /*1b20*/  MOV R0, R26 ;  /* 0x0000001a00007202 */ /* 0x000fe20000000f00 */
[----:B------:R-:W-:Y:S06]  /*1b30*/  BRA `(.L_x_159) ;  /* 0x0000000000107947 */ /* 0x000fec0003800000 */
.L_x_158:
[----:B------:R-:W-:Y:S01]  /*1b40*/  FMUL.FTZ R0, R25, R26 ;  /* 0x0000001a19007220 */ /* 0x000fe20000410000 */
[----:B------:R-:W-:-:S03]  /*1b50*/  FMUL.FTZ R2, R26, 0.5 ;  /* 0x3f0000001a027820 */ /* 0x000fc60000410000 */
[----:B------:R-:W-:-:S04]  /*1b60*/  FFMA R3, -R0, R0, R25 ;  /* 0x0000000000037223 */ /* 0x000fc80000000119 */
[----:B------:R-:W-:-:S07]  /*1b70*/  FFMA R0, R3, R2, R0 ;  /* 0x0000000203007223 */ /* 0x000fce0000000000 */
.L_x_159:
[----:B------:R-:W-:Y:S05]  /*1b80*/  BSYNC.RECONVERGENT B1 ;  /* 0x0000000000017941 */ /* 0x000fea0003800200 */
.L_x_157:
        /* <DEDUP_REMOVED lines=13> */
.L_x_161:
[----:B------:R-:W-:Y:S05]  /*1c60*/  BSYNC.RECONVERGENT B3 ;  /* 0x0000000000037941 */ /* 0x000fea0003800200 */
.L_x_160:
[----:B------:R0:W-:Y:S01]  /*1c70*/  STG.E desc[UR18][R20.64+0x4], R3 ;  /* 0x0000040314007986 */ /* 0x0001e2000c101912 */
[----:B------:R-:W1:Y:S03]  /*1c80*/  LDCU UR16, c[0x0][0x3c0] ;  /* 0x00007800ff1077ac */ /* 0x000e660008000800 */
        /* <DEDUP_REMOVED lines=18> */
.L_x_163:
[----:B------:R-:W-:Y:S01]  /*1db0*/  FMUL.FTZ R0, R25, R26 ;  /* 0x0000001a19007220 */ /* 0x000fe20000410000 */
[----:B------:R-:W-:-:S03]  /*1dc0*/  FMUL.FTZ R2, R26, 0.5 ;  /* 0x3f0000001a027820 */ /* 0x000fc60000410000 */
[----:B------:R-:W-:-:S04]  /*1dd0*/  FFMA R3, -R0, R0, R25 ;  /* 0x0000000000037223 */ /* 0x000fc80000000119 */
[----:B------:R-:W-:-:S07]  /*1de0*/  FFMA R0, R3, R2, R0 ;  /* 0x0000000203007223 */ /* 0x000fce0000000000 */
.L_x_164:
[----:B------:R-:W-:Y:S05]  /*1df0*/  BSYNC.RECONVERGENT B1 ;  /* 0x0000000000017941 */ /* 0x000fea0003800200 */
.L_x_162:
        /* <DEDUP_REMOVED lines=13> */
.L_x_166:
[----:B------:R-:W-:Y:S05]  /*1ed0*/  BSYNC.RECONVERGENT B3 ;  /* 0x0000000000037941 */ /* 0x000fea0003800200 */
.L_x_165:
        /* <DEDUP_REMOVED lines=20> */
.L_x_168:
[----:B------:R-:W-:Y:S01]  /*2020*/  FMUL.FTZ R0, R25, R4 ;  /* 0x0000000419007220 */ /* 0x000fe20000410000 */
[----:B------:R-:W-:-:S03]  /*2030*/  FMUL.FTZ R2, R4, 0.5 ;  /* 0x3f00000004027820 */ /* 0x000fc60000410000 */
[----:B------:R-:W-:-:S04]  /*2040*/  FFMA R3, -R0, R0, R25 ;  /* 0x0000000000037223 */ /* 0x000fc80000000119 */
[----:B------:R-:W-:-:S07]  /*2050*/  FFMA R0, R3, R2, R0 ;  /* 0x0000000203007223 */ /* 0x000fce0000000000 */
.L_x_169:
[----:B------:R-:W-:Y:S05]  /*2060*/  BSYNC.RECONVERGENT B1 ;  /* 0x0000000000017941 */ /* 0x000fea0003800200 */
.L_x_167:
        /* <DEDUP_REMOVED lines=13> */
.L_x_171:
[----:B------:R-:W-:Y:S05]  /*2140*/  BSYNC.RECONVERGENT B3 ;  /* 0x0000000000037941 */ /* 0x000fea0003800200 */
.L_x_170:
[----:B------:R1:W-:Y:S01]  /*2150*/  STG.E desc[UR18][R20.64+0xc], R3 ;  /* 0x00000c0314007986 */ /* 0x0003e2000c101912 */
[----:B------:R-:W-:-:S07]  /*2160*/  IADD3 R6, PT, PT, R6, 0x4, RZ ;  /* 0x0000000406067810 */ /* 0x000fce0007ffe0ff */
.L_x_151:
[----:B------:R-:W-:-:S09]  /*2170*/  UISETP.NE.AND UP0, UPT, UR14, URZ, UPT ;  /* 0x000000ff0e00728c */ /* 0x000fd2000bf05270 */
[----:B------:R-:W-:Y:S05]  /*2180*/  BRA.U !UP0, `(.L_x_150) ;  /* 0x0000000908247547 */ /* 0x000fea000b800000 */
[----:B------:R-:W-:-:S09]  /*2190*/  UISETP.NE.AND UP0, UPT, UR14, 0x1, UPT ;  /* 0x000000010e00788c */ /* 0x000fd2000bf05270 */
[----:B------:R-:W-:Y:S05]  /*21a0*/  BRA.U !UP0, `(.L_x_172) ;  /* 0x0000000508587547 */ /* 0x000fea000b800000 */
[----:B------:R-:W2:Y:S01]  /*21b0*/  LDC.64 R18, c[0x0][0x380] ;  /* 0x0000e000ff127b82 */ /* 0x000ea20000000a00 */
[----:B------:R-:W3:Y:S07]  /*21c0*/  LDG.E R2, desc[UR18][R10.64] ;  /* 0x000000120a027981 */ /* 0x000eee000c1e1900 */
[----:B------:R-:W4:Y:S01]  /*21d0*/  LDC.64 R16, c[0x0][0x388] ;  /* 0x0000e200ff107b82 */ /* 0x000f220000000a00 */
[----:B------:R-:W-:Y:S01]  /*21e0*/  IADD3 R5, PT, PT, R7, R6, RZ ;  /* 0x0000000607057210 */ /* 0x000fe20007ffe0ff */
[----:B-1----:R-:W5:Y:S01]  /*21f0*/  LDG.E R3, desc[UR18][R14.64] ;  /* 0x000000120e037981 */ /* 0x002f62000c1e1900 */
[----:B------:R-:W3:Y:S03]  /*2200*/  LDCU UR16, c[0x0][0x3c0] ;  /* 0x00007800ff1077ac */ /* 0x000ee60008000800 */
[----:B------:R-:W5:Y:S01]  /*2210*/  LDG.E R21, desc[UR18][R12.64] ;  /* 0x000000120c157981 */ /* 0x000f62000c1e1900 */
[----:B--2---:R-:W-:-:S05]  /*2220*/  IMAD.WIDE R18, R5, 0x4, R18 ;  /* 0x0000000405127825 */ /* 0x004fca00078e0212 */
[----:B------:R-:W5:Y:S01]  /*2230*/  LDG.E R0, desc[UR18][R18.64] ;  /* 0x0000001212007981 */ /* 0x000f62000c1e1900 */
[----:B----4-:R-:W-:-:S05]  /*2240*/  IMAD.WIDE R16, R5, 0x4, R16 ;  /* 0x0000000405107825 */ /* 0x010fca00078e0210 */
[----:B------:R-:W2:Y:S01]  /*2250*/  LDG.E R20, desc[UR18][R16.64] ;  /* 0x0000001210147981 */ /* 0x000ea2000c1e1900 */
[----:B------:R-:W-:Y:S01]  /*2260*/  BSSY.RECONVERGENT B1, `(.L_x_173) ;  /* 0x0000011000017945 */ /* 0x000fe20003800200 */
[----:B---3--:R-:W-:-:S05]  /*2270*/  FADD R25, R2, UR16 ;  /* 0x0000001002197e21 */ /* 0x008fca0008000000 */
[----:B------:R-:W-:Y:S01]  /*2280*/  IADD3 R2, PT, PT, R25, -0xd000000, RZ ;  /* 0xf300000019027810 */ /* 0x000fe20007ffe0ff */
[----:B------:R1:W3:Y:S03]  /*2290*/  MUFU.RSQ R4, R25 ;  /* 0x0000001900047308 */ /* 0x0002e60000001400 */
[----:B------:R-:W-:Y:S01]  /*22a0*/  ISETP.GT.U32.AND P0, PT, R2, 0x727fffff, PT ;  /* 0x727fffff0200780c */ /* 0x000fe20003f04070 */
[----:B-----5:R-:W-:-:S04]  /*22b0*/  FADD R0, R0, -R3 ;  /* 0x8000000300007221 */ /* 0x020fc80000000000 */
[----:B--2---:R-:W-:-:S08]  /*22c0*/  FFMA R20, -R21, R20, R0 ;  /* 0x0000001415147223 */ /* 0x004fd00000000100 */
[----:B-1-3--:R-:W-:Y:S05]  /*22d0*/  @!P0 BRA `(.L_x_174) ;  /* 0x0000000000148947 */ /* 0x00afea0003800000 */
[----:B------:R-:W-:Y:S02]  /*22e0*/  MOV R2, R25 ;  /* 0x0000001900027202 */ /* 0x000fe40000000f00 */
[----:B------:R-:W-:-:S07]  /*22f0*/  MOV R0, 0x2310 ;  /* 0x0000231000007802 */ /* 0x000fce0000000f00 */
[----:B0-----:R-:W-:Y:S05]  /*2300*/  CALL.REL.NOINC `($__internal_6_$__cuda_sm20_sqrt_rn_f32_slowpath) ;  /* 0x0000000400e47944 */ /* 0x001fea0003c00000 */
[----:B------:R-:W-:Y:S01]  /*2310*/  MOV R0, R26 ;  /* 0x0000001a00007202 */ /* 0x000fe20000000f00 */
[----:B------:R-:W-:Y:S06]  /*2320*/  BRA `(.L_x_175) ;  /* 0x0000000000107947 */ /* 0x000fec0003800000 */
.L_x_174:
[----:B------:R-:W-:Y:S01]  /*2330*/  FMUL.FTZ R0, R25, R4 ;  /* 0x0000000419007220 */ /* 0x000fe20000410000 */
[----:B------:R-:W-:-:S03]  /*2340*/  FMUL.FTZ R2, R4, 0.5 ;  /* 0x3f00000004027820 */ /* 0x000fc60000410000 */
[----:B------:R-:W-:-:S04]  /*2350*/  FFMA R3, -R0, R0, R25 ;  /* 0x0000000000037223 */ /* 0x000fc80000000119 */
[----:B------:R-:W-:-:S07]  /*2360*/  FFMA R0, R3, R2, R0 ;  /* 0x0000000203007223 */ /* 0x000fce0000000000 */
.L_x_175:
[----:B0-----:R-:W-:Y:S05]  /*2370*/  BSYNC.RECONVERGENT B1 ;  /* 0x0000000000017941 */ /* 0x001fea0003800200 */
.L_x_173:
        /* <DEDUP_REMOVED lines=13> */
.L_x_177:
[----:B------:R-:W-:Y:S05]  /*2450*/  BSYNC.RECONVERGENT B3 ;  /* 0x0000000000037941 */ /* 0x000fea0003800200 */
.L_x_176:
        /* <DEDUP_REMOVED lines=22> */
.L_x_179:
[----:B------:R-:W-:Y:S01]  /*25c0*/  FMUL.FTZ R0, R25, R4 ;  /* 0x0000000419007220 */ /* 0x000fe20000410000 */
[----:B------:R-:W-:-:S03]  /*25d0*/  FMUL.FTZ R2, R4, 0.5 ;  /* 0x3f00000004027820 */ /* 0x000fc60000410000 */
[----:B------:R-:W-:-:S04]  /*25e0*/  FFMA R3, -R0, R0, R25 ;  /* 0x0000000000037223 */ /* 0x000fc80000000119 */
[----:B------:R-:W-:-:S07]  /*25f0*/  FFMA R0, R3, R2, R0 ;  /* 0x0000000203007223 */ /* 0x000fce0000000000 */
.L_x_180:
[----:B------:R-:W-:Y:S05]  /*2600*/  BSYNC.RECONVERGENT B1 ;  /* 0x0000000000017941 */ /* 0x000fea0003800200 */
.L_x_178:
        /* <DEDUP_REMOVED lines=13> */
.L_x_182:
[----:B------:R-:W-:Y:S05]  /*26e0*/  BSYNC.RECONVERGENT B3 ;  /* 0x0000000000037941 */ /* 0x000fea0003800200 */
.L_x_181:
[----:B------:R2:W-:Y:S01]  /*26f0*/  STG.E desc[UR18][R20.64+0x4], R3 ;  /* 0x0000040314007986 */ /* 0x0005e2000c101912 */
[----:B------:R-:W-:-:S07]  /*2700*/  IADD3 R6, PT, PT, R6, 0x2, RZ ;  /* 0x0000000206067810 */ /* 0x000fce0007ffe0ff */
.L_x_172:
[----:B------:R-:W3:Y:S02]  /*2710*/  LDCU UR16, c[0x0][0x3bc] ;  /* 0x00007780ff1077ac */ /* 0x000ee40008000800 */
[----:B---3--:R-:W-:-:S09]  /*2720*/  ULOP3.LUT UP0, URZ, UR16, 0x1, URZ, 0xc0, !UPT ;  /* 0x0000000110ff7892 */ /* 0x008fd2000f80c0ff */
[----:B------:R-:W-:Y:S05]  /*2730*/  BRA.U !UP0, `(.L_x_150) ;  /* 0x0000000108b87547 */ /* 0x000fea000b800000 */
[----:B-12---:R-:W1:Y:S01]  /*2740*/  LDC.64 R2, c[0x0][0x380] ;  /* 0x0000e000ff027b82 */ /* 0x006e620000000a00 */
[----:B------:R-:W2:Y:S07]  /*2750*/  LDG.E R4, desc[UR18][R10.64] ;  /* 0x000000120a047981 */ /* 0x000eae000c1e1900 */
[----:B------:R-:W3:Y:S01]  /*2760*/  LDC.64 R16, c[0x0][0x388] ;  /* 0x0000e200ff107b82 */ /* 0x000ee20000000a00 */
[----:B------:R-:W-:Y:S01]  /*2770*/  IADD3 R6, PT, PT, R7, R6, RZ ;  /* 0x0000000607067210 */ /* 0x000fe20007ffe0ff */
[----:B------:R-:W4:Y:S01]  /*2780*/  LDG.E R5, desc[UR18][R14.64] ;  /* 0x000000120e057981 */ /* 0x000f22000c1e1900 */
[----:B------:R-:W2:Y:S03]  /*2790*/  LDCU UR16, c[0x0][0x3c0] ;  /* 0x00007800ff1077ac */ /* 0x000ea60008000800 */
[----:B------:R-:W5:Y:S01]  /*27a0*/  LDG.E R0, desc[UR18][R12.64] ;  /* 0x000000120c007981 */ /* 0x000f62000c1e1900 */
[----:B-1----:R-:W-:-:S06]  /*27b0*/  IMAD.WIDE R2, R6, 0x4, R2 ;  /* 0x0000000406027825 */ /* 0x002fcc00078e0202 */
[----:B------:R-:W4:Y:S01]  /*27c0*/  LDG.E R2, desc[UR18][R2.64] ;  /* 0x0000001202027981 */ /* 0x000f22000c1e1900 */
[----:B---3--:R-:W-:-:S06]  /*27d0*/  IMAD.WIDE R16, R6, 0x4, R16 ;  /* 0x0000000406107825 */ /* 0x008fcc00078e0210 */
        /* <DEDUP_REMOVED lines=14> */
.L_x_184:
[----:B------:R-:W-:Y:S01]  /*28c0*/  FMUL.FTZ R0, R7, R18 ;  /* 0x0000001207007220 */ /* 0x000fe20000410000 */
[----:B------:R-:W-:-:S03]  /*28d0*/  FMUL.FTZ R2, R18, 0.5 ;  /* 0x3f00000012027820 */ /* 0x000fc60000410000 */
[----:B------:R-:W-:-:S04]  /*28e0*/  FFMA R3, -R0, R0, R7 ;  /* 0x0000000000037223 */ /* 0x000fc80000000107 */
[----:B------:R-:W-:-:S07]  /*28f0*/  FFMA R0, R3, R2, R0 ;  /* 0x0000000203007223 */ /* 0x000fce0000000000 */
.L_x_185:
[----:B0-----:R-:W-:Y:S05]  /*2900*/  BSYNC.RECONVERGENT B1 ;  /* 0x0000000000017941 */ /* 0x001fea0003800200 */
.L_x_183:
        /* <DEDUP_REMOVED lines=13> */
.L_x_187:
[----:B------:R-:W-:Y:S05]  /*29e0*/  BSYNC.RECONVERGENT B3 ;  /* 0x0000000000037941 */ /* 0x000fea0003800200 */
.L_x_186:
[----:B------:R-:W0:Y:S02]  /*29f0*/  LDC.64 R2, c[0x0][0x390] ;  /* 0x0000e400ff027b82 */ /* 0x000e240000000a00 */
[----:B0-----:R-:W-:-:S05]  /*2a00*/  IMAD.WIDE R6, R6, 0x4, R2 ;  /* 0x0000000406067825 */ /* 0x001fca00078e0202 */
[----:B------:R3:W-:Y:S02]  /*2a10*/  STG.E desc[UR18][R6.64], R17 ;  /* 0x0000001106007986 */ /* 0x0007e4000c101912 */
.L_x_150:
[----:B------:R-:W-:Y:S05]  /*2a20*/  @P3 BRA `(.L_x_188) ;  /* 0xffffffd8002c3947 */ /* 0x000fea000383ffff */
[----:B------:R-:W-:Y:S05]  /*2a30*/  @P2 BRA `(.L_x_189) ;  /* 0xffffffd800142947 */ /* 0x000fea000383ffff */
[----:B------:R-:W4:Y:S01]  /*2a40*/  LDCU UR16, c[0x0][0x3b4] ;  /* 0x00007680ff1077ac */ /* 0x000f220008000800 */
[----:B------:R-:W-:-:S04]  /*2a50*/  IADD3 R23, PT, PT, R23, UR5, RZ ;  /* 0x0000000517177c10 */ /* 0x000fc8000fffe0ff */
[----:B----4-:R-:W-:-:S13]  /*2a60*/  ISETP.GE.AND P0, PT, R23, UR16, PT ;  /* 0x0000001017007c0c */ /* 0x010fda000bf06270 */
[----:B------:R-:W-:Y:S05]  /*2a70*/  @!P0 BRA `(.L_x_190) ;  /* 0xffffffd400e88947 */ /* 0x000fea000383ffff */
[----:B0-----:R-:W-:Y:S05]  /*2a80*/  BSYNC.RECONVERGENT B0 ;  /* 0x0000000000007941 */ /* 0x001fea0003800200 */
.L_x_107:
[----:B------:R-:W-:Y:S05]  /*2a90*/  EXIT ;  /* 0x000000000000794d */ /* 0x000fea0003800000 */
        .weak           $__internal_6_$__cuda_sm20_sqrt_rn_f32_slowpath
        .type           $__internal_6_$__cuda_sm20_sqrt_rn_f32_slowpath,@function
        .size           $__internal_6_$__cuda_sm20_sqrt_rn_f32_slowpath,($__internal_7_$__cuda_sm3x_div_rn_noftz_f32_slowpath - $__internal_6_$__cuda_sm20_sqrt_rn_f32_slowpath)
$__internal_6_$__cuda_sm20_sqrt_rn_f32_slowpath:
[----:B------:R-:W-:-:S13]  /*2aa0*/  LOP3.LUT P0, RZ, R2, 0x7fffffff, RZ, 0xc0, !PT ;  /* 0x7fffffff02ff7812 */ /* 0x000fda000780c0ff */
[----:B------:R-:W-:Y:S01]  /*2ab0*/  @!P0 MOV R26, R2 ;  /* 0x00000002001a8202 */ /* 0x000fe20000000f00 */
        /* <DEDUP_REMOVED lines=8> */
[----:B------:R-:W-:Y:S01]  /*2b40*/  @P0 FFMA R25, R2, 1.84467440737095516160e+19, RZ ;  /* 0x5f80000002190823 */ /* 0x000fe200000000ff */
[----:B------:R-:W-:-:S03]  /*2b50*/  @!P0 MOV R26, R2 ;  /* 0x00000002001a8202 */ /* 0x000fc60000000f00 */
[----:B------:R-:W0:Y:S02]  /*2b60*/  @P0 MUFU.RSQ R24, R25 ;  /* 0x0000001900180308 */ /* 0x000e240000001400 */
[----:B0-----:R-:W-:Y:S01]  /*2b70*/  @P0 FMUL.FTZ R4, R25, R24 ;  /* 0x0000001819040220 */ /* 0x001fe20000410000 */
[----:B------:R-:W-:-:S03]  /*2b80*/  @P0 FMUL.FTZ R24, R24, 0.5 ;  /* 0x3f00000018180820 */ /* 0x000fc60000410000 */
[----:B------:R-:W-:-:S04]  /*2b90*/  @P0 FADD.FTZ R3, -R4, -RZ ;  /* 0x800000ff04030221 */ /* 0x000fc80000010100 */
[----:B------:R-:W-:-:S04]  /*2ba0*/  @P0 FFMA R3, R4, R3, R25 ;  /* 0x0000000304030223 */ /* 0x000fc80000000019 */
[----:B------:R-:W-:-:S04]  /*2bb0*/  @P0 FFMA R3, R3, R24, R4 ;  /* 0x0000001803030223 */ /* 0x000fc80000000004 */
[----:B------:R-:W-:-:S07]  /*2bc0*/  @P0 FMUL.FTZ R26, R3, 2.3283064365386962891e-10 ;  /* 0x2f800000031a0820 */ /* 0x000fce0000410000 */
.L_x_191:
[----:B------:R-:W-:Y:S01]  /*2bd0*/  HFMA2 R3, -RZ, RZ, 0, 0 ;  /* 0x00000000ff037431 */ /* 0x000fe200000001ff */
[----:B------:R-:W-:-:S04]  /*2be0*/  MOV R2, R0 ;  /* 0x0000000000027202 */ /* 0x000fc80000000f00 */
[----:B------:R-:W-:Y:S05]  /*2bf0*/  RET.REL.NODEC R2 `(dx_fn) ;  /* 0xffffffd402007950 */ /* 0x000fea0003c3ffff */
        .weak           $__internal_7_$__cuda_sm3x_div_rn_noftz_f32_slowpath
        .type           $__internal_7_$__cuda_sm3x_div_rn_noftz_f32_slowpath,@function
        .size           $__internal_7_$__cuda_sm3x_div_rn_noftz_f32_slowpath,(.L_x_478 - $__internal_7_$__cuda_sm3x_div_rn_noftz_f32_slowpath)
$__internal_7_$__cuda_sm3x_div_rn_noftz_f32_slowpath:
[----:B------:R-:W-:Y:S01]  /*2c00*/  SHF.R.U32.HI R4, RZ, 0x17, R0 ;  /* 0x00000017ff047819 */ /* 0x000fe20000011600 */
[----:B------:R-:W-:Y:S01]  /*2c10*/  BSSY.RECONVERGENT B1, `(.L_x_192) ;  /* 0x0000063000017945 */ /* 0x000fe20003800200 */
[----:B------:R-:W-:Y:S02]  /*2c20*/  SHF.R.U32.HI R26, RZ, 0x17, R3 ;  /* 0x00000017ff1a7819 */ /* 0x000fe40000011603 */
[----:B------:R-:W-:Y:S02]  /*2c30*/  LOP3.LUT R4, R4, 0xff, RZ, 0xc0, !PT ;  /* 0x000000ff04047812 */ /* 0x000fe400078ec0ff */
[----:B------:R-:W-:Y:S02]  /*2c40*/  LOP3.LUT R26, R26, 0xff, RZ, 0xc0, !PT ;  /* 0x000000ff1a1a7812 */ /* 0x000fe400078ec0ff */
[----:B------:R-:W-:Y:S02]  /*2c50*/  IADD3 R25, PT, PT, R4, -0x1, RZ ;  /* 0xffffffff04197810 */ /* 0x000fe40007ffe0ff */
[----:B------:R-:W-:-:S02]  /*2c60*/  IADD3 R27, PT, PT, R26, -0x1, RZ ;  /* 0xffffffff1a1b7810 */ /* 0x000fc40007ffe0ff */
        /* <DEDUP_REMOVED lines=23> */
[----:B------:R-:W-:Y:S01]  /*2de0*/  @!P0 FFMA R3, R3, 1.84467440737095516160e+19, RZ ;  /* 0x5f80000003038823 */ /* 0x000fe200000000ff */
[----:B------:R-:W-:Y:S01]  /*2df0*/  @!P0 MOV R2, 0xffffffc0 ;  /* 0xffffffc000028802 */ /* 0x000fe20000000f00 */
[----:B------:R-:W-:-:S03]  /*2e00*/  @!P1 FFMA R0, R0, 1.84467440737095516160e+19, RZ ;  /* 0x5f80000000009823 */ /* 0x000fc600000000ff */
[----:B------:R-:W-:-:S07]  /*2e10*/  @!P1 IADD3 R2, PT, PT, R2, 0x40, RZ ;  /* 0x0000004002029810 */ /* 0x000fce0007ffe0ff */
.L_x_193:
[----:B------:R-:W-:Y:S01]  /*2e20*/  LEA R25, R4, 0xc0800000, 0x17 ;  /* 0xc080000004197811 */ /* 0x000fe200078eb8ff */
[----:B------:R-:W-:Y:S01]  /*2e30*/  BSSY.RECONVERGENT B2, `(.L_x_198) ;  /* 0x0000036000027945 */ /* 0x000fe20003800200 */
[----:B------:R-:W-:Y:S02]  /*2e40*/  IADD3 R26, PT, PT, R26, -0x7f, RZ ;  /* 0xffffff811a1a7810 */ /* 0x000fe40007ffe0ff */
[----:B------:R-:W-:-:S03]  /*2e50*/  IADD3 R28, PT, PT, -R25, R0, RZ ;  /* 0x00000000191c7210 */ /* 0x000fc60007ffe1ff */
[----:B------:R-:W-:Y:S01]  /*2e60*/  IMAD R3, R26, -0x800000, R3 ;  /* 0xff8000001a037824 */ /* 0x000fe200078e0203 */
[----:B------:R-:W0:Y:S01]  /*2e70*/  MUFU.RCP R0, R28 ;  /* 0x0000001c00007308 */ /* 0x000e220000001000 */
[----:B------:R-:W-:-:S04]  /*2e80*/  FADD.FTZ R25, -R28, -RZ ;  /* 0x800000ff1c197221 */ /* 0x000fc80000010100 */
[----:B0-----:R-:W-:-:S04]  /*2e90*/  FFMA R27, R0, R25, 1 ;  /* 0x3f800000001b7423 */ /* 0x001fc80000000019 */
[----:B------:R-:W-:Y:S01]  /*2ea0*/  FFMA R0, R0, R27, R0 ;  /* 0x0000001b00007223 */ /* 0x000fe20000000000 */
[----:B------:R-:W-:-:S03]  /*2eb0*/  IADD3 R27, PT, PT, R26, 0x7f, -R4 ;  /* 0x0000007f1a1b7810 */ /* 0x000fc60007ffe804 */
[----:B------:R-:W-:Y:S01]  /*2ec0*/  FFMA R4, R3, R0, RZ ;  /* 0x0000000003047223 */ /* 0x000fe200000000ff */
[----:B------:R-:W-:-:S03]  /*2ed0*/  IADD3 R2, PT, PT, R27, R2, RZ ;  /* 0x000000021b027210 */ /* 0x000fc60007ffe0ff */
[----:B------:R-:W-:-:S04]  /*2ee0*/  FFMA R29, R25, R4, R3 ;  /* 0x00000004191d7223 */ /* 0x000fc80000000003 */
[----:B------:R-:W-:-:S04]  /*2ef0*/  FFMA R4, R0, R29, R4 ;  /* 0x0000001d00047223 */ /* 0x000fc80000000004 */
[----:B------:R-:W-:-:S04]  /*2f00*/  FFMA R25, R25, R4, R3 ;  /* 0x0000000419197223 */ /* 0x000fc80000000003 */
[----:B------:R-:W-:-:S05]  /*2f10*/  FFMA R3, R0, R25, R4 ;  /* 0x0000001900037223 */ /* 0x000fca0000000004 */
[----:B------:R-:W-:-:S04]  /*2f20*/  SHF.R.U32.HI R27, RZ, 0x17, R3 ;  /* 0x00000017ff1b7819 */ /* 0x000fc80000011603 */
[----:B------:R-:W-:-:S04]  /*2f30*/  LOP3.LUT R27, R27, 0xff, RZ, 0xc0, !PT ;  /* 0x000000ff1b1b7812 */ /* 0x000fc800078ec0ff */
[----:B------:R-:W-:-:S04]  /*2f40*/  IADD3 R26, PT, PT, R27, R2, RZ ;  /* 0x000000021b1a7210 */ /* 0x000fc80007ffe0ff */
        /* <DEDUP_REMOVED lines=11> */
[CCC-:B------:R-:W-:Y:S01]  /*3000*/  FFMA.RP R27, R0.reuse, R25.reuse, R4.reuse ;  /* 0x00000019001b7223 */ /* 0x1c0fe20000008004 */
[----:B------:R-:W-:Y:S01]  /*3010*/  FFMA.RM R0, R0, R25, R4 ;  /* 0x0000001900007223 */ /* 0x000fe20000004004 */
[----:B------:R-:W-:Y:S02]  /*3020*/  ISETP.NE.AND P4, PT, R26, RZ, PT ;  /* 0x000000ff1a00720c */ /* 0x000fe40003f85270 */
[----:B------:R-:W-:Y:S02]  /*3030*/  LOP3.LUT R2, R2, 0x7fffff, RZ, 0xc0, !PT ;  /* 0x007fffff02027812 */ /* 0x000fe400078ec0ff */
[----:B------:R-:W-:Y:S02]  /*3040*/  ISETP.NE.AND P1, PT, R26, RZ, PT ;  /* 0x000000ff1a00720c */ /* 0x000fe40003f25270 */
[----:B------:R-:W-:Y:S02]  /*3050*/  LOP3.LUT R25, R2, 0x800000, RZ, 0xfc, !PT ;  /* 0x0080000002197812 */ /* 0x000fe400078efcff */
[----:B------:R-:W-:-:S02]  /*3060*/  IADD3 R2, PT, PT, R26, 0x20, RZ ;  /* 0x000000201a027810 */ /* 0x000fc40007ffe0ff */
[----:B------:R-:W-:Y:S02]  /*3070*/  IADD3 R26, PT, PT, -R26, RZ, RZ ;  /* 0x000000ff1a1a7210 */ /* 0x000fe40007ffe1ff */
[----:B------:R-:W-:Y:S02]  /*3080*/  SHF.L.U32 R2, R25, R2, RZ ;  /* 0x0000000219027219 */ /* 0x000fe400000006ff */
[----:B------:R-:W-:Y:S02]  /*3090*/  FSETP.NEU.FTZ.AND P0, PT, R27, R0, PT ;  /* 0x000000001b00720b */ /* 0x000fe40003f1d000 */
[----:B------:R-:W-:Y:S02]  /*30a0*/  SEL R26, R26, RZ, P4 ;  /* 0x000000ff1a1a7207 */ /* 0x000fe40002000000 */
[----:B------:R-:W-:Y:S02]  /*30b0*/  ISETP.NE.AND P1, PT, R2, RZ, P1 ;  /* 0x000000ff0200720c */ /* 0x000fe40000f25270 */
[----:B------:R-:W-:-:S02]  /*30c0*/  SHF.R.U32.HI R25, RZ, R26, R25 ;  /* 0x0000001aff197219 */ /* 0x000fc40000011619 */
[----:B------:R-:W-:Y:S02]  /*30d0*/  PLOP3.LUT P0, PT, P0, P1, PT, 0xf8, 0x8f ;  /* 0x00000000008f781c */ /* 0x000fe40000703f70 */
[----:B------:R-:W-:Y:S02]  /*30e0*/  SHF.R.U32.HI R2, RZ, 0x1, R25 ;  /* 0x00000001ff027819 */ /* 0x000fe40000011619 */
[----:B------:R-:W-:-:S04]  /*30f0*/  SEL R27, RZ, 0x1, !P0 ;  /* 0x00000001ff1b7807 */ /* 0x000fc80004000000 */
[----:B------:R-:W-:-:S04]  /*3100*/  LOP3.LUT R0, R27, 0x1, R2, 0xf8, !PT ;  /* 0x000000011b007812 */ /* 0x000fc800078ef802 */
[----:B------:R-:W-:-:S04]  /*3110*/  LOP3.LUT R25, R0, R25, RZ, 0xc0, !PT ;  /* 0x0000001900197212 */ /* 0x000fc800078ec0ff */
[----:B------:R-:W-:-:S04]  /*3120*/  IADD3 R2, PT, PT, R2, R25, RZ ;  /* 0x0000001902027210 */ /* 0x000fc80007ffe0ff */
[----:B------:R-:W-:Y:S01]  /*3130*/  LOP3.LUT R3, R2, R3, RZ, 0xfc, !PT ;  /* 0x0000000302037212 */ /* 0x000fe200078efcff */
[----:B------:R-:W-:Y:S06]  /*3140*/  BRA `(.L_x_201) ;  /* 0x0000000000107947 */ /* 0x000fec0003800000 */
.L_x_200:
[----:B------:R-:W-:-:S04]  /*3150*/  LOP3.LUT R3, R3, 0x80000000, RZ, 0xc0, !PT ;  /* 0x8000000003037812 */ /* 0x000fc800078ec0ff */
[----:B------:R-:W-:Y:S01]  /*3160*/  LOP3.LUT R3, R3, 0x7f800000, RZ, 0xfc, !PT ;  /* 0x7f80000003037812 */ /* 0x000fe200078efcff */
[----:B------:R-:W-:Y:S06]  /*3170*/  BRA `(.L_x_201) ;  /* 0x0000000000047947 */ /* 0x000fec0003800000 */
.L_x_199:
[----:B------:R-:W-:-:S07]  /*3180*/  LEA R3, R2, R3, 0x17 ;  /* 0x0000000302037211 */ /* 0x000fce00078eb8ff */
.L_x_201:
[----:B------:R-:W-:Y:S05]  /*3190*/  BSYNC.RECONVERGENT B2 ;  /* 0x0000000000027941 */ /* 0x000fea0003800200 */
.L_x_198:
[----:B------:R-:W-:Y:S01]  /*31a0*/  MOV R0, R3 ;  /* 0x0000000300007202 */ /* 0x000fe20000000f00 */
[----:B------:R-:W-:Y:S06]  /*31b0*/  BRA `(.L_x_202) ;  /* 0x0000000000207947 */ /* 0x000fec0003800000 */
.L_x_197:
[----:B------:R-:W-:-:S04]  /*31c0*/  LOP3.LUT R0, R0, 0x80000000, R3, 0x48, !PT ;  /* 0x8000000000007812 */ /* 0x000fc800078e4803 */
[----:B------:R-:W-:Y:S01]  /*31d0*/  LOP3.LUT R0, R0, 0x7f800000, RZ, 0xfc, !PT ;  /* 0x7f80000000007812 */ /* 0x000fe200078efcff */
[----:B------:R-:W-:Y:S06]  /*31e0*/  BRA `(.L_x_202) ;  /* 0x0000000000147947 */ /* 0x000fec0003800000 */
.L_x_196:
[----:B------:R-:W-:Y:S01]  /*31f0*/  LOP3.LUT R0, R0, 0x80000000, R3, 0x48, !PT ;  /* 0x8000000000007812 */ /* 0x000fe200078e4803 */
[----:B------:R-:W-:Y:S06]  /*3200*/  BRA `(.L_x_202) ;  /* 0x00000000000c7947 */ /* 0x000fec0003800000 */
.L_x_195:
[----:B------:R-:W0:Y:S01]  /*3210*/  MUFU.RSQ R0, -QNAN ;  /* 0xffc0000000007908 */ /* 0x000e220000001400 */
[----:B------:R-:W-:Y:S05]  /*3220*/  BRA `(.L_x_202) ;  /* 0x0000000000047947 */ /* 0x000fea0003800000 */
.L_x_194:
[----:B------:R-:W-:-:S07]  /*3230*/  FADD.FTZ R0, R3, R0 ;  /* 0x0000000003007221 */ /* 0x000fce0000010000 */
.L_x_202:
[----:B------:R-:W-:Y:S05]  /*3240*/  BSYNC.RECONVERGENT B1 ;  /* 0x0000000000017941 */ /* 0x000fea0003800200 */
.L_x_192:
[----:B------:R-:W-:-:S04]  /*3250*/  HFMA2 R25, -RZ, RZ, 0, 0 ;  /* 0x00000000ff197431 */ /* 0x000fc800000001ff */
[----:B0-----:R-:W-:Y:S05]  /*3260*/  RET.REL.NODEC R24 `(dx_fn) ;  /* 0xffffffcc18647950 */ /* 0x001fea0003c3ffff */
.L_x_203:
        /* <DEDUP_REMOVED lines=9> */
.L_x_478:


//--------------------- .text.meanDelta           --------------------------
	.section	.text.meanDelta,"ax",@progbits
	.align	128
        .global         meanDelta
        .type           meanDelta,@function
        .size           meanDelta,(.L_x_493 - meanDelta)
        .other          meanDelta,@"STO_CUDA_ENTRY STV_DEFAULT"
meanDelta:
.text.meanDelta:
        /* <DEDUP_REMOVED lines=8> */
[----:B------:R-:W0:Y:S01]  /*0080*/  LDCU UR6, c[0x0][0x3a0] ;  /* 0x00007400ff0677ac */ /* 0x000e220008000800 */
[----:B------:R-:W1:Y:S01]  /*0090*/  LDC.64 R8, c[0x0][0x390] ;  /* 0x0000e400ff087b82 */ /* 0x000e620000000a00 */
[----:B------:R-:W2:Y:S01]  /*00a0*/  LDCU UR4, c[0x0][0x370] ;  /* 0x00006e00ff0477ac */ /* 0x000ea20008000800 */
[----:B------:R-:W3:Y:S06]  /*00b0*/  LDCU.64 UR8, c[0x0][0x358] ;  /* 0x00006b00ff0877ac */ /* 0x000eec0008000a00 */
[----:B------:R-:W4:Y:S01]  /*00c0*/  LDC.64 R10, c[0x0][0x398] ;  /* 0x0000e600ff0a7b82 */ /* 0x000f220000000a00 */
[----:B0-----:R-:W-:Y:S01]  /*00d0*/  UISETP.GT.AND UP0, UPT, UR6, URZ, UPT ;  /* 0x000000ff0600728c */ /* 0x001fe2000bf04270 */
[----:B--2---:R-:W-:-:S08]  /*00e0*/  IMAD R2, R0, UR4, RZ ;  /* 0x0000000400027c24 */ /* 0x004fd0000f8e02ff */
[----:B---3--:R-:W-:Y:S05]  /*00f0*/  BRA.U UP0, `(.L_x_204) ;  /* 0x0000000100207547 */ /* 0x008fea000b800000 */
.L_x_205:
[----:B-1----:R-:W-:-:S04]  /*0100*/  IMAD.WIDE R4, R3, 0x4, R8 ;  /* 0x0000000403047825 */ /* 0x002fc800078e0208 */
[----:B----4-:R-:W-:Y:S01]  /*0110*/  IMAD.WIDE R6, R3, 0x4, R10 ;  /* 0x0000000403067825 */ /* 0x010fe200078e020a */
[----:B------:R0:W-:Y:S01]  /*0120*/  STG.E desc[UR8][R4.64], RZ ;  /* 0x000000ff04007986 */ /* 0x0001e2000c101908 */
[----:B------:R-:W-:-:S03]  /*0130*/  IADD3 R3, PT, PT, R2, R3, RZ ;  /* 0x0000000302037210 */ /* 0x000fc60007ffe0ff */
[----:B------:R0:W-:Y:S01]  /*0140*/  STG.E desc[UR8][R6.64], RZ ;  /* 0x000000ff06007986 */ /* 0x0001e2000c101908 */
[----:B------:R-:W-:-:S13]  /*0150*/  ISETP.GE.AND P0, PT, R3, UR5, PT ;  /* 0x0000000503007c0c */ /* 0x000fda000bf06270 */
[----:B0-----:R-:W-:Y:S05]  /*0160*/  @!P0 BRA `(.L_x_205) ;  /* 0xfffffffc00e48947 */ /* 0x001fea000383ffff */
[----:B------:R-:W-:Y:S05]  /*0170*/  EXIT ;  /* 0x000000000000794d */ /* 0x000fea0003800000 */
.L_x_204:
[----:B------:R-:W0:Y:S01]  /*0180*/  LDCU UR4, c[0x0][0x3a8] ;  /* 0x00007500ff0477ac */ /* 0x000e220008000800 */
[----:B------:R-:W2:Y:S08]  /*0190*/  LDC.64 R4, c[0x0][0x390] ;  /* 0x0000e400ff047b82 */ /* 0x000eb00000000a00 */
[----:B-1----:R-:W1:Y:S01]  /*01a0*/  LDC.64 R8, c[0x0][0x398] ;  /* 0x0000e600ff087b82 */ /* 0x002e620000000a00 */
[----:B0-----:R-:W-:-:S09]  /*01b0*/  UISETP.GT.AND UP0, UPT, UR4, URZ, UPT ;  /* 0x000000ff0400728c */ /* 0x001fd2000bf04270 */
[----:B------:R-:W-:Y:S05]  /*01c0*/  BRA.U UP0, `(.L_x_206) ;  /* 0x0000000100207547 */ /* 0x000fea000b800000 */
.L_x_207:
[----:B--2---:R-:W-:-:S04]  /*01d0*/  IMAD.WIDE R6, R3, 0x4, R4 ;  /* 0x0000000403067825 */ /* 0x004fc800078e0204 */
[----:B-1--4-:R-:W-:Y:S01]  /*01e0*/  IMAD.WIDE R10, R3, 0x4, R8 ;  /* 0x00000004030a7825 */ /* 0x012fe200078e0208 */
[----:B------:R0:W-:Y:S01]  /*01f0*/  STG.E desc[UR8][R6.64], RZ ;  /* 0x000000ff06007986 */ /* 0x0001e2000c101908 */
[----:B------:R-:W-:-:S03]  /*0200*/  IADD3 R3, PT, PT, R2, R3, RZ ;  /* 0x0000000302037210 */ /* 0x000fc60007ffe0ff */
[----:B------:R0:W-:Y:S01]  /*0210*/  STG.E desc[UR8][R10.64], RZ ;  /* 0x000000ff0a007986 */ /* 0x0001e2000c101908 */
[----:B------:R-:W-:-:S13]  /*0220*/  ISETP.GE.AND P0, PT, R3, UR5, PT ;  /* 0x0000000503007c0c */ /* 0x000fda000bf06270 */
[----:B0-----:R-:W-:Y:S05]  /*0230*/  @!P0 BRA `(.L_x_207) ;  /* 0xfffffffc00e48947 */ /* 0x001fea000383ffff */
[----:B------:R-:W-:Y:S05]  /*0240*/  EXIT ;  /* 0x000000000000794d */ /* 0x000fea0003800000 */
.L_x_206:
[----:B------:R-:W0:Y:S08]  /*0250*/  LDC R6, c[0x0][0x3ac] ;  /* 0x0000eb00ff067b82 */ /* 0x000e300000000800 */
[----:B--2---:R-:W2:Y:S08]  /*0260*/  LDC.64 R4, c[0x0][0x390] ;  /* 0x0000e400ff047b82 */ /* 0x004eb00000000a00 */
[----:B-1----:R-:W1:Y:S01]  /*0270*/  LDC.64 R8, c[0x0][0x398] ;  /* 0x0000e600ff087b82 */ /* 0x002e620000000a00 */
[----:B0-----:R-:W-:-:S13]  /*0280*/  ISETP.GT.AND P0, PT, R6, RZ, PT ;  /* 0x000000ff0600720c */ /* 0x001fda0003f04270 */
[----:B--2---:R-:W-:Y:S05]  /*0290*/  @P0 BRA `(.L_x_208) ;  /* 0x0000000000200947 */ /* 0x004fea0003800000 */
.L_x_209:
[----:B------:R-:W-:-:S04]  /*02a0*/  IMAD.WIDE R6, R3, 0x4, R4 ;  /* 0x0000000403067825 */ /* 0x000fc800078e0204 */
[----:B-1--4-:R-:W-:Y:S01]  /*02b0*/  IMAD.WIDE R10, R3, 0x4, R8 ;  /* 0x00000004030a7825 */ /* 0x012fe200078e0208 */
[----:B------:R0:W-:Y:S01]  /*02c0*/  STG.E desc[UR8][R6.64], RZ ;  /* 0x000000ff06007986 */ /* 0x0001e2000c101908 */
[----:B------:R-:W-:-:S03]  /*02d0*/  IADD3 R3, PT, PT, R2, R3, RZ ;  /* 0x0000000302037210 */ /* 0x000fc60007ffe0ff */
[----:B------:R0:W-:Y:S01]  /*02e0*/  STG.E desc[UR8][R10.64], RZ ;  /* 0x000000ff0a007986 */ /* 0x0001e2000c101908 */
[----:B------:R-:W-:-:S13]  /*02f0*/  ISETP.GE.AND P0, PT, R3, UR5, PT ;  /* 0x0000000503007c0c */ /* 0x000fda000bf06270 */
[----:B0-----:R-:W-:Y:S05]  /*0300*/  @!P0 BRA `(.L_x_209) ;  /* 0xfffffffc00e48947 */ /* 0x001fea000383ffff */
[----:B------:R-:W-:Y:S05]  /*0310*/  EXIT ;  /* 0x000000000000794d */ /* 0x000fea0003800000 */
.L_x_208:
[----:B------:R-:W0:Y:S01]  /*0320*/  LDCU.64 UR4, c[0x0][0x380] ;  /* 0x00007000ff0477ac */ /* 0x000e220008000a00 */
[C---:B------:R-:W-:Y:S02]  /*0330*/  LOP3.LUT R2, R6.reuse, 0x7ffffff8, RZ, 0xc0, !PT ;  /* 0x7ffffff806027812 */ /* 0x040fe400078ec0ff */
[C---:B------:R-:W-:Y:S01]  /*0340*/  LOP3.LUT R4, R6.reuse, 0x7, RZ, 0xc0, !PT ;  /* 0x0000000706047812 */ /* 0x040fe200078ec0ff */
[----:B------:R-:W2:Y:S01]  /*0350*/  LDCU UR7, c[0x0][0x3b0] ;  /* 0x00007600ff0777ac */ /* 0x000ea20008000800 */
[----:B------:R-:W-:Y:S02]  /*0360*/  LOP3.LUT R5, R6, 0x3, RZ, 0xc0, !PT ;  /* 0x0000000306057812 */ /* 0x000fe400078ec0ff */
[----:B------:R-:W-:Y:S01]  /*0370*/  IADD3 R6, PT, PT, -R2, RZ, RZ ;  /* 0x000000ff02067210 */ /* 0x000fe20007ffe1ff */
[----:B0-----:R-:W-:-:S04]  /*0380*/  UIADD3 UR4, UP0, UPT, UR4, 0x10, URZ ;  /* 0x0000001004047890 */ /* 0x001fc8000ff1e0ff */
[----:B--2---:R-:W-:-:S12]  /*0390*/  UIADD3.X UR5, UPT, UPT, URZ, UR5, URZ, UP0, !UPT ;  /* 0x00000005ff057290 */ /* 0x004fd800087fe4ff */
.L_x_216:
[----:B-1----:R-:W-:Y:S01]  /*03a0*/  HFMA2 R8, -RZ, RZ, 0, 0 ;  /* 0x00000000ff087431 */ /* 0x002fe200000001ff */
[----:B------:R-:W-:-:S07]  /*03b0*/  CS2R R20, SRZ ;  /* 0x0000000000147805 */ /* 0x000fce000001ff00 */
.L_x_215:
[----:B------:R-:W0:Y:S01]  /*03c0*/  LDCU.64 UR10, c[0x0][0x3a0] ;  /* 0x00007400ff0a77ac */ /* 0x000e220008000a00 */
[----:B------:R-:W-:Y:S01]  /*03d0*/  MOV R9, RZ ;  /* 0x000000ff00097202 */ /* 0x000fe20000000f00 */
[C---:B0-----:R-:W-:Y:S01]  /*03e0*/  IMAD R7, R8.reuse, UR11, R3 ;  /* 0x0000000b08077c24 */ /* 0x041fe2000f8e0203 */
[----:B------:R-:W-:-:S04]  /*03f0*/  IADD3 R8, PT, PT, R8, 0x1, RZ ;  /* 0x0000000108087810 */ /* 0x000fc80007ffe0ff */
[----:B------:R-:W-:-:S13]  /*0400*/  ISETP.NE.AND P0, PT, R8, UR10, PT ;  /* 0x0000000a08007c0c */ /* 0x000fda000bf05270 */
.L_x_214:
[----:B----4-:R-:W0:Y:S01]  /*0410*/  LDC.64 R10, c[0x0][0x3a8] ;  /* 0x0000ea00ff0a7b82 */ /* 0x010e220000000a00 */
[----:B------:R-:W-:Y:S02]  /*0420*/  MOV R23, RZ ;  /* 0x000000ff00177202 */ /* 0x000fe40000000f00 */
[----:B0-----:R-:W-:Y:S01]  /*0430*/  ISETP.GE.U32.AND P2, PT, R11, 0x8, PT ;  /* 0x000000080b00780c */ /* 0x001fe20003f46070 */
[----:B------:R-:W-:Y:S01]  /*0440*/  IMAD R12, R7, R10, R9 ;  /* 0x0000000a070c7224 */ /* 0x000fe200078e0209 */
[----:B------:R-:W-:-:S04]  /*0450*/  IADD3 R9, PT, PT, R9, 0x1, RZ ;  /* 0x0000000109097810 */ /* 0x000fc80007ffe0ff */
[----:B------:R-:W-:Y:S01]  /*0460*/  ISETP.NE.AND P1, PT, R9, R10, PT ;  /* 0x0000000a0900720c */ /* 0x000fe20003f25270 */
[----:B------:R-:W-:-:S06]  /*0470*/  IMAD R10, R12, R11, RZ ;  /* 0x0000000b0c0a7224 */ /* 0x000fcc00078e02ff */
[----:B------:R-:W-:Y:S06]  /*0480*/  @!P2 BRA `(.L_x_210) ;  /* 0x0000000000d0a947 */ /* 0x000fec0003800000 */
[----:B------:R-:W-:Y:S02]  /*0490*/  MOV R17, R10 ;  /* 0x0000000a00117202 */ /* 0x000fe40000000f00 */
[----:B------:R-:W-:-:S07]  /*04a0*/  MOV R16, R6 ;  /* 0x0000000600107202 */ /* 0x000fce0000000f00 */
.L_x_211:
[----:B------:R-:W0:Y:S01]  /*04b0*/  LDC.64 R12, c[0x0][0x388] ;  /* 0x0000e200ff0c7b82 */ /* 0x000e220000000a00 */
[----:B------:R-:W-:Y:S02]  /*04c0*/  MOV R14, UR4 ;  /* 0x00000004000e7c02 */ /* 0x000fe40008000f00 */
[----:B------:R-:W-:-:S03]  /*04d0*/  MOV R15, UR5 ;  /* 0x00000005000f7c02 */ /* 0x000fc60008000f00 */
[----:B------:R-:W-:-:S05]  /*04e0*/  IMAD.WIDE R14, R17, 0x4, R14 ;  /* 0x00000004110e7825 */ /* 0x000fca00078e020e */
[----:B------:R-:W2:Y:S04]  /*04f0*/  LDG.E R18, desc[UR8][R14.64+-0x10] ;  /* 0xfffff0080e127981 */ /* 0x000ea8000c1e1900 */
[----:B------:R-:W3:Y:S04]  /*0500*/  LDG.E R24, desc[UR8][R14.64+-0xc] ;  /* 0xfffff4080e187981 */ /* 0x000ee8000c1e1900 */
[----:B------:R-:W4:Y:S01]  /*0510*/  LDG.E R22, desc[UR8][R14.64+-0x8] ;  /* 0xfffff8080e167981 */ /* 0x000f22000c1e1900 */
[----:B0-----:R-:W-:-:S03]  /*0520*/  IMAD.WIDE R12, R17, 0x4, R12 ;  /* 0x00000004110c7825 */ /* 0x001fc600078e020c */
[----:B------:R-:W5:Y:S04]  /*0530*/  LDG.E R26, desc[UR8][R14.64+0x4] ;  /* 0x000004080e1a7981 */ /* 0x000f68000c1e1900 */
[----:B------:R-:W4:Y:S04]  /*0540*/  LDG.E R19, desc[UR8][R12.64] ;  /* 0x000000080c137981 */ /* 0x000f28000c1e1900 */
[----:B------:R-:W5:Y:S04]  /*0550*/  LDG.E R27, desc[UR8][R12.64+0x4] ;  /* 0x000004080c1b7981 */ /* 0x000f68000c1e1900 */
[----:B------:R-:W5:Y:S04]  /*0560*/  LDG.E R23, desc[UR8][R12.64+0x8] ;  /* 0x000008080c177981 */ /* 0x000f68000c1e1900 */
[----:B------:R-:W5:Y:S04]  /*0570*/  LDG.E R28, desc[UR8][R14.64+0xc] ;  /* 0x00000c080e1c7981 */ /* 0x000f68000c1e1900 */
[----:B------:R-:W5:Y:S01]  /*0580*/  LDG.E R29, desc[UR8][R12.64+0x1c] ;  /* 0x00001c080c1d7981 */ /* 0x000f62000c1e1900 */
[----:B--2---:R-:W-:-:S03]  /*0590*/  FFMA R25, R18, UR7, R21 ;  /* 0x0000000712197c23 */ /* 0x004fc60008000015 */
[----:B------:R-:W2:Y:S01]  /*05a0*/  LDG.E R21, desc[UR8][R14.64+-0x4] ;  /* 0xfffffc080e157981 */ /* 0x000ea2000c1e1900 */
[----:B---3--:R-:W-:Y:S01]  /*05b0*/  FFMA R25, R24, UR7, R25 ;  /* 0x0000000718197c23 */ /* 0x008fe20008000019 */
[----:B----4-:R-:W-:Y:S02]  /*05c0*/  FMUL R19, R18, R19 ;  /* 0x0000001312137220 */ /* 0x010fe40000400000 */
[----:B------:R-:W2:Y:S02]  /*05d0*/  LDG.E R18, desc[UR8][R12.64+0xc] ;  /* 0x00000c080c127981 */ /* 0x000ea4000c1e1900 */
[----:B------:R-:W-:Y:S01]  /*05e0*/  FFMA R19, R19, UR7, R20 ;  /* 0x0000000713137c23 */ /* 0x000fe20008000014 */
[----:B-----5:R-:W-:Y:S01]  /*05f0*/  FMUL R24, R24, R27 ;  /* 0x0000001b18187220 */ /* 0x020fe20000400000 */
[----:B------:R-:W3:Y:S01]  /*0600*/  LDG.E R20, desc[UR8][R14.64] ;  /* 0x000000080e147981 */ /* 0x000ee2000c1e1900 */
[----:B------:R-:W-:Y:S02]  /*0610*/  FMUL R23, R22, R23 ;  /* 0x0000001716177220 */ /* 0x000fe40000400000 */
[----:B------:R-:W-:Y:S01]  /*0620*/  FFMA R24, R24, UR7, R19 ;  /* 0x0000000718187c23 */ /* 0x000fe20008000013 */
[----:B------:R-:W4:Y:S01]  /*0630*/  LDG.E R27, desc[UR8][R12.64+0x18] ;  /* 0x000018080c1b7981 */ /* 0x000f22000c1e1900 */
[----:B------:R-:W-:-:S03]  /*0640*/  FFMA R22, R22, UR7, R25 ;  /* 0x0000000716167c23 */ /* 0x000fc60008000019 */
[----:B------:R-:W5:Y:S01]  /*0650*/  LDG.E R19, desc[UR8][R12.64+0x10] ;  /* 0x000010080c137981 */ /* 0x000f62000c1e1900 */
[----:B------:R-:W-:-:S03]  /*0660*/  FFMA R25, R23, UR7, R24 ;  /* 0x0000000717197c23 */ /* 0x000fc60008000018 */
[----:B------:R-:W4:Y:S04]  /*0670*/  LDG.E R23, desc[UR8][R12.64+0x14] ;  /* 0x000014080c177981 */ /* 0x000f28000c1e1900 */
[----:B------:R-:W4:Y:S01]  /*0680*/  LDG.E R24, desc[UR8][R14.64+0x8] ;  /* 0x000008080e187981 */ /* 0x000f22000c1e1900 */
[----:B------:R-:W-:-:S04]  /*0690*/  IADD3 R16, PT, PT, R16, 0x8, RZ ;  /* 0x0000000810107810 */ /* 0x000fc80007ffe0ff */
[----:B------:R-:W-:Y:S01]  /*06a0*/  ISETP.NE.AND P2, PT, R16, RZ, PT ;  /* 0x000000ff1000720c */ /* 0x000fe20003f45270 */
[----:B------:R-:W-:Y:S01]  /*06b0*/  FMUL R29, R28, R29 ;  /* 0x0000001d1c1d7220 */ /* 0x000fe20000400000 */
[----:B------:R-:W-:Y:S01]  /*06c0*/  IADD3 R17, PT, PT, R17, 0x8, RZ ;  /* 0x0000000811117810 */ /* 0x000fe20007ffe0ff */
[C---:B--2---:R-:W-:Y:S01]  /*06d0*/  FMUL R18, R21.reuse, R18 ;  /* 0x0000001215127220 */ /* 0x044fe20000400000 */
[----:B------:R-:W-:-:S03]  /*06e0*/  FFMA R21, R21, UR7, R22 ;  /* 0x0000000715157c23 */ /* 0x000fc60008000016 */
[----:B------:R-:W-:Y:S01]  /*06f0*/  FFMA R18, R18, UR7, R25 ;  /* 0x0000000712127c23 */ /* 0x000fe20008000019 */
[C---:B---3--:R-:W-:Y:S01]  /*0700*/  FFMA R21, R20.reuse, UR7, R21 ;  /* 0x0000000714157c23 */ /* 0x048fe20008000015 */
[----:B-----5:R-:W-:-:S04]  /*0710*/  FMUL R19, R20, R19 ;  /* 0x0000001314137220 */ /* 0x020fc80000400000 */
[----:B------:R-:W-:Y:S01]  /*0720*/  FFMA R18, R19, UR7, R18 ;  /* 0x0000000713127c23 */ /* 0x000fe20008000012 */
[C---:B----4-:R-:W-:Y:S01]  /*0730*/  FMUL R23, R26.reuse, R23 ;  /* 0x000000171a177220 */ /* 0x050fe20000400000 */
[----:B------:R-:W-:Y:S01]  /*0740*/  FFMA R21, R26, UR7, R21 ;  /* 0x000000071a157c23 */ /* 0x000fe20008000015 */
[C---:B------:R-:W-:Y:S02]  /*0750*/  FMUL R27, R24.reuse, R27 ;  /* 0x0000001b181b7220 */ /* 0x040fe40000400000 */
[----:B------:R-:W-:Y:S01]  /*0760*/  FFMA R18, R23, UR7, R18 ;  /* 0x0000000717127c23 */ /* 0x000fe20008000012 */
[----:B------:R-:W-:-:S03]  /*0770*/  FFMA R21, R24, UR7, R21 ;  /* 0x0000000718157c23 */ /* 0x000fc60008000015 */
[----:B------:R-:W-:Y:S01]  /*0780*/  FFMA R18, R27, UR7, R18 ;  /* 0x000000071b127c23 */ /* 0x000fe20008000012 */
[----:B------:R-:W-:-:S03]  /*0790*/  FFMA R21, R28, UR7, R21 ;  /* 0x000000071c157c23 */ /* 0x000fc60008000015 */
[----:B------:R-:W-:Y:S01]  /*07a0*/  FFMA R20, R29, UR7, R18 ;  /* 0x000000071d147c23 */ /* 0x000fe20008000012 */
[----:B------:R-:W-:Y:S06]  /*07b0*/  @P2 BRA `(.L_x_211) ;  /* 0xfffffffc003c2947 */ /* 0x000fec000383ffff */
[----:B------:R-:W-:-:S07]  /*07c0*/  MOV R23, R2 ;  /* 0x0000000200177202 */ /* 0x000fce0000000f00 */
.L_x_210:
[----:B------:R-:W-:-:S13]  /*07d0*/  ISETP.NE.AND P2, PT, R4, RZ, PT ;  /* 0x000000ff0400720c */ /* 0x000fda0003f45270 */
[----:B------:R-:W-:Y:S05]  /*07e0*/  @!P2 BRA `(.L_x_212) ;  /* 0x0000000000f8a947 */ /* 0x000fea0003800000 */
[----:B------:R-:W-:Y:S02]  /*07f0*/  IADD3 R12, PT, PT, R4, -0x1, RZ ;  /* 0xffffffff040c7810 */ /* 0x000fe40007ffe0ff */
[----:B------:R-:W-:Y:S02]  /*0800*/  ISETP.NE.AND P3, PT, R5, RZ, PT ;  /* 0x000000ff0500720c */ /* 0x000fe40003f65270 */
[----:B------:R-:W-:-:S13]  /*0810*/  ISETP.GE.U32.AND P2, PT, R12, 0x3, PT ;  /* 0x000000030c00780c */ /* 0x000fda0003f46070 */
[----:B------:R-:W-:Y:S05]  /*0820*/  @!P2 BRA `(.L_x_213) ;  /* 0x00000000006ca947 */ /* 0x000fea0003800000 */
[----:B------:R-:W0:Y:S01]  /*0830*/  LDC.64 R14, c[0x0][0x380] ;  /* 0x0000e000ff0e7b82 */ /* 0x000e220000000a00 */
[----:B------:R-:W-:Y:S01]  /*0840*/  IADD3 R17, PT, PT, R10, R23, RZ ;  /* 0x000000170a117210 */ /* 0x000fe20007ffe0ff */
[----:B------:R-:W1:Y:S06]  /*0850*/  LDCU UR6, c[0x0][0x3b0] ;  /* 0x00007600ff0677ac */ /* 0x000e6c0008000800 */
[----:B------:R-:W2:Y:S01]  /*0860*/  LDC.64 R12, c[0x0][0x388] ;  /* 0x0000e200ff0c7b82 */ /* 0x000ea20000000a00 */
[----:B0-----:R-:W-:-:S05]  /*0870*/  IMAD.WIDE R14, R17, 0x4, R14 ;  /* 0x00000004110e7825 */ /* 0x001fca00078e020e */
[----:B------:R-:W1:Y:S01]  /*0880*/  LDG.E R24, desc[UR8][R14.64] ;  /* 0x000000080e187981 */ /* 0x000e62000c1e1900 */
[----:B--2---:R-:W-:-:S03]  /*0890*/  IMAD.WIDE R12, R17, 0x4, R12 ;  /* 0x00000004110c7825 */ /* 0x004fc600078e020c */
[----:B------:R-:W2:Y:S04]  /*08a0*/  LDG.E R18, desc[UR8][R14.64+0x4] ;  /* 0x000004080e127981 */ /* 0x000ea8000c1e1900 */
[----:B------:R-:W3:Y:S04]  /*08b0*/  LDG.E R25, desc[UR8][R12.64] ;  /* 0x000000080c197981 */ /* 0x000ee8000c1e1900 */
[----:B------:R-:W2:Y:S04]  /*08c0*/  LDG.E R27, desc[UR8][R12.64+0x4] ;  /* 0x000004080c1b7981 */ /* 0x000ea8000c1e1900 */
[----:B------:R-:W4:Y:S04]  /*08d0*/  LDG.E R16, desc[UR8][R14.64+0x8] ;  /* 0x000008080e107981 */ /* 0x000f28000c1e1900 */
[----:B------:R-:W4:Y:S04]  /*08e0*/  LDG.E R17, desc[UR8][R12.64+0x8] ;  /* 0x000008080c117981 */ /* 0x000f28000c1e1900 */
[----:B------:R-:W5:Y:S04]  /*08f0*/  LDG.E R19, desc[UR8][R14.64+0xc] ;  /* 0x00000c080e137981 */ /* 0x000f68000c1e1900 */
[----:B------:R-:W5:Y:S01]  /*0900*/  LDG.E R22, desc[UR8][R12.64+0xc] ;  /* 0x00000c080c167981 */ /* 0x000f62000c1e1900 */
[----:B------:R-:W-:Y:S01]  /*0910*/  IADD3 R23, PT, PT, R23, 0x4, RZ ;  /* 0x0000000417177810 */ /* 0x000fe20007ffe0ff */
[C---:B-1----:R-:W-:Y:S01]  /*0920*/  FFMA R21, R24.reuse, UR6, R21 ;  /* 0x0000000618157c23 */ /* 0x042fe20008000015 */
[----:B---3--:R-:W-:-:S04]  /*0930*/  FMUL R25, R24, R25 ;  /* 0x0000001918197220 */ /* 0x008fc80000400000 */
[----:B------:R-:W-:Y:S01]  /*0940*/  FFMA R25, R25, UR6, R20 ;  /* 0x0000000619197c23 */ /* 0x000fe20008000014 */
[C---:B--2---:R-:W-:Y:S01]  /*0950*/  FMUL R20, R18.reuse, R27 ;  /* 0x0000001b12147220 */ /* 0x044fe20000400000 */
[----:B------:R-:W-:-:S03]  /*0960*/  FFMA R21, R18, UR6, R21 ;  /* 0x0000000612157c23 */ /* 0x000fc60008000015 */
[----:B------:R-:W-:Y:S01]  /*0970*/  FFMA R20, R20, UR6, R25 ;  /* 0x0000000614147c23 */ /* 0x000fe20008000019 */
[C---:B----4-:R-:W-:Y:S01]  /*0980*/  FMUL R17, R16.reuse, R17 ;  /* 0x0000001110117220 */ /* 0x050fe20000400000 */
[----:B------:R-:W-:-:S03]  /*0990*/  FFMA R16, R16, UR6, R21 ;  /* 0x0000000610107c23 */ /* 0x000fc60008000015 */
[----:B------:R-:W-:Y:S01]  /*09a0*/  FFMA R20, R17, UR6, R20 ;  /* 0x0000000611147c23 */ /* 0x000fe20008000014 */
[C---:B-----5:R-:W-:Y:S01]  /*09b0*/  FMUL R15, R19.reuse, R22 ;  /* 0x00000016130f7220 */ /* 0x060fe20000400000 */
[----:B------:R-:W-:-:S03]  /*09c0*/  FFMA R21, R19, UR6, R16 ;  /* 0x0000000613157c23 */ /* 0x000fc60008000010 */
[----:B------:R-:W-:-:S07]  /*09d0*/  FFMA R20, R15, UR6, R20 ;  /* 0x000000060f147c23 */ /* 0x000fce0008000014 */
.L_x_213:
[----:B------:R-:W-:Y:S05]  /*09e0*/  @!P3 BRA `(.L_x_212) ;  /* 0x000000000078b947 */ /* 0x000fea0003800000 */
[----:B------:R-:W0:Y:S01]  /*09f0*/  LDC.64 R12, c[0x0][0x380] ;  /* 0x0000e000ff0c7b82 */ /* 0x000e220000000a00 */
[----:B------:R-:W-:Y:S02]  /*0a00*/  ISETP.NE.AND P2, PT, R5, 0x1, PT ;  /* 0x000000010500780c */ /* 0x000fe40003f45270 */
[----:B------:R-:W-:-:S05]  /*0a10*/  LOP3.LUT P3, RZ, R11, 0x1, RZ, 0xc0, !PT ;  /* 0x000000010bff7812 */ /* 0x000fca000786c0ff */
[----:B------:R-:W1:Y:S06]  /*0a20*/  LDC.64 R14, c[0x0][0x388] ;  /* 0x0000e200ff0e7b82 */ /* 0x000e6c0000000a00 */
[----:B------:R-:W-:Y:S02]  /*0a30*/  @P2 IADD3 R11, PT, PT, R10, R23, RZ ;  /* 0x000000170a0b2210 */ /* 0x000fe40007ffe0ff */
[----:B------:R-:W2:Y:S01]  /*0a40*/  LDC.64 R16, c[0x0][0x380] ;  /* 0x0000e000ff107b82 */ /* 0x000ea20000000a00 */
[----:B------:R-:W-:-:S04]  /*0a50*/  @P2 IADD3 R23, PT, PT, R23, 0x2, RZ ;  /* 0x0000000217172810 */ /* 0x000fc80007ffe0ff */
[----:B------:R-:W-:-:S03]  /*0a60*/  @P3 IADD3 R23, PT, PT, R10, R23, RZ ;  /* 0x000000170a173210 */ /* 0x000fc60007ffe0ff */
[----:B------:R-:W3:Y:S01]  /*0a70*/  LDC.64 R18, c[0x0][0x388] ;  /* 0x0000e200ff127b82 */ /* 0x000ee20000000a00 */
[----:B0-----:R-:W-:-:S05]  /*0a80*/  @P2 IMAD.WIDE R12, R11, 0x4, R12 ;  /* 0x000000040b0c2825 */ /* 0x001fca00078e020c */
[----:B------:R-:W4:Y:S01]  /*0a90*/  @P2 LDG.E R22, desc[UR8][R12.64] ;  /* 0x000000080c162981 */ /* 0x000f22000c1e1900 */
[----:B-1----:R-:W-:Y:S01]  /*0aa0*/  @P2 IMAD.WIDE R14, R11, 0x4, R14 ;  /* 0x000000040b0e2825 */ /* 0x002fe200078e020e */
[----:B------:R-:W0:Y:S02]  /*0ab0*/  @P3 LDC R26, c[0x0][0x3b0] ;  /* 0x0000ec00ff1a3b82 */ /* 0x000e240000000800 */
[----:B------:R-:W5:Y:S04]  /*0ac0*/  @P2 LDG.E R11, desc[UR8][R12.64+0x4] ;  /* 0x000004080c0b2981 */ /* 0x000f68000c1e1900 */
[----:B------:R-:W4:Y:S01]  /*0ad0*/  @P2 LDG.E R10, desc[UR8][R14.64] ;  /* 0x000000080e0a2981 */ /* 0x000f22000c1e1900 */
[----:B--2---:R-:W-:-:S03]  /*0ae0*/  @P3 IMAD.WIDE R16, R23, 0x4, R16 ;  /* 0x0000000417103825 */ /* 0x004fc600078e0210 */
[----:B------:R-:W5:Y:S04]  /*0af0*/  @P2 LDG.E R24, desc[UR8][R14.64+0x4] ;  /* 0x000004080e182981 */ /* 0x000f68000c1e1900 */
[----:B------:R-:W0:Y:S01]  /*0b00*/  @P3 LDG.E R16, desc[UR8][R16.64] ;  /* 0x0000000810103981 */ /* 0x000e22000c1e1900 */
[----:B---3--:R-:W-:Y:S02]  /*0b10*/  @P3 IMAD.WIDE R18, R23, 0x4, R18 ;  /* 0x0000000417123825 */ /* 0x008fe400078e0212 */
[----:B------:R-:W1:Y:S04]  /*0b20*/  @P2 LDC R23, c[0x0][0x3b0] ;  /* 0x0000ec00ff172b82 */ /* 0x000e680000000800 */
[----:B------:R-:W2:Y:S01]  /*0b30*/  @P3 LDG.E R19, desc[UR8][R18.64] ;  /* 0x0000000812133981 */ /* 0x000ea2000c1e1900 */
[C---:B----4-:R-:W-:Y:S01]  /*0b40*/  @P2 FMUL R25, R22.reuse, R10 ;  /* 0x0000000a16192220 */ /* 0x050fe20000400000 */
[----:B-1----:R-:W-:Y:S01]  /*0b50*/  @P2 FFMA R22, R22, R23, R21 ;  /* 0x0000001716162223 */ /* 0x002fe20000000015 */
[----:B-----5:R-:W-:-:S02]  /*0b60*/  @P2 FMUL R27, R11, R24 ;  /* 0x000000180b1b2220 */ /* 0x020fc40000400000 */
[-C--:B------:R-:W-:Y:S01]  /*0b70*/  @P2 FFMA R10, R25, R23.reuse, R20 ;  /* 0x00000017190a2223 */ /* 0x080fe20000000014 */
[----:B------:R-:W-:-:S03]  /*0b80*/  @P2 FFMA R21, R11, R23, R22 ;  /* 0x000000170b152223 */ /* 0x000fc60000000016 */
[----:B------:R-:W-:Y:S01]  /*0b90*/  @P2 FFMA R20, R27, R23, R10 ;  /* 0x000000171b142223 */ /* 0x000fe2000000000a */
[C---:B0-----:R-:W-:Y:S01]  /*0ba0*/  @P3 FFMA R21, R16.reuse, R26, R21 ;  /* 0x0000001a10153223 */ /* 0x041fe20000000015 */
[----:B--2---:R-:W-:-:S04]  /*0bb0*/  @P3 FMUL R11, R16, R19 ;  /* 0x00000013100b3220 */ /* 0x004fc80000400000 */
[----:B------:R-:W-:-:S07]  /*0bc0*/  @P3 FFMA R20, R11, R26, R20 ;  /* 0x0000001a0b143223 */ /* 0x000fce0000000014 */
.L_x_212:
[----:B------:R-:W-:Y:S05]  /*0bd0*/  @P1 BRA `(.L_x_214) ;  /* 0xfffffff8000c1947 */ /* 0x000fea000383ffff */
[----:B------:R-:W-:Y:S05]  /*0be0*/  @P0 BRA `(.L_x_215) ;  /* 0xfffffff400f40947 */ /* 0x000fea000383ffff */
[----:B------:R-:W0:Y:S01]  /*0bf0*/  LDC.64 R8, c[0x0][0x390] ;  /* 0x0000e400ff087b82 */ /* 0x000e220000000a00 */
[----:B------:R-:W1:Y:S01]  /*0c00*/  LDCU UR6, c[0x0][0x370] ;  /* 0x00006e00ff0677ac */ /* 0x000e620008000800 */
[----:B------:R-:W2:Y:S06]  /*0c10*/  LDCU UR10, c[0x0][0x3a4] ;  /* 0x00007480ff0a77ac */ /* 0x000eac0008000800 */
[----:B------:R-:W3:Y:S01]  /*0c20*/  LDC.64 R10, c[0x0][0x398] ;  /* 0x0000e600ff0a7b82 */ /* 0x000ee20000000a00 */
[----:B0-----:R-:W-:-:S05]  /*0c30*/  IMAD.WIDE R8, R3, 0x4, R8 ;  /* 0x0000000403087825 */ /* 0x001fca00078e0208 */
[----:B------:R0:W-:Y:S01]  /*0c40*/  STG.E desc[UR8][R8.64], R21 ;  /* 0x0000001508007986 */ /* 0x0001e2000c101908 */
[----:B---3--:R-:W-:-:S04]  /*0c50*/  IMAD.WIDE R10, R3, 0x4, R10 ;  /* 0x00000004030a7825 */ /* 0x008fc800078e020a */
[----:B-1----:R-:W-:Y:S01]  /*0c60*/  IMAD R3, R0, UR6, R3 ;  /* 0x0000000600037c24 */ /* 0x002fe2000f8e0203 */
[----:B------:R0:W-:Y:S04]  /*0c70*/  STG.E desc[UR8][R10.64], R20 ;  /* 0x000000140a007986 */ /* 0x0001e8000c101908 */
[----:B--2---:R-:W-:-:S13]  /*0c80*/  ISETP.GE.AND P0, PT, R3, UR10, PT ;  /* 0x0000000a03007c0c */ /* 0x004fda000bf06270 */
[----:B0-----:R-:W-:Y:S05]  /*0c90*/  @!P0 BRA `(.L_x_216) ;  /* 0xfffffff400c08947 */ /* 0x001fea000383ffff */
[----:B------:R-:W-:Y:S05]  /*0ca0*/  EXIT ;  /* 0x000000000000794d */ /* 0x000fea0003800000 */
.L_x_217:
        /* <DEDUP_REMOVED lines=13> */
.L_x_493:


//--------------------- .text.computeDgama        --------------------------
	.section	.text.computeDgama,"ax",@progbits
	.align	128
        .global         computeDgama
        .type           computeDgama,@function
        .size           computeDgama,(.L_x_494 - computeDgama)
        .other          computeDgama,@"STO_CUDA_ENTRY STV_DEFAULT"
computeDgama:
.text.computeDgama:
        /* <DEDUP_REMOVED lines=9> */
[----:B------:R-:W1:Y:S01]  /*0090*/  LDCU UR4, c[0x0][0x370] ;  /* 0x00006e00ff0477ac */ /* 0x000e620008000800 */
[----:B------:R-:W2:Y:S01]  /*00a0*/  LDCU.64 UR16, c[0x0][0x358] ;  /* 0x00006b00ff1077ac */ /* 0x000ea20008000a00 */
[----:B0-----:R-:W-:Y:S01]  /*00b0*/  UISETP.GT.AND UP0, UPT, UR6, URZ, UPT ;  /* 0x000000ff0600728c */ /* 0x001fe2000bf04270 */
[----:B-1----:R-:W-:-:S08]  /*00c0*/  IMAD R11, R11, UR4, RZ ;  /* 0x000000040b0b7c24 */ /* 0x002fd0000f8e02ff */
[----:B--2---:R-:W-:Y:S05]  /*00d0*/  BRA.U UP0, `(.L_x_218) ;  /* 0x0000000100287547 */ /* 0x004fea000b800000 */
[----:B------:R-:W0:Y:S08]  /*00e0*/  LDC.64 R6, c[0x0][0x388] ;  /* 0x0000e200ff067b82 */ /* 0x000e300000000a00 */
[----:B------:R-:W1:Y:S02]  /*00f0*/  LDC.64 R8, c[0x0][0x390] ;  /* 0x0000e400ff087b82 */ /* 0x000e640000000a00 */
.L_x_219:
[----:B0-----:R-:W-:-:S04]  /*0100*/  IMAD.WIDE R2, R0, 0x4, R6 ;  /* 0x0000000400027825 */ /* 0x001fc800078e0206 */
[----:B-1----:R-:W-:Y:S01]  /*0110*/  IMAD.WIDE R4, R0, 0x4, R8 ;  /* 0x0000000400047825 */ /* 0x002fe200078e0208 */
[----:B------:R2:W-:Y:S01]  /*0120*/  STG.E desc[UR16][R2.64], RZ ;  /* 0x000000ff02007986 */ /* 0x0005e2000c101910 */
[----:B------:R-:W-:-:S03]  /*0130*/  IADD3 R0, PT, PT, R11, R0, RZ ;  /* 0x000000000b007210 */ /* 0x000fc60007ffe0ff */
[----:B------:R2:W-:Y:S01]  /*0140*/  STG.E desc[UR16][R4.64], RZ ;  /* 0x000000ff04007986 */ /* 0x0005e2000c101910 */
[----:B------:R-:W-:-:S13]  /*0150*/  ISETP.GE.AND P0, PT, R0, UR5, PT ;  /* 0x0000000500007c0c */ /* 0x000fda000bf06270 */
[----:B--2---:R-:W-:Y:S05]  /*0160*/  @!P0 BRA `(.L_x_219) ;  /* 0xfffffffc00e48947 */ /* 0x004fea000383ffff */
[----:B------:R-:W-:Y:S05]  /*0170*/  EXIT ;  /* 0x000000000000794d */ /* 0x000fea0003800000 */
.L_x_218:
[----:B------:R-:W0:Y:S02]  /*0180*/  LDCU UR4, c[0x0][0x3b8] ;  /* 0x00007700ff0477ac */ /* 0x000e240008000800 */
[----:B0-----:R-:W-:-:S09]  /*0190*/  UISETP.GT.AND UP0, UPT, UR4, URZ, UPT ;  /* 0x000000ff0400728c */ /* 0x001fd2000bf04270 */
[----:B------:R-:W-:Y:S05]  /*01a0*/  BRA.U UP0, `(.L_x_220) ;  /* 0x0000000100287547 */ /* 0x000fea000b800000 */
[----:B------:R-:W0:Y:S08]  /*01b0*/  LDC.64 R2, c[0x0][0x388] ;  /* 0x0000e200ff027b82 */ /* 0x000e300000000a00 */
[----:B------:R-:W1:Y:S02]  /*01c0*/  LDC.64 R6, c[0x0][0x390] ;  /* 0x0000e400ff067b82 */ /* 0x000e640000000a00 */
.L_x_221:
        /* <DEDUP_REMOVED lines=8> */
.L_x_220:
[----:B------:R-:W0:Y:S02]  /*0250*/  LDC R10, c[0x0][0x3bc] ;  /* 0x0000ef00ff0a7b82 */ /* 0x000e240000000800 */
[----:B0-----:R-:W-:-:S13]  /*0260*/  ISETP.GT.AND P0, PT, R10, RZ, PT ;  /* 0x000000ff0a00720c */ /* 0x001fda0003f04270 */
[----:B------:R-:W-:Y:S05]  /*0270*/  @P0 BRA `(.L_x_222) ;  /* 0x0000000000280947 */ /* 0x000fea0003800000 */
[----:B------:R-:W0:Y:S08]  /*0280*/  LDC.64 R2, c[0x0][0x388] ;  /* 0x0000e200ff027b82 */ /* 0x000e300000000a00 */
[----:B------:R-:W1:Y:S02]  /*0290*/  LDC.64 R6, c[0x0][0x390] ;  /* 0x0000e400ff067b82 */ /* 0x000e640000000a00 */
.L_x_223:
        /* <DEDUP_REMOVED lines=8> */
.L_x_222:
[----:B------:R-:W0:Y:S01]  /*0320*/  LDCU.64 UR10, c[0x0][0x380] ;  /* 0x00007000ff0a77ac */ /* 0x000e220008000a00 */
[C---:B------:R-:W-:Y:S02]  /*0330*/  LOP3.LUT R20, R10.reuse, 0x3, RZ, 0xc0, !PT ;  /* 0x000000030a147812 */ /* 0x040fe400078ec0ff */
[----:B------:R-:W-:Y:S01]  /*0340*/  LOP3.LUT R10, R10, 0x7ffffff8, RZ, 0xc0, !PT ;  /* 0x7ffffff80a0a7812 */ /* 0x000fe200078ec0ff */
[----:B------:R-:W1:Y:S01]  /*0350*/  LDCU.64 UR12, c[0x0][0x398] ;  /* 0x00007300ff0c77ac */ /* 0x000e620008000a00 */
[----:B------:R-:W2:Y:S01]  /*0360*/  LDCU.64 UR14, c[0x0][0x3a0] ;  /* 0x00007400ff0e77ac */ /* 0x000ea20008000a00 */
[----:B0-----:R-:W-:Y:S02]  /*0370*/  UIADD3 UR9, UP0, UPT, UR10, 0x10, URZ ;  /* 0x000000100a097890 */ /* 0x001fe4000ff1e0ff */
[----:B-1----:R-:W-:Y:S02]  /*0380*/  UIADD3 UR7, UP1, UPT, UR12, 0x10, URZ ;  /* 0x000000100c077890 */ /* 0x002fe4000ff3e0ff */
[----:B------:R-:W-:-:S02]  /*0390*/  UIADD3.X UR10, UPT, UPT, URZ, UR11, URZ, UP0, !UPT ;  /* 0x0000000bff0a7290 */ /* 0x000fc400087fe4ff */
[----:B--2---:R-:W-:Y:S02]  /*03a0*/  UIADD3 UR5, UP2, UPT, UR14, 0x10, URZ ;  /* 0x000000100e057890 */ /* 0x004fe4000ff5e0ff */
[----:B------:R-:W-:Y:S02]  /*03b0*/  UIADD3.X UR8, UPT, UPT, URZ, UR13, URZ, UP1, !UPT ;  /* 0x0000000dff087290 */ /* 0x000fe40008ffe4ff */
[----:B------:R-:W-:-:S12]  /*03c0*/  UIADD3.X UR6, UPT, UPT, URZ, UR15, URZ, UP2, !UPT ;  /* 0x0000000fff067290 */ /* 0x000fd800097fe4ff */
.L_x_230:
[----:B------:R-:W0:Y:S02]  /*03d0*/  LDC.64 R2, c[0x0][0x3a8] ;  /* 0x0000ea00ff027b82 */ /* 0x000e240000000a00 */
[----:B0-----:R-:W-:-:S05]  /*03e0*/  IMAD.WIDE R2, R0, 0x4, R2 ;  /* 0x0000000400027825 */ /* 0x001fca00078e0202 */
[----:B-----5:R0:W5:Y:S01]  /*03f0*/  LDG.E R11, desc[UR16][R2.64] ;  /* 0x00000010020b7981 */ /* 0x020162000c1e1900 */
[----:B------:R-:W-:Y:S01]  /*0400*/  HFMA2 R16, -RZ, RZ, 0, 0 ;  /* 0x00000000ff107431 */ /* 0x000fe200000001ff */
[----:B------:R-:W-:Y:S01]  /*0410*/  MOV R13, RZ ;  /* 0x000000ff000d7202 */ /* 0x000fe20000000f00 */
[----:B------:R-:W-:-:S07]  /*0420*/  HFMA2 R14, -RZ, RZ, 0, 0 ;  /* 0x00000000ff0e7431 */ /* 0x000fce00000001ff */
.L_x_229:
[----:B-1----:R-:W1:Y:S01]  /*0430*/  LDCU.64 UR12, c[0x0][0x3b0] ;  /* 0x00007600ff0c77ac */ /* 0x002e620008000a00 */
[----:B------:R-:W-:Y:S01]  /*0440*/  MOV R15, RZ ;  /* 0x000000ff000f7202 */ /* 0x000fe20000000f00 */
[C---:B-1----:R-:W-:Y:S01]  /*0450*/  IMAD R12, R13.reuse, UR13, R0 ;  /* 0x0000000d0d0c7c24 */ /* 0x042fe2000f8e0200 */
[----:B------:R-:W-:-:S04]  /*0460*/  IADD3 R13, PT, PT, R13, 0x1, RZ ;  /* 0x000000010d0d7810 */ /* 0x000fc80007ffe0ff */
[----:B--2-4-:R-:W-:-:S13]  /*0470*/  ISETP.NE.AND P0, PT, R13, UR12, PT ;  /* 0x0000000c0d007c0c */ /* 0x014fda000bf05270 */
.L_x_228:
[----:B-1----:R-:W1:Y:S01]  /*0480*/  LDCU.64 UR12, c[0x0][0x3b8] ;  /* 0x00007700ff0c77ac */ /* 0x002e620008000a00 */
[----:B------:R-:W-:Y:S01]  /*0490*/  MOV R18, RZ ;  /* 0x000000ff00127202 */ /* 0x000fe20000000f00 */
[----:B-1----:R-:W-:Y:S01]  /*04a0*/  UISETP.GE.U32.AND UP0, UPT, UR13, 0x8, UPT ;  /* 0x000000080d00788c */ /* 0x002fe2000bf06070 */
[----:B------:R-:W-:Y:S01]  /*04b0*/  IMAD R17, R12, UR12, R15 ;  /* 0x0000000c0c117c24 */ /* 0x000fe2000f8e020f */
[----:B------:R-:W-:-:S03]  /*04c0*/  IADD3 R15, PT, PT, R15, 0x1, RZ ;  /* 0x000000010f0f7810 */ /* 0x000fc60007ffe0ff */
[----:B------:R-:W-:Y:S01]  /*04d0*/  IMAD R17, R17, UR13, RZ ;  /* 0x0000000d11117c24 */ /* 0x000fe2000f8e02ff */
[----:B------:R-:W-:-:S03]  /*04e0*/  ISETP.NE.AND P1, PT, R15, UR12, PT ;  /* 0x0000000c0f007c0c */ /* 0x000fc6000bf25270 */
[----:B--2-4-:R-:W-:Y:S10]  /*04f0*/  BRA.U !UP0, `(.L_x_224) ;  /* 0x0000000508007547 */ /* 0x014ff4000b800000 */
[----:B------:R-:W-:Y:S02]  /*0500*/  IADD3 R8, PT, PT, -R10, RZ, RZ ;  /* 0x000000ff0a087210 */ /* 0x000fe40007ffe1ff */
[----:B------:R-:W-:-:S07]  /*0510*/  MOV R9, R17 ;  /* 0x0000001100097202 */ /* 0x000fce0000000f00 */
.L_x_225:
[----:B0-----:R-:W-:Y:S02]  /*0520*/  MOV R2, UR9 ;  /* 0x0000000900027c02 */ /* 0x001fe40008000f00 */
[----:B------:R-:W-:-:S03]  /*0530*/  MOV R3, UR10 ;  /* 0x0000000a00037c02 */ /* 0x000fc60008000f00 */
[----:B------:R-:W-:-:S05]  /*0540*/  IMAD.WIDE R2, R9, 0x4, R2 ;  /* 0x0000000409027825 */ /* 0x000fca00078e0202 */
[----:B------:R-:W2:Y:S01]  /*0550*/  LDG.E R19, desc[UR16][R2.64+-0x10] ;  /* 0xfffff01002137981 */ /* 0x000ea2000c1e1900 */
[----:B------:R-:W-:Y:S02]  /*0560*/  MOV R6, UR7 ;  /* 0x0000000700067c02 */ /* 0x000fe40008000f00 */
[----:B------:R-:W-:Y:S02]  /*0570*/  MOV R7, UR8 ;  /* 0x0000000800077c02 */ /* 0x000fe40008000f00 */
[----:B-1----:R-:W-:Y:S02]  /*0580*/  MOV R4, UR5 ;  /* 0x0000000500047c02 */ /* 0x002fe40008000f00 */
[----:B------:R-:W-:Y:S01]  /*0590*/  MOV R5, UR6 ;  /* 0x0000000600057c02 */ /* 0x000fe20008000f00 */
[----:B------:R-:W-:-:S04]  /*05a0*/  IMAD.WIDE R6, R9, 0x4, R6 ;  /* 0x0000000409067825 */ /* 0x000fc800078e0206 */
[----:B------:R-:W-:Y:S01]  /*05b0*/  IMAD.WIDE R4, R9, 0x4, R4 ;  /* 0x0000000409047825 */ /* 0x000fe200078e0204 */
[----:B------:R-:W3:Y:S03]  /*05c0*/  LDG.E R21, desc[UR16][R6.64+-0x10] ;  /* 0xfffff01006157981 */ /* 0x000ee6000c1e1900 */
[----:B--2--5:R-:W-:-:S05]  /*05d0*/  FMUL R29, R11, R19 ;  /* 0x000000130b1d7220 */ /* 0x024fca0000400000 */
[----:B------:R-:W-:Y:S04]  /*05e0*/  STG.E desc[UR16][R4.64+-0x10], R29 ;  /* 0xfffff01d04007986 */ /* 0x000fe8000c101910 */
[----:B------:R-:W2:Y:S04]  /*05f0*/  LDG.E R24, desc[UR16][R2.64+-0xc] ;  /* 0xfffff41002187981 */ /* 0x000ea8000c1e1900 */
[----:B------:R-:W4:Y:S01]  /*0600*/  LDG.E R25, desc[UR16][R6.64+-0xc] ;  /* 0xfffff41006197981 */ /* 0x000f22000c1e1900 */
[----:B--2---:R-:W-:-:S05]  /*0610*/  FMUL R26, R11, R24 ;  /* 0x000000180b1a7220 */ /* 0x004fca0000400000 */
[----:B------:R-:W-:Y:S04]  /*0620*/  STG.E desc[UR16][R4.64+-0xc], R26 ;  /* 0xfffff41a04007986 */ /* 0x000fe8000c101910 */
[----:B------:R-:W2:Y:S04]  /*0630*/  LDG.E R18, desc[UR16][R2.64+-0x8] ;  /* 0xfffff81002127981 */ /* 0x000ea8000c1e1900 */
[----:B------:R-:W4:Y:S01]  /*0640*/  LDG.E R23, desc[UR16][R6.64+-0x8] ;  /* 0xfffff81006177981 */ /* 0x000f22000c1e1900 */
[----:B--2---:R-:W-:-:S05]  /*0650*/  FMUL R28, R11, R18 ;  /* 0x000000120b1c7220 */ /* 0x004fca0000400000 */
[----:B------:R-:W-:Y:S04]  /*0660*/  STG.E desc[UR16][R4.64+-0x8], R28 ;  /* 0xfffff81c04007986 */ /* 0x000fe8000c101910 */
[----:B------:R-:W2:Y:S01]  /*0670*/  LDG.E R22, desc[UR16][R2.64+-0x4] ;  /* 0xfffffc1002167981 */ /* 0x000ea2000c1e1900 */
[----:B---3--:R-:W-:-:S03]  /*0680*/  FFMA R27, R19, R21, R14 ;  /* 0x00000015131b7223 */ /* 0x008fc6000000000e */
[----:B------:R-:W3:Y:S01]  /*0690*/  LDG.E R21, desc[UR16][R6.64+-0x4] ;  /* 0xfffffc1006157981 */ /* 0x000ee2000c1e1900 */
[----:B--2---:R-:W-:-:S05]  /*06a0*/  FMUL R14, R11, R22 ;  /* 0x000000160b0e7220 */ /* 0x004fca0000400000 */
[----:B------:R0:W-:Y:S04]  /*06b0*/  STG.E desc[UR16][R4.64+-0x4], R14 ;  /* 0xfffffc0e04007986 */ /* 0x0001e8000c101910 */
[----:B0-----:R-:W2:Y:S01]  /*06c0*/  LDG.E R14, desc[UR16][R2.64] ;  /* 0x00000010020e7981 */ /* 0x001ea2000c1e1900 */
[----:B------:R-:W-:-:S03]  /*06d0*/  FADD R29, R19, R16 ;  /* 0x00000010131d7221 */ /* 0x000fc60000000000 */
[----:B------:R-:W3:Y:S01]  /*06e0*/  LDG.E R19, desc[UR16][R6.64] ;  /* 0x0000001006137981 */ /* 0x000ee2000c1e1900 */
[----:B--2---:R-:W-:-:S05]  /*06f0*/  FMUL R26, R11, R14 ;  /* 0x0000000e0b1a7220 */ /* 0x004fca0000400000 */
[----:B------:R-:W-:Y:S04]  /*0700*/  STG.E desc[UR16][R4.64], R26 ;  /* 0x0000001a04007986 */ /* 0x000fe8000c101910 */
[----:B------:R-:W2:Y:S01]  /*0710*/  LDG.E R16, desc[UR16][R2.64+0x4] ;  /* 0x0000041002107981 */ /* 0x000ea2000c1e1900 */
[----:B----4-:R-:W-:Y:S01]  /*0720*/  FFMA R25, R24, R25, R27 ;  /* 0x0000001918197223 */ /* 0x010fe2000000001b */
[----:B------:R-:W-:-:S03]  /*0730*/  FADD R29, R29, R24 ;  /* 0x000000181d1d7221 */ /* 0x000fc60000000000 */
[----:B------:R-:W-:Y:S02]  /*0740*/  FFMA R25, R18, R23, R25 ;  /* 0x0000001712197223 */ /* 0x000fe40000000019 */
[----:B------:R-:W4:Y:S01]  /*0750*/  LDG.E R23, desc[UR16][R6.64+0x4] ;  /* 0x0000041006177981 */ /* 0x000f22000c1e1900 */
[----:B--2---:R-:W-:-:S05]  /*0760*/  FMUL R28, R11, R16 ;  /* 0x000000100b1c7220 */ /* 0x004fca0000400000 */
[----:B------:R-:W-:Y:S04]  /*0770*/  STG.E desc[UR16][R4.64+0x4], R28 ;  /* 0x0000041c04007986 */ /* 0x000fe8000c101910 */
[----:B------:R-:W2:Y:S01]  /*0780*/  LDG.E R24, desc[UR16][R2.64+0x8] ;  /* 0x0000081002187981 */ /* 0x000ea2000c1e1900 */
[----:B---3--:R-:W-:Y:S01]  /*0790*/  FFMA R27, R22, R21, R25 ;  /* 0x00000015161b7223 */ /* 0x008fe20000000019 */
[----:B------:R-:W-:Y:S02]  /*07a0*/  FADD R29, R29, R18 ;  /* 0x000000121d1d7221 */ /* 0x000fe40000000000 */
[----:B------:R-:W3:Y:S01]  /*07b0*/  LDG.E R21, desc[UR16][R6.64+0x8] ;  /* 0x0000081006157981 */ /* 0x000ee2000c1e1900 */
[----:B--2---:R-:W-:-:S05]  /*07c0*/  FMUL R25, R11, R24 ;  /* 0x000000180b197220 */ /* 0x004fca0000400000 */
[----:B------:R0:W-:Y:S04]  /*07d0*/  STG.E desc[UR16][R4.64+0x8], R25 ;  /* 0x0000081904007986 */ /* 0x0001e8000c101910 */
[----:B------:R-:W2:Y:S04]  /*07e0*/  LDG.E R18, desc[UR16][R2.64+0xc] ;  /* 0x00000c1002127981 */ /* 0x000ea8000c1e1900 */
[----:B0-----:R-:W2:Y:S01]  /*07f0*/  LDG.E R25, desc[UR16][R6.64+0xc] ;  /* 0x00000c1006197981 */ /* 0x001ea2000c1e1900 */
[----:B------:R-:W-:Y:S01]  /*0800*/  IADD3 R8, PT, PT, R8, 0x8, RZ ;  /* 0x0000000808087810 */ /* 0x000fe20007ffe0ff */
[----:B------:R-:W-:-:S03]  /*0810*/  FADD R29, R29, R22 ;  /* 0x000000161d1d7221 */ /* 0x000fc60000000000 */
[----:B------:R-:W-:Y:S01]  /*0820*/  ISETP.NE.AND P2, PT, R8, RZ, PT ;  /* 0x000000ff0800720c */ /* 0x000fe20003f45270 */
[----:B------:R-:W-:Y:S01]  /*0830*/  FADD R29, R29, R14 ;  /* 0x0000000e1d1d7221 */ /* 0x000fe20000000000 */
[----:B------:R-:W-:-:S03]  /*0840*/  FFMA R19, R14, R19, R27 ;  /* 0x000000130e137223 */ /* 0x000fc6000000001b */
[----:B------:R-:W-:Y:S01]  /*0850*/  FADD R29, R29, R16 ;  /* 0x000000101d1d7221 */ /* 0x000fe20000000000 */
[----:B----4-:R-:W-:-:S03]  /*0860*/  FFMA R19, R16, R23, R19 ;  /* 0x0000001710137223 */ /* 0x010fc60000000013 */
[----:B------:R-:W-:Y:S01]  /*0870*/  FADD R29, R29, R24 ;  /* 0x000000181d1d7221 */ /* 0x000fe20000000000 */
[----:B---3--:R-:W-:Y:S01]  /*0880*/  FFMA R19, R24, R21, R19 ;  /* 0x0000001518137223 */ /* 0x008fe20000000013 */
[----:B------:R-:W-:Y:S01]  /*0890*/  IADD3 R9, PT, PT, R9, 0x8, RZ ;  /* 0x0000000809097810 */ /* 0x000fe20007ffe0ff */
[----:B--2---:R-:W-:-:S05]  /*08a0*/  FMUL R26, R11, R18 ;  /* 0x000000120b1a7220 */ /* 0x004fca0000400000 */
[----:B------:R1:W-:Y:S01]  /*08b0*/  STG.E desc[UR16][R4.64+0xc], R26 ;  /* 0x00000c1a04007986 */ /* 0x0003e2000c101910 */
[----:B------:R-:W-:Y:S01]  /*08c0*/  FADD R16, R29, R18 ;  /* 0x000000121d107221 */ /* 0x000fe20000000000 */
[----:B------:R-:W-:Y:S01]  /*08d0*/  FFMA R14, R18, R25, R19 ;  /* 0x00000019120e7223 */ /* 0x000fe20000000013 */
[----:B------:R-:W-:Y:S06]  /*08e0*/  @P2 BRA `(.L_x_225) ;  /* 0xfffffffc000c2947 */ /* 0x000fec000383ffff */
[----:B------:R-:W-:-:S07]  /*08f0*/  MOV R18, R10 ;  /* 0x0000000a00127202 */ /* 0x000fce0000000f00 */
.L_x_224:
[----:B------:R-:W2:Y:S02]  /*0900*/  LDCU UR4, c[0x0][0x3bc] ;  /* 0x00007780ff0477ac */ /* 0x000ea40008000800 */
[----:B--2---:R-:W-:-:S04]  /*0910*/  ULOP3.LUT UR4, UR4, 0x7, URZ, 0xc0, !UPT ;  /* 0x0000000704047892 */ /* 0x004fc8000f8ec0ff */
[----:B------:R-:W-:-:S09]  /*0920*/  UISETP.NE.AND UP0, UPT, UR4, URZ, UPT ;  /* 0x000000ff0400728c */ /* 0x000fd2000bf05270 */
[----:B------:R-:W-:Y:S05]  /*0930*/  BRA.U !UP0, `(.L_x_226) ;  /* 0x0000000508247547 */ /* 0x000fea000b800000 */
[----:B------:R-:W-:Y:S01]  /*0940*/  UIADD3 UR4, UPT, UPT, UR4, -0x1, URZ ;  /* 0xffffffff04047890 */ /* 0x000fe2000fffe0ff */
[----:B------:R-:W-:-:S03]  /*0950*/  ISETP.NE.AND P2, PT, R20, RZ, PT ;  /* 0x000000ff1400720c */ /* 0x000fc60003f45270 */
[----:B------:R-:W-:-:S09]  /*0960*/  UISETP.GE.U32.AND UP0, UPT, UR4, 0x3, UPT ;  /* 0x000000030400788c */ /* 0x000fd2000bf06070 */
[----:B------:R-:W-:Y:S05]  /*0970*/  BRA.U !UP0, `(.L_x_227) ;  /* 0x0000000108807547 */ /* 0x000fea000b800000 */
[----:B0-----:R-:W0:Y:S01]  /*0980*/  LDC.64 R2, c[0x0][0x380] ;  /* 0x0000e000ff027b82 */ /* 0x001e220000000a00 */
[----:B------:R-:W-:-:S07]  /*0990*/  IADD3 R19, PT, PT, R17, R18, RZ ;  /* 0x0000001211137210 */ /* 0x000fce0007ffe0ff */
[----:B------:R-:W2:Y:S08]  /*09a0*/  LDC.64 R6, c[0x0][0x398] ;  /* 0x0000e600ff067b82 */ /* 0x000eb00000000a00 */
[----:B-1----:R-:W1:Y:S01]  /*09b0*/  LDC.64 R4, c[0x0][0x3a0] ;  /* 0x0000e800ff047b82 */ /* 0x002e620000000a00 */
[----:B0-----:R-:W-:-:S05]  /*09c0*/  IMAD.WIDE R2, R19, 0x4, R2 ;  /* 0x0000000413027825 */ /* 0x001fca00078e0202 */
[----:B------:R-:W3:Y:S01]  /*09d0*/  LDG.E R9, desc[UR16][R2.64] ;  /* 0x0000001002097981 */ /* 0x000ee2000c1e1900 */
[----:B--2---:R-:W-:-:S05]  /*09e0*/  IMAD.WIDE R6, R19, 0x4, R6 ;  /* 0x0000000413067825 */ /* 0x004fca00078e0206 */
[----:B------:R-:W2:Y:S01]  /*09f0*/  LDG.E R23, desc[UR16][R6.64] ;  /* 0x0000001006177981 */ /* 0x000ea2000c1e1900 */
[----:B-1----:R-:W-:-:S04]  /*0a00*/  IMAD.WIDE R4, R19, 0x4, R4 ;  /* 0x0000000413047825 */ /* 0x002fc800078e0204 */
[----:B---3-5:R-:W-:-:S05]  /*0a10*/  FMUL R25, R11, R9 ;  /* 0x000000090b197220 */ /* 0x028fca0000400000 */
[----:B------:R0:W-:Y:S04]  /*0a20*/  STG.E desc[UR16][R4.64], R25 ;  /* 0x0000001904007986 */ /* 0x0001e8000c101910 */
[----:B------:R-:W3:Y:S04]  /*0a30*/  LDG.E R22, desc[UR16][R2.64+0x4] ;  /* 0x0000041002167981 */ /* 0x000ee8000c1e1900 */
[----:B------:R-:W4:Y:S01]  /*0a40*/  LDG.E R21, desc[UR16][R6.64+0x4] ;  /* 0x0000041006157981 */ /* 0x000f22000c1e1900 */
[----:B---3--:R-:W-:-:S05]  /*0a50*/  FMUL R27, R11, R22 ;  /* 0x000000160b1b7220 */ /* 0x008fca0000400000 */
[----:B------:R3:W-:Y:S04]  /*0a60*/  STG.E desc[UR16][R4.64+0x4], R27 ;  /* 0x0000041b04007986 */ /* 0x0007e8000c101910 */
[----:B------:R-:W2:Y:S04]  /*0a70*/  LDG.E R8, desc[UR16][R2.64+0x8] ;  /* 0x0000081002087981 */ /* 0x000ea8000c1e1900 */
[----:B------:R-:W3:Y:S01]  /*0a80*/  LDG.E R19, desc[UR16][R6.64+0x8] ;  /* 0x0000081006137981 */ /* 0x000ee2000c1e1900 */
[----:B--2---:R-:W-:-:S05]  /*0a90*/  FMUL R29, R11, R8 ;  /* 0x000000080b1d7220 */ /* 0x004fca0000400000 */
[----:B------:R2:W-:Y:S04]  /*0aa0*/  STG.E desc[UR16][R4.64+0x8], R29 ;  /* 0x0000081d04007986 */ /* 0x0005e8000c101910 */
[----:B------:R-:W2:Y:S04]  /*0ab0*/  LDG.E R24, desc[UR16][R2.64+0xc] ;  /* 0x00000c1002187981 */ /* 0x000ea8000c1e1900 */
[----:B------:R-:W2:Y:S01]  /*0ac0*/  LDG.E R26, desc[UR16][R6.64+0xc] ;  /* 0x00000c10061a7981 */ /* 0x000ea2000c1e1900 */
[----:B0-----:R-:W-:Y:S01]  /*0ad0*/  FADD R25, R16, R9 ;  /* 0x0000000910197221 */ /* 0x001fe20000000000 */
        /* <DEDUP_REMOVED lines=9> */
[----:B------:R-:W-:-:S07]  /*0b70*/  FFMA R14, R24, R26, R19 ;  /* 0x0000001a180e7223 */ /* 0x000fce0000000013 */
.L_x_227:
[----:B------:R-:W-:Y:S05]  /*0b80*/  @!P2 BRA `(.L_x_226) ;  /* 0x000000000090a947 */ /* 0x000fea0003800000 */
[----:B------:R-:W-:Y:S01]  /*0b90*/  ISETP.NE.AND P2, PT, R20, 0x1, PT ;  /* 0x000000011400780c */ /* 0x000fe20003f45270 */
[----:B------:R-:W3:-:S12]  /*0ba0*/  LDC R8, c[0x0][0x3bc] ;  /* 0x0000ef00ff087b82 */ /* 0x000ed80000000800 */
[----:B-12---:R-:W1:Y:S01]  /*0bb0*/  @P2 LDC.64 R4, c[0x0][0x380] ;  /* 0x0000e000ff042b82 */ /* 0x006e620000000a00 */
[----:B------:R-:W-:-:S07]  /*0bc0*/  @P2 IADD3 R9, PT, PT, R17, R18, RZ ;  /* 0x0000001211092210 */ /* 0x000fce0007ffe0ff */
[----:B0-----:R-:W0:Y:S08]  /*0bd0*/  @P2 LDC.64 R2, c[0x0][0x398] ;  /* 0x0000e600ff022b82 */ /* 0x001e300000000a00 */
[----:B------:R-:W2:Y:S01]  /*0be0*/  @P2 LDC.64 R6, c[0x0][0x3a0] ;  /* 0x0000e800ff062b82 */ /* 0x000ea20000000a00 */
[----:B-1----:R-:W-:-:S05]  /*0bf0*/  @P2 IMAD.WIDE R4, R9, 0x4, R4 ;  /* 0x0000000409042825 */ /* 0x002fca00078e0204 */
[----:B------:R-:W4:Y:S01]  /*0c00*/  @P2 LDG.E R21, desc[UR16][R4.64] ;  /* 0x0000001004152981 */ /* 0x000f22000c1e1900 */
[----:B0-----:R-:W-:-:S05]  /*0c10*/  @P2 IMAD.WIDE R2, R9, 0x4, R2 ;  /* 0x0000000409022825 */ /* 0x001fca00078e0202 */
[----:B------:R-:W4:Y:S01]  /*0c20*/  @P2 LDG.E R22, desc[UR16][R2.64] ;  /* 0x0000001002162981 */ /* 0x000f22000c1e1900 */
[----:B--2---:R-:W-:Y:S01]  /*0c30*/  @P2 IMAD.WIDE R6, R9, 0x4, R6 ;  /* 0x0000000409062825 */ /* 0x004fe200078e0206 */
[----:B---3--:R-:W-:-:S13]  /*0c40*/  LOP3.LUT P3, RZ, R8, 0x1, RZ, 0xc0, !PT ;  /* 0x0000000108ff7812 */ /* 0x008fda000786c0ff */
[----:B------:R-:W0:Y:S01]  /*0c50*/  @P3 LDC.64 R8, c[0x0][0x380] ;  /* 0x0000e000ff083b82 */ /* 0x000e220000000a00 */
[----:B----45:R-:W-:-:S05]  /*0c60*/  @P2 FMUL R23, R11, R21 ;  /* 0x000000150b172220 */ /* 0x030fca0000400000 */
[----:B------:R1:W-:Y:S04]  /*0c70*/  @P2 STG.E desc[UR16][R6.64], R23 ;  /* 0x0000001706002986 */ /* 0x0003e8000c101910 */
[----:B------:R2:W3:Y:S01]  /*0c80*/  @P2 LDG.E R24, desc[UR16][R4.64+0x4] ;  /* 0x0000041004182981 */ /* 0x0004e2000c1e1900 */
[----:B------:R-:W-:-:S03]  /*0c90*/  @P2 IADD3 R18, PT, PT, R18, 0x2, RZ ;  /* 0x0000000212122810 */ /* 0x000fc60007ffe0ff */
[----:B------:R-:W4:Y:S01]  /*0ca0*/  @P2 LDG.E R3, desc[UR16][R2.64+0x4] ;  /* 0x0000041002032981 */ /* 0x000f22000c1e1900 */
[----:B------:R-:W-:Y:S02]  /*0cb0*/  @P3 IADD3 R17, PT, PT, R17, R18, RZ ;  /* 0x0000001211113210 */ /* 0x000fe40007ffe0ff */
[----:B------:R-:W1:Y:S03]  /*0cc0*/  @P3 LDC.64 R18, c[0x0][0x398] ;  /* 0x0000e600ff123b82 */ /* 0x000e660000000a00 */
[----:B0-----:R-:W-:-:S05]  /*0cd0*/  @P3 IMAD.WIDE R8, R17, 0x4, R8 ;  /* 0x0000000411083825 */ /* 0x001fca00078e0208 */
[----:B--2---:R-:W0:Y:S01]  /*0ce0*/  @P3 LDC.64 R4, c[0x0][0x3a0] ;  /* 0x0000e800ff043b82 */ /* 0x004e220000000a00 */
[----:B-1----:R-:W-:-:S04]  /*0cf0*/  @P3 IMAD.WIDE R18, R17, 0x4, R18 ;  /* 0x0000000411123825 */ /* 0x002fc800078e0212 */
[----:B---3--:R-:W-:-:S05]  /*0d00*/  @P2 FMUL R25, R11, R24 ;  /* 0x000000180b192220 */ /* 0x008fca0000400000 */
[----:B------:R3:W-:Y:S04]  /*0d10*/  @P2 STG.E desc[UR16][R6.64+0x4], R25 ;  /* 0x0000041906002986 */ /* 0x0007e8000c101910 */
[----:B------:R-:W2:Y:S04]  /*0d20*/  @P3 LDG.E R9, desc[UR16][R8.64] ;  /* 0x0000001008093981 */ /* 0x000ea8000c1e1900 */
[----:B------:R-:W3:Y:S01]  /*0d30*/  @P3 LDG.E R18, desc[UR16][R18.64] ;  /* 0x0000001012123981 */ /* 0x000ee2000c1e1900 */
[----:B0-----:R-:W-:-:S04]  /*0d40*/  @P3 IMAD.WIDE R4, R17, 0x4, R4 ;  /* 0x0000000411043825 */ /* 0x001fc800078e0204 */
[----:B------:R-:W-:Y:S01]  /*0d50*/  @P2 FADD R17, R16, R21 ;  /* 0x0000001510112221 */ /* 0x000fe20000000000 */
[----:B------:R-:W-:-:S03]  /*0d60*/  @P2 FFMA R21, R21, R22, R14 ;  /* 0x0000001615152223 */ /* 0x000fc6000000000e */
[----:B------:R-:W-:Y:S01]  /*0d70*/  @P2 FADD R16, R17, R24 ;  /* 0x0000001811102221 */ /* 0x000fe20000000000 */
[----:B----4-:R-:W-:Y:S01]  /*0d80*/  @P2 FFMA R14, R24, R3, R21 ;  /* 0x00000003180e2223 */ /* 0x010fe20000000015 */
[----:B--2---:R-:W-:-:S05]  /*0d90*/  @P3 FMUL R23, R11, R9 ;  /* 0x000000090b173220 */ /* 0x004fca0000400000 */
[----:B------:R4:W-:Y:S01]  /*0da0*/  @P3 STG.E desc[UR16][R4.64], R23 ;  /* 0x0000001704003986 */ /* 0x0009e2000c101910 */
[----:B------:R-:W-:Y:S01]  /*0db0*/  @P3 FADD R16, R16, R9 ;  /* 0x0000000910103221 */ /* 0x000fe20000000000 */
[----:B---3--:R-:W-:-:S07]  /*0dc0*/  @P3 FFMA R14, R9, R18, R14 ;  /* 0x00000012090e3223 */ /* 0x008fce000000000e */
.L_x_226:
[----:B------:R-:W-:Y:S05]  /*0dd0*/  @P1 BRA `(.L_x_228) ;  /* 0xfffffff400a81947 */ /* 0x000fea000383ffff */
[----:B------:R-:W-:Y:S05]  /*0de0*/  @P0 BRA `(.L_x_229) ;  /* 0xfffffff400900947 */ /* 0x000fea000383ffff */
[----:B0-----:R-:W0:Y:S01]  /*0df0*/  LDC.64 R2, c[0x0][0x388] ;  /* 0x0000e200ff027b82 */ /* 0x001e220000000a00 */
[----:B------:R-:W3:Y:S01]  /*0e00*/  LDCU UR4, c[0x0][0x360] ;  /* 0x00006c00ff0477ac */ /* 0x000ee20008000800 */
[----:B------:R-:W3:Y:S06]  /*0e10*/  LDCU UR11, c[0x0][0x3b4] ;  /* 0x00007680ff0b77ac */ /* 0x000eec0008000800 */
[----:B-12-4-:R-:W1:Y:S08]  /*0e20*/  LDC.64 R4, c[0x0][0x390] ;  /* 0x0000e400ff047b82 */ /* 0x016e700000000a00 */
[----:B------:R-:W3:Y:S01]  /*0e30*/  LDC R7, c[0x0][0x370] ;  /* 0x0000dc00ff077b82 */ /* 0x000ee20000000800 */
[----:B0-----:R-:W-:-:S05]  /*0e40*/  IMAD.WIDE R2, R0, 0x4, R2 ;  /* 0x0000000400027825 */ /* 0x001fca00078e0202 */
[----:B------:R0:W-:Y:S01]  /*0e50*/  STG.E desc[UR16][R2.64], R14 ;  /* 0x0000000e02007986 */ /* 0x0001e2000c101910 */
[----:B-1----:R-:W-:-:S05]  /*0e60*/  IMAD.WIDE R4, R0, 0x4, R4 ;  /* 0x0000000400047825 */ /* 0x002fca00078e0204 */
[----:B------:R0:W-:Y:S01]  /*0e70*/  STG.E desc[UR16][R4.64], R16 ;  /* 0x0000001004007986 */ /* 0x0001e2000c101910 */
[----:B---3--:R-:W-:-:S05]  /*0e80*/  IMAD R0, R7, UR4, R0 ;  /* 0x0000000407007c24 */ /* 0x008fca000f8e0200 */
[----:B------:R-:W-:-:S13]  /*0e90*/  ISETP.GE.AND P0, PT, R0, UR11, PT ;  /* 0x0000000b00007c0c */ /* 0x000fda000bf06270 */
[----:B0-----:R-:W-:Y:S05]  /*0ea0*/  @!P0 BRA `(.L_x_230) ;  /* 0xfffffff400488947 */ /* 0x001fea000383ffff */
[----:B------:R-:W-:Y:S05]  /*0eb0*/  EXIT ;  /* 0x000000000000794d */ /* 0x000fea0003800000 */
.L_x_231:
        /* <DEDUP_REMOVED lines=12> */
.L_x_494:


//--------------------- .text.computeDiff         --------------------------
	.section	.text.computeDiff,"ax",@progbits
	.align	128
        .global         computeDiff
        .type           computeDiff,@function
        .size           computeDiff,(.L_x_479 - computeDiff)
        .other          computeDiff,@"STO_CUDA_ENTRY STV_DEFAULT"
computeDiff:
.text.computeDiff:
        /* <DEDUP_REMOVED lines=9> */
[----:B------:R-:W0:Y:S01]  /*0090*/  LDC R0, c[0x0][0x3bc] ;  /* 0x0000ef00ff007b82 */ /* 0x000e220000000800 */
[----:B------:R-:W0:Y:S07]  /*00a0*/  LDCU UR4, c[0x0][0x3b4] ;  /* 0x00007680ff0477ac */ /* 0x000e2e0008000800 */
[----:B------:R-:W0:Y:S02]  /*00b0*/  LDC R7, c[0x0][0x3c0] ;  /* 0x0000f000ff077b82 */ /* 0x000e240000000800 */
[----:B0-----:R-:W-:-:S04]  /*00c0*/  VIMNMX3 R0, R0, UR4, R7, PT ;  /* 0x0000000400007c0f */ /* 0x001fc8000b800107 */
[----:B------:R-:W-:-:S13]  /*00d0*/  ISETP.GE.AND P0, PT, R0, 0x1, PT ;  /* 0x000000010000780c */ /* 0x000fda0003f06270 */
[----:B------:R-:W-:Y:S05]  /*00e0*/  @!P0 EXIT ;  /* 0x000000000000894d */ /* 0x000fea0003800000 */
[----:B------:R-:W0:Y:S01]  /*00f0*/  LDCU UR5, c[0x0][0x3b0] ;  /* 0x00007600ff0577ac */ /* 0x000e220008000800 */
[C---:B------:R-:W-:Y:S02]  /*0100*/  LOP3.LUT R4, R7.reuse, 0x7ffffff8, RZ, 0xc0, !PT ;  /* 0x7ffffff807047812 */ /* 0x040fe400078ec0ff */
[----:B------:R-:W-:Y:S01]  /*0110*/  LOP3.LUT R6, R7, 0x3, RZ, 0xc0, !PT ;  /* 0x0000000307067812 */ /* 0x000fe200078ec0ff */
[----:B------:R-:W1:Y:S01]  /*0120*/  LDCU.64 UR8, c[0x0][0x3a8] ;  /* 0x00007500ff0877ac */ /* 0x000e620008000a00 */
[----:B------:R-:W-:Y:S01]  /*0130*/  IADD3 R8, PT, PT, -R4, RZ, RZ ;  /* 0x000000ff04087210 */ /* 0x000fe20007ffe1ff */
[----:B------:R-:W2:Y:S01]  /*0140*/  LDCU.64 UR10, c[0x0][0x380] ;  /* 0x00007000ff0a77ac */ /* 0x000ea20008000a00 */
[----:B------:R-:W3:Y:S01]  /*0150*/  LDCU UR4, c[0x0][0x370] ;  /* 0x00006e00ff0477ac */ /* 0x000ee20008000800 */
[----:B------:R-:W4:Y:S01]  /*0160*/  LDCU.64 UR16, c[0x0][0x358] ;  /* 0x00006b00ff1077ac */ /* 0x000f220008000a00 */
[----:B0-----:R-:W0:Y:S01]  /*0170*/  F2F.F64.F32 R2, UR5 ;  /* 0x0000000500027d10 */ /* 0x001e220008201800 */
[----:B-1----:R-:W-:-:S02]  /*0180*/  UIADD3 UR7, UP0, UPT, UR8, 0x10, URZ ;  /* 0x0000001008077890 */ /* 0x002fc4000ff1e0ff */
[----:B--2---:R-:W-:Y:S02]  /*0190*/  UIADD3 UR5, UP1, UPT, UR10, 0x10, URZ ;  /* 0x000000100a057890 */ /* 0x004fe4000ff3e0ff */
[----:B------:R-:W-:Y:S02]  /*01a0*/  UIADD3.X UR8, UPT, UPT, URZ, UR9, URZ, UP0, !UPT ;  /* 0x00000009ff087290 */ /* 0x000fe400087fe4ff */
[----:B------:R-:W-:Y:S02]  /*01b0*/  UIADD3.X UR6, UPT, UPT, URZ, UR11, URZ, UP1, !UPT ;  /* 0x0000000bff067290 */ /* 0x000fe40008ffe4ff */
[----:B---3--:R-:W-:Y:S01]  /*01c0*/  UIMAD UR4, UR12, UR4, URZ ;  /* 0x000000040c0472a4 */ /* 0x008fe2000f8e02ff */
[----:B0-----:R-:W-:Y:S02]  /*01d0*/  R2UR UR14, R2 ;  /* 0x00000000020e72ca */ /* 0x001fe400000e0000 */
[----:B------:R-:W-:Y:S02]  /*01e0*/  R2UR UR15, R3 ;  /* 0x00000000030f72ca */ /* 0x000fe400000e0000 */
[----:B------:R-:W-:-:S04]  /*01f0*/  LOP3.LUT R3, R7, 0x7, RZ, 0xc0, !PT ;  /* 0x0000000707037812 */ /* 0x000fc800078ec0ff */
[----:B----4-:R-:W-:-:S09]  /*0200*/  IADD3 R7, PT, PT, R3, -0x1, RZ ;  /* 0xffffffff03077810 */ /* 0x010fd20007ffe0ff */
.L_x_269:
[----:B------:R-:W0:Y:S01]  /*0210*/  LDC.64 R14, c[0x0][0x390] ;  /* 0x0000e400ff0e7b82 */ /* 0x000e220000000a00 */
[----:B-1----:R-:W1:Y:S07]  /*0220*/  LDCU UR9, c[0x0][0x3b0] ;  /* 0x00007600ff0977ac */ /* 0x002e6e0008000800 */
[----:B--2---:R-:W2:Y:S08]  /*0230*/  LDC.64 R12, c[0x0][0x388] ;  /* 0x0000e200ff0c7b82 */ /* 0x004eb00000000a00 */
[----:B---3-5:R-:W3:Y:S08]  /*0240*/  LDC.64 R10, c[0x0][0x398] ;  /* 0x0000e600ff0a7b82 */ /* 0x028ef00000000a00 */
[----:B----4-:R-:W4:Y:S01]  /*0250*/  LDC.64 R20, c[0x0][0x3a0] ;  /* 0x0000e800ff147b82 */ /* 0x010f220000000a00 */
[----:B0-----:R-:W-:-:S06]  /*0260*/  IMAD.WIDE R14, R5, 0x4, R14 ;  /* 0x00000004050e7825 */ /* 0x001fcc00078e020e */
[----:B------:R-:W1:Y:S01]  /*0270*/  LDG.E R14, desc[UR16][R14.64] ;  /* 0x000000100e0e7981 */ /* 0x000e62000c1e1900 */
[----:B--2---:R-:W-:-:S06]  /*0280*/  IMAD.WIDE R12, R5, 0x4, R12 ;  /* 0x00000004050c7825 */ /* 0x004fcc00078e020c */
[----:B------:R0:W2:Y:S01]  /*0290*/  LDG.E R13, desc[UR16][R12.64] ;  /* 0x000000100c0d7981 */ /* 0x0000a2000c1e1900 */
[----:B---3--:R-:W-:-:S06]  /*02a0*/  IMAD.WIDE R10, R5, 0x4, R10 ;  /* 0x00000004050a7825 */ /* 0x008fcc00078e020a */
[----:B------:R3:W5:Y:S01]  /*02b0*/  LDG.E R10, desc[UR16][R10.64] ;  /* 0x000000100a0a7981 */ /* 0x000762000c1e1900 */
[----:B----4-:R-:W-:-:S05]  /*02c0*/  IMAD.WIDE R20, R5, 0x4, R20 ;  /* 0x0000000405147825 */ /* 0x010fca00078e0214 */
[----:B------:R3:W5:Y:S01]  /*02d0*/  LDG.E R9, desc[UR16][R20.64] ;  /* 0x0000001014097981 */ /* 0x000762000c1e1900 */
[----:B0-----:R-:W-:Y:S01]  /*02e0*/  MOV R12, RZ ;  /* 0x000000ff000c7202 */ /* 0x001fe20000000f00 */
[----:B-1----:R-:W-:Y:S01]  /*02f0*/  FMUL R18, R14, UR9 ;  /* 0x000000090e127c20 */ /* 0x002fe20008400000 */
[----:B--2---:R-:W0:Y:S08]  /*0300*/  F2F.F64.F32 R16, R13 ;  /* 0x0000000d00107310 */ /* 0x004e300000201800 */
[----:B------:R-:W1:Y:S01]  /*0310*/  F2F.F64.F32 R18, R18 ;  /* 0x0000001200127310 */ /* 0x000e620000201800 */
[----:B0--3--:R-:W-:-:S11]  /*0320*/  DADD R16, R16, R16 ;  /* 0x0000000010107229 */ /* 0x009fd60000000010 */
.L_x_268:
[----:B0-----:R-:W0:Y:S01]  /*0330*/  LDCU UR9, c[0x0][0x3b8] ;  /* 0x00007700ff0977ac */ /* 0x001e220008000800 */
[----:B------:R-:W-:Y:S01]  /*0340*/  MOV R14, RZ ;  /* 0x000000ff000e7202 */ /* 0x000fe20000000f00 */
[----:B--2---:R-:W2:Y:S01]  /*0350*/  LDCU UR10, c[0x0][0x3b4] ;  /* 0x00007680ff0a77ac */ /* 0x004ea20008000800 */
[C---:B0-----:R-:W-:Y:S01]  /*0360*/  IMAD R11, R12.reuse, UR9, R5 ;  /* 0x000000090c0b7c24 */ /* 0x041fe2000f8e0205 */
[----:B------:R-:W-:-:S04]  /*0370*/  IADD3 R12, PT, PT, R12, 0x1, RZ ;  /* 0x000000010c0c7810 */ /* 0x000fc80007ffe0ff */
[----:B--234-:R-:W-:-:S13]  /*0380*/  ISETP.NE.AND P2, PT, R12, UR10, PT ;  /* 0x0000000a0c007c0c */ /* 0x01cfda000bf45270 */
.L_x_267:
[----:B0-----:R-:W0:Y:S01]  /*0390*/  LDCU UR9, c[0x0][0x3c0] ;  /* 0x00007800ff0977ac */ /* 0x001e220008000800 */
[----:B------:R-:W-:Y:S01]  /*03a0*/  IMAD.MOV.U32 R30, RZ, RZ, RZ ;  /* 0x000000ffff1e7224 */ /* 0x000fe200078e00ff */
[----:B--2---:R-:W2:Y:S01]  /*03b0*/  LDCU UR10, c[0x0][0x3bc] ;  /* 0x00007780ff0a77ac */ /* 0x004ea20008000800 */
[----:B0-----:R-:W-:Y:S01]  /*03c0*/  UISETP.GE.U32.AND UP0, UPT, UR9, 0x8, UPT ;  /* 0x000000080900788c */ /* 0x001fe2000bf06070 */
[----:B--2---:R-:W-:Y:S01]  /*03d0*/  IMAD R13, R11, UR10, R14 ;  /* 0x0000000a0b0d7c24 */ /* 0x004fe2000f8e020e */
[----:B------:R-:W-:-:S03]  /*03e0*/  IADD3 R14, PT, PT, R14, 0x1, RZ ;  /* 0x000000010e0e7810 */ /* 0x000fc60007ffe0ff */
[----:B------:R-:W-:Y:S01]  /*03f0*/  IMAD R13, R13, UR9, RZ ;  /* 0x000000090d0d7c24 */ /* 0x000fe2000f8e02ff */
[----:B------:R-:W-:-:S03]  /*0400*/  ISETP.NE.AND P3, PT, R14, UR10, PT ;  /* 0x0000000a0e007c0c */ /* 0x000fc6000bf65270 */
[----:B---34-:R-:W-:Y:S10]  /*0410*/  BRA.U !UP0, `(.L_x_232) ;  /* 0x0000000d08147547 */ /* 0x018ff4000b800000 */
[----:B------:R-:W-:Y:S02]  /*0420*/  MOV R29, R13 ;  /* 0x0000000d001d7202 */ /* 0x000fe40000000f00 */
[----:B------:R-:W-:-:S07]  /*0430*/  MOV R30, R8 ;  /* 0x00000008001e7202 */ /* 0x000fce0000000f00 */
.L_x_249:
[----:B0-----:R-:W-:Y:S02]  /*0440*/  MOV R20, UR7 ;  /* 0x0000000700147c02 */ /* 0x001fe40008000f00 */
[----:B------:R-:W-:-:S03]  /*0450*/  MOV R21, UR8 ;  /* 0x0000000800157c02 */ /* 0x000fc60008000f00 */
[----:B------:R-:W-:-:S05]  /*0460*/  IMAD.WIDE R20, R29, 0x4, R20 ;  /* 0x000000041d147825 */ /* 0x000fca00078e0214 */
[----:B------:R-:W2:Y:S01]  /*0470*/  LDG.E R0, desc[UR16][R20.64+-0x10] ;  /* 0xfffff01014007981 */ /* 0x000ea2000c1e1900 */
[----:B-----5:R-:W0:Y:S01]  /*0480*/  MUFU.RCP R2, R9 ;  /* 0x0000000900027308 */ /* 0x020e220000001000 */
[----:B------:R-:W-:Y:S01]  /*0490*/  MOV R22, UR5 ;  /* 0x0000000500167c02 */ /* 0x000fe20008000f00 */
[----:B------:R-:W-:Y:S01]  /*04a0*/  IMAD.U32 R23, RZ, RZ, UR6 ;  /* 0x00000006ff177e24 */ /* 0x000fe2000f8e00ff */
[----:B------:R-:W-:Y:S03]  /*04b0*/  BSSY.RECONVERGENT B2, `(.L_x_233) ;  /* 0x000000c000027945 */ /* 0x000fe60003800200 */
[----:B------:R-:W-:-:S04]  /*04c0*/  IMAD.WIDE R22, R29, 0x4, R22 ;  /* 0x000000041d167825 */ /* 0x000fc800078e0216 */
[----:B0-----:R-:W-:-:S04]  /*04d0*/  FFMA R15, -R9, R2, 1 ;  /* 0x3f800000090f7423 */ /* 0x001fc80000000102 */
[----:B------:R-:W-:Y:S01]  /*04e0*/  FFMA R15, R2, R15, R2 ;  /* 0x0000000f020f7223 */ /* 0x000fe20000000002 */
[----:B--2---:R-:W0:Y:S03]  /*04f0*/  FCHK P0, R0, R9 ;  /* 0x0000000900007302 */ /* 0x004e260000000000 */
[----:B------:R-:W-:-:S04]  /*0500*/  FFMA R2, R0, R15, RZ ;  /* 0x0000000f00027223 */ /* 0x000fc800000000ff */
[----:B------:R-:W-:-:S04]  /*0510*/  FFMA R24, -R9, R2, R0 ;  /* 0x0000000209187223 */ /* 0x000fc80000000100 */
[----:B------:R-:W-:Y:S01]  /*0520*/  FFMA R26, R15, R24, R2 ;  /* 0x000000180f1a7223 */ /* 0x000fe20000000002 */
[----:B0-----:R-:W-:Y:S06]  /*0530*/  @!P0 BRA `(.L_x_234) ;  /* 0x00000000000c8947 */ /* 0x001fec0003800000 */
[----:B------:R-:W-:-:S07]  /*0540*/  MOV R2, 0x560 ;  /* 0x0000056000027802 */ /* 0x000fce0000000f00 */
[----:B-1----:R-:W-:Y:S05]  /*0550*/  CALL.REL.NOINC `($__internal_8_$__cuda_sm3x_div_rn_noftz_f32_slowpath) ;  /* 0x0000001400dc7944 */ /* 0x002fea0003c00000 */
[----:B------:R-:W-:-:S07]  /*0560*/  MOV R26, R0 ;  /* 0x00000000001a7202 */ /* 0x000fce0000000f00 */
.L_x_234:
[----:B------:R-:W-:Y:S05]  /*0570*/  BSYNC.RECONVERGENT B2 ;  /* 0x0000000000027941 */ /* 0x000fea0003800200 */
.L_x_233:
[----:B------:R-:W2:Y:S01]  /*0580*/  LDG.E R15, desc[UR16][R22.64+-0x10] ;  /* 0xfffff010160f7981 */ /* 0x000ea2000c1e1900 */
[----:B------:R-:W-:Y:S03]  /*0590*/  F2F.F64.F32 R26, R26 ;  /* 0x0000001a001a7310 */ /* 0x000fe60000201800 */
[----:B------:R-:W3:Y:S05]  /*05a0*/  LDG.E R28, desc[UR16][R20.64+-0xc] ;  /* 0xfffff410141c7981 */ /* 0x000eea000c1e1900 */
[----:B------:R-:W0:Y:S01]  /*05b0*/  MUFU.RCP R0, R9 ;  /* 0x0000000900007308 */ /* 0x000e220000001000 */
[----:B------:R-:W-:Y:S01]  /*05c0*/  BSSY.RECONVERGENT B2, `(.L_x_235) ;  /* 0x0000012000027945 */ /* 0x000fe20003800200 */
[----:B--2---:R-:W-:-:S06]  /*05d0*/  FADD R15, -R10, R15 ;  /* 0x0000000f0a0f7221 */ /* 0x004fcc0000000100 */
[----:B------:R-:W2:Y:S02]  /*05e0*/  F2F.F64.F32 R24, R15 ;  /* 0x0000000f00187310 */ /* 0x000ea40000201800 */
[----:B--2---:R-:W-:-:S08]  /*05f0*/  DMUL R24, R16, R24 ;  /* 0x0000001810187228 */ /* 0x004fd00000000000 */
[----:B------:R-:W-:-:S08]  /*0600*/  DFMA R24, R24, UR14, R26 ;  /* 0x0000000e18187c2b */ /* 0x000fd0000800001a */
[----:B-1----:R-:W-:-:S10]  /*0610*/  DADD R24, R18, R24 ;  /* 0x0000000012187229 */ /* 0x002fd40000000018 */
[----:B------:R-:W1:Y:S01]  /*0620*/  F2F.F32.F64 R25, R24 ;  /* 0x0000001800197310 */ /* 0x000e620000301000 */
[----:B0-----:R-:W-:-:S07]  /*0630*/  FFMA R27, -R9, R0, 1 ;  /* 0x3f800000091b7423 */ /* 0x001fce0000000100 */
[----:B---3--:R-:W0:Y:S01]  /*0640*/  FCHK P0, R28, R9 ;  /* 0x000000091c007302 */ /* 0x008e220000000000 */
[----:B-1----:R1:W-:Y:S01]  /*0650*/  STG.E desc[UR16][R20.64+-0x10], R25 ;  /* 0xfffff01914007986 */ /* 0x0023e2000c101910 */
[----:B------:R-:W-:-:S04]  /*0660*/  FFMA R0, R0, R27, R0 ;  /* 0x0000001b00007223 */ /* 0x000fc80000000000 */
[----:B------:R-:W-:-:S04]  /*0670*/  FFMA R2, R0, R28, RZ ;  /* 0x0000001c00027223 */ /* 0x000fc800000000ff */
[----:B------:R-:W-:-:S04]  /*0680*/  FFMA R15, -R9, R2, R28 ;  /* 0x00000002090f7223 */ /* 0x000fc8000000011c */
[----:B------:R-:W-:Y:S01]  /*0690*/  FFMA R0, R0, R15, R2 ;  /* 0x0000000f00007223 */ /* 0x000fe20000000002 */
[----:B01----:R-:W-:Y:S06]  /*06a0*/  @!P0 BRA `(.L_x_236) ;  /* 0x00000000000c8947 */ /* 0x003fec0003800000 */
[----:B------:R-:W-:Y:S02]  /*06b0*/  MOV R0, R28 ;  /* 0x0000001c00007202 */ /* 0x000fe40000000f00 */
[----:B------:R-:W-:-:S07]  /*06c0*/  MOV R2, 0x6e0 ;  /* 0x000006e000027802 */ /* 0x000fce0000000f00 */
[----:B------:R-:W-:Y:S05]  /*06d0*/  CALL.REL.NOINC `($__internal_8_$__cuda_sm3x_div_rn_noftz_f32_slowpath) ;  /* 0x00000014007c7944 */ /* 0x000fea0003c00000 */
.L_x_236:
[----:B------:R-:W-:Y:S05]  /*06e0*/  BSYNC.RECONVERGENT B2 ;  /* 0x0000000000027941 */ /* 0x000fea0003800200 */
.L_x_235:
[----:B------:R-:W2:Y:S01]  /*06f0*/  LDG.E R15, desc[UR16][R22.64+-0xc] ;  /* 0xfffff410160f7981 */ /* 0x000ea2000c1e1900 */
[----:B------:R-:W-:Y:S01]  /*0700*/  F2F.F64.F32 R26, R0 ;  /* 0x00000000001a7310 */ /* 0x000fe20000201800 */
[----:B--2---:R-:W-:-:S07]  /*0710*/  FADD R15, -R10, R15 ;  /* 0x0000000f0a0f7221 */ /* 0x004fce0000000100 */
[----:B------:R-:W0:Y:S02]  /*0720*/  F2F.F64.F32 R24, R15 ;  /* 0x0000000f00187310 */ /* 0x000e240000201800 */
[----:B0-----:R-:W-:-:S08]  /*0730*/  DMUL R24, R16, R24 ;  /* 0x0000001810187228 */ /* 0x001fd00000000000 */
[----:B------:R-:W-:Y:S01]  /*0740*/  DFMA R24, R24, UR14, R26 ;  /* 0x0000000e18187c2b */ /* 0x000fe2000800001a */
[----:B------:R-:W2:Y:S01]  /*0750*/  LDG.E R26, desc[UR16][R20.64+-0x8] ;  /* 0xfffff810141a7981 */ /* 0x000ea2000c1e1900 */
[----:B------:R-:W0:Y:S01]  /*0760*/  MUFU.RCP R2, R9 ;  /* 0x0000000900027308 */ /* 0x000e220000001000 */
[----:B------:R-:W-:Y:S05]  /*0770*/  BSSY.RECONVERGENT B2, `(.L_x_237) ;  /* 0x000000e000027945 */ /* 0x000fea0003800200 */
[----:B------:R-:W-:-:S10]  /*0780*/  DADD R24, R18, R24 ;  /* 0x0000000012187229 */ /* 0x000fd40000000018 */
[----:B------:R-:W1:Y:S01]  /*0790*/  F2F.F32.F64 R25, R24 ;  /* 0x0000001800197310 */ /* 0x000e620000301000 */
[----:B0-----:R-:W-:-:S04]  /*07a0*/  FFMA R27, -R9, R2, 1 ;  /* 0x3f800000091b7423 */ /* 0x001fc80000000102 */
[----:B------:R-:W-:Y:S01]  /*07b0*/  FFMA R0, R2, R27, R2 ;  /* 0x0000001b02007223 */ /* 0x000fe20000000002 */
[----:B-1----:R0:W-:Y:S02]  /*07c0*/  STG.E desc[UR16][R20.64+-0xc], R25 ;  /* 0xfffff41914007986 */ /* 0x0021e4000c101910 */
[----:B--2---:R-:W1:Y:S01]  /*07d0*/  FCHK P0, R26, R9 ;  /* 0x000000091a007302 */ /* 0x004e620000000000 */
[----:B------:R-:W-:-:S04]  /*07e0*/  FFMA R2, R0, R26, RZ ;  /* 0x0000001a00027223 */ /* 0x000fc800000000ff */
[----:B------:R-:W-:-:S04]  /*07f0*/  FFMA R15, -R9, R2, R26 ;  /* 0x00000002090f7223 */ /* 0x000fc8000000011a */
[----:B------:R-:W-:Y:S01]  /*0800*/  FFMA R0, R0, R15, R2 ;  /* 0x0000000f00007223 */ /* 0x000fe20000000002 */
[----:B01----:R-:W-:Y:S06]  /*0810*/  @!P0 BRA `(.L_x_238) ;  /* 0x00000000000c8947 */ /* 0x003fec0003800000 */
[----:B------:R-:W-:Y:S02]  /*0820*/  MOV R0, R26 ;  /* 0x0000001a00007202 */ /* 0x000fe40000000f00 */
[----:B------:R-:W-:-:S07]  /*0830*/  MOV R2, 0x850 ;  /* 0x0000085000027802 */ /* 0x000fce0000000f00 */
[----:B------:R-:W-:Y:S05]  /*0840*/  CALL.REL.NOINC `($__internal_8_$__cuda_sm3x_div_rn_noftz_f32_slowpath) ;  /* 0x0000001400207944 */ /* 0x000fea0003c00000 */
.L_x_238:
[----:B------:R-:W-:Y:S05]  /*0850*/  BSYNC.RECONVERGENT B2 ;  /* 0x0000000000027941 */ /* 0x000fea0003800200 */
.L_x_237:
        /* <DEDUP_REMOVED lines=22> */
.L_x_240:
[----:B------:R-:W-:Y:S05]  /*09c0*/  BSYNC.RECONVERGENT B2 ;  /* 0x0000000000027941 */ /* 0x000fea0003800200 */
.L_x_239:
        /* <DEDUP_REMOVED lines=22> */
.L_x_242:
[----:B------:R-:W-:Y:S05]  /*0b30*/  BSYNC.RECONVERGENT B2 ;  /* 0x0000000000027941 */ /* 0x000fea0003800200 */
.L_x_241:
        /* <DEDUP_REMOVED lines=19> */
[----:B------:R-:W-:Y:S01]  /*0c70*/  IMAD.MOV.U32 R0, RZ, RZ, R26 ;  /* 0x000000ffff007224 */ /* 0x000fe200078e001a */
[----:B------:R-:W-:-:S07]  /*0c80*/  MOV R2, 0xca0 ;  /* 0x00000ca000027802 */ /* 0x000fce0000000f00 */
[----:B------:R-:W-:Y:S05]  /*0c90*/  CALL.REL.NOINC `($__internal_8_$__cuda_sm3x_div_rn_noftz_f32_slowpath) ;  /* 0x00000010000c7944 */ /* 0x000fea0003c00000 */
.L_x_244:
[----:B------:R-:W-:Y:S05]  /*0ca0*/  BSYNC.RECONVERGENT B2 ;  /* 0x0000000000027941 */ /* 0x000fea0003800200 */
.L_x_243:
        /* <DEDUP_REMOVED lines=22> */
.L_x_246:
[----:B------:R-:W-:Y:S05]  /*0e10*/  BSYNC.RECONVERGENT B2 ;  /* 0x0000000000027941 */ /* 0x000fea0003800200 */
.L_x_245:
        /* <DEDUP_REMOVED lines=22> */
.L_x_248:
[----:B------:R-:W-:Y:S05]  /*0f80*/  BSYNC.RECONVERGENT B2 ;  /* 0x0000000000027941 */ /* 0x000fea0003800200 */
.L_x_247:
[----:B------:R-:W2:Y:S01]  /*0f90*/  LDG.E R23, desc[UR16][R22.64+0xc] ;  /* 0x00000c1016177981 */ /* 0x000ea2000c1e1900 */
[----:B------:R-:W-:Y:S01]  /*0fa0*/  F2F.F64.F32 R26, R0 ;  /* 0x00000000001a7310 */ /* 0x000fe20000201800 */
[----:B------:R-:W-:Y:S02]  /*0fb0*/  IADD3 R30, PT, PT, R30, 0x8, RZ ;  /* 0x000000081e1e7810 */ /* 0x000fe40007ffe0ff */
[----:B------:R-:W-:Y:S02]  /*0fc0*/  IADD3 R29, PT, PT, R29, 0x8, RZ ;  /* 0x000000081d1d7810 */ /* 0x000fe40007ffe0ff */
[----:B------:R-:W-:Y:S01]  /*0fd0*/  ISETP.NE.AND P0, PT, R30, RZ, PT ;  /* 0x000000ff1e00720c */ /* 0x000fe20003f05270 */
[----:B--2---:R-:W-:-:S04]  /*0fe0*/  FADD R2, -R10, R23 ;  /* 0x000000170a027221 */ /* 0x004fc80000000100 */
[----:B------:R-:W0:Y:S02]  /*0ff0*/  F2F.F64.F32 R24, R2 ;  /* 0x0000000200187310 */ /* 0x000e240000201800 */
[----:B0-----:R-:W-:-:S08]  /*1000*/  DMUL R24, R16, R24 ;  /* 0x0000001810187228 */ /* 0x001fd00000000000 */
[----:B------:R-:W-:-:S08]  /*1010*/  DFMA R24, R24, UR14, R26 ;  /* 0x0000000e18187c2b */ /* 0x000fd0000800001a */
[----:B------:R-:W-:-:S10]  /*1020*/  DADD R24, R18, R24 ;  /* 0x0000000012187229 */ /* 0x000fd40000000018 */
[----:B------:R-:W0:Y:S02]  /*1030*/  F2F.F32.F64 R25, R24 ;  /* 0x0000001800197310 */ /* 0x000e240000301000 */
[----:B0-----:R0:W-:Y:S01]  /*1040*/  STG.E desc[UR16][R20.64+0xc], R25 ;  /* 0x00000c1914007986 */ /* 0x0011e2000c101910 */
[----:B------:R-:W-:Y:S05]  /*1050*/  @P0 BRA `(.L_x_249) ;  /* 0xfffffff000f80947 */ /* 0x000fea000383ffff */
[----:B------:R-:W-:-:S07]  /*1060*/  MOV R30, R4 ;  /* 0x00000004001e7202 */ /* 0x000fce0000000f00 */
.L_x_232:
[----:B------:R-:W-:-:S13]  /*1070*/  ISETP.NE.AND P0, PT, R3, RZ, PT ;  /* 0x000000ff0300720c */ /* 0x000fda0003f05270 */
[----:B------:R-:W-:Y:S05]  /*1080*/  @!P0 BRA `(.L_x_250) ;  /* 0x0000000800f48947 */ /* 0x000fea0003800000 */
[----:B------:R-:W-:-:S13]  /*1090*/  ISETP.GE.U32.AND P0, PT, R7, 0x3, PT ;  /* 0x000000030700780c */ /* 0x000fda0003f06070 */
[----:B------:R-:W-:Y:S05]  /*10a0*/  @!P0 BRA `(.L_x_251) ;  /* 0x0000000400908947 */ /* 0x000fea0003800000 */
[----:B------:R-:W2:Y:S01]  /*10b0*/  LDC.64 R22, c[0x0][0x3a8] ;  /* 0x0000ea00ff167b82 */ /* 0x000ea20000000a00 */
[----:B0-----:R-:W-:-:S04]  /*10c0*/  IMAD.IADD R20, R13, 0x1, R30 ;  /* 0x000000010d147824 */ /* 0x001fc800078e021e */
[----:B--2---:R-:W-:-:S05]  /*10d0*/  IMAD.WIDE R22, R20, 0x4, R22 ;  /* 0x0000000414167825 */ /* 0x004fca00078e0216 */
[----:B------:R-:W2:Y:S01]  /*10e0*/  LDG.E R24, desc[UR16][R22.64] ;  /* 0x0000001016187981 */ /* 0x000ea2000c1e1900 */
[----:B-----5:R-:W0:Y:S01]  /*10f0*/  MUFU.RCP R0, R9 ;  /* 0x0000000900007308 */ /* 0x020e220000001000 */
[----:B------:R-:W-:Y:S01]  /*1100*/  BSSY.RECONVERGENT B2, `(.L_x_252) ;  /* 0x000000b000027945 */ /* 0x000fe20003800200 */
[----:B0-----:R-:W-:-:S04]  /*1110*/  FFMA R15, -R9, R0, 1 ;  /* 0x3f800000090f7423 */ /* 0x001fc80000000100 */
[----:B------:R-:W-:Y:S02]  /*1120*/  FFMA R0, R0, R15, R0 ;  /* 0x0000000f00007223 */ /* 0x000fe40000000000 */
[----:B--2---:R-:W0:Y:S02]  /*1130*/  FCHK P0, R24, R9 ;  /* 0x0000000918007302 */ /* 0x004e240000000000 */
[----:B------:R-:W-:-:S04]  /*1140*/  FFMA R2, R0, R24, RZ ;  /* 0x0000001800027223 */ /* 0x000fc800000000ff */
[----:B------:R-:W-:-:S04]  /*1150*/  FFMA R15, -R9, R2, R24 ;  /* 0x00000002090f7223 */ /* 0x000fc80000000118 */
[----:B------:R-:W-:Y:S01]  /*1160*/  FFMA R0, R0, R15, R2 ;  /* 0x0000000f00007223 */ /* 0x000fe20000000002 */
[----:B0-----:R-:W-:Y:S06]  /*1170*/  @!P0 BRA `(.L_x_253) ;  /* 0x00000000000c8947 */ /* 0x001fec0003800000 */
[----:B------:R-:W-:Y:S02]  /*1180*/  MOV R0, R24 ;  /* 0x0000001800007202 */ /* 0x000fe40000000f00 */
[----:B------:R-:W-:-:S07]  /*1190*/  MOV R2, 0x11b0 ;  /* 0x000011b000027802 */ /* 0x000fce0000000f00 */
[----:B-1----:R-:W-:Y:S05]  /*11a0*/  CALL.REL.NOINC `($__internal_8_$__cuda_sm3x_div_rn_noftz_f32_slowpath) ;  /* 0x0000000800c87944 */ /* 0x002fea0003c00000 */
.L_x_253:
[----:B------:R-:W-:Y:S05]  /*11b0*/  BSYNC.RECONVERGENT B2 ;  /* 0x0000000000027941 */ /* 0x000fea0003800200 */
.L_x_252:
[----:B------:R-:W0:Y:S01]  /*11c0*/  LDC.64 R24, c[0x0][0x380] ;  /* 0x0000e000ff187b82 */ /* 0x000e220000000a00 */
[----:B------:R-:W2:Y:S01]  /*11d0*/  LDG.E R2, desc[UR16][R22.64+0x4] ;  /* 0x0000041016027981 */ /* 0x000ea2000c1e1900 */
[----:B0-----:R-:W-:-:S05]  /*11e0*/  IMAD.WIDE R20, R20, 0x4, R24 ;  /* 0x0000000414147825 */ /* 0x001fca00078e0218 */
[----:B------:R-:W3:Y:S01]  /*11f0*/  LDG.E R15, desc[UR16][R20.64] ;  /* 0x00000010140f7981 */ /* 0x000ee2000c1e1900 */
[----:B------:R-:W-:Y:S01]  /*1200*/  F2F.F64.F32 R26, R0 ;  /* 0x00000000001a7310 */ /* 0x000fe20000201800 */
[----:B------:R-:W-:Y:S01]  /*1210*/  BSSY.RECONVERGENT B2, `(.L_x_254) ;  /* 0x0000014000027945 */ /* 0x000fe20003800200 */
[----:B---3--:R-:W-:-:S06]  /*1220*/  FADD R15, -R10, R15 ;  /* 0x0000000f0a0f7221 */ /* 0x008fcc0000000100 */
[----:B------:R-:W0:Y:S02]  /*1230*/  F2F.F64.F32 R24, R15 ;  /* 0x0000000f00187310 */ /* 0x000e240000201800 */
[----:B0-----:R-:W-:-:S08]  /*1240*/  DMUL R24, R16, R24 ;  /* 0x0000001810187228 */ /* 0x001fd00000000000 */
[----:B------:R-:W-:-:S08]  /*1250*/  DFMA R24, R24, UR14, R26 ;  /* 0x0000000e18187c2b */ /* 0x000fd0000800001a */
[----:B-1----:R-:W-:Y:S01]  /*1260*/  DADD R24, R18, R24 ;  /* 0x0000000012187229 */ /* 0x002fe20000000018 */
[----:B------:R-:W0:Y:S09]  /*1270*/  MUFU.RCP R26, R9 ;  /* 0x00000009001a7308 */ /* 0x000e320000001000 */
[----:B------:R-:W1:Y:S08]  /*1280*/  F2F.F32.F64 R25, R24 ;  /* 0x0000001800197310 */ /* 0x000e700000301000 */
[----:B--2---:R-:W2:Y:S01]  /*1290*/  FCHK P0, R2, R9 ;  /* 0x0000000902007302 */ /* 0x004ea20000000000 */
[----:B0-----:R-:W-:Y:S01]  /*12a0*/  FFMA R27, -R9, R26, 1 ;  /* 0x3f800000091b7423 */ /* 0x001fe2000000011a */
[----:B-1----:R0:W-:Y:S03]  /*12b0*/  STG.E desc[UR16][R22.64], R25 ;  /* 0x0000001916007986 */ /* 0x0021e6000c101910 */
[----:B------:R-:W-:-:S04]  /*12c0*/  FFMA R0, R26, R27, R26 ;  /* 0x0000001b1a007223 */ /* 0x000fc8000000001a */
[----:B------:R-:W-:-:S04]  /*12d0*/  FFMA R15, R0, R2, RZ ;  /* 0x00000002000f7223 */ /* 0x000fc800000000ff */
[----:B------:R-:W-:-:S04]  /*12e0*/  FFMA R26, -R9, R15, R2 ;  /* 0x0000000f091a7223 */ /* 0x000fc80000000102 */
[----:B------:R-:W-:Y:S01]  /*12f0*/  FFMA R26, R0, R26, R15 ;  /* 0x0000001a001a7223 */ /* 0x000fe2000000000f */
[----:B0-2---:R-:W-:Y:S06]  /*1300*/  @!P0 BRA `(.L_x_255) ;  /* 0x0000000000108947 */ /* 0x005fec0003800000 */
[----:B------:R-:W-:Y:S02]  /*1310*/  MOV R0, R2 ;  /* 0x0000000200007202 */ /* 0x000fe40000000f00 */
[----:B------:R-:W-:-:S07]  /*1320*/  MOV R2, 0x1340 ;  /* 0x0000134000027802 */ /* 0x000fce0000000f00 */
[----:B------:R-:W-:Y:S05]  /*1330*/  CALL.REL.NOINC `($__internal_8_$__cuda_sm3x_div_rn_noftz_f32_slowpath) ;  /* 0x0000000800647944 */ /* 0x000fea0003c00000 */
[----:B------:R-:W-:-:S07]  /*1340*/  MOV R26, R0 ;  /* 0x00000000001a7202 */ /* 0x000fce0000000f00 */
.L_x_255:
[----:B------:R-:W-:Y:S05]  /*1350*/  BSYNC.RECONVERGENT B2 ;  /* 0x0000000000027941 */ /* 0x000fea0003800200 */
.L_x_254:
[----:B------:R-:W2:Y:S04]  /*1360*/  LDG.E R15, desc[UR16][R20.64+0x4] ;  /* 0x00000410140f7981 */ /* 0x000ea8000c1e1900 */
[----:B------:R-:W3:Y:S01]  /*1370*/  LDG.E R2, desc[UR16][R22.64+0x8] ;  /* 0x0000081016027981 */ /* 0x000ee2000c1e1900 */
[----:B------:R-:W-:Y:S01]  /*1380*/  F2F.F64.F32 R26, R26 ;  /* 0x0000001a001a7310 */ /* 0x000fe20000201800 */
[----:B------:R-:W-:Y:S07]  /*1390*/  BSSY.RECONVERGENT B2, `(.L_x_256) ;  /* 0x0000014000027945 */ /* 0x000fee0003800200 */
[----:B------:R-:W0:Y:S01]  /*13a0*/  MUFU.RCP R0, R9 ;  /* 0x0000000900007308 */ /* 0x000e220000001000 */
[----:B--2---:R-:W-:-:S07]  /*13b0*/  FADD R15, -R10, R15 ;  /* 0x0000000f0a0f7221 */ /* 0x004fce0000000100 */
[----:B------:R-:W1:Y:S08]  /*13c0*/  F2F.F64.F32 R24, R15 ;  /* 0x0000000f00187310 */ /* 0x000e700000201800 */
[----:B---3--:R-:W2:Y:S01]  /*13d0*/  FCHK P0, R2, R9 ;  /* 0x0000000902007302 */ /* 0x008ea20000000000 */
[----:B-1----:R-:W-:-:S08]  /*13e0*/  DMUL R24, R16, R24 ;  /* 0x0000001810187228 */ /* 0x002fd00000000000 */
[----:B------:R-:W-:Y:S01]  /*13f0*/  DFMA R24, R24, UR14, R26 ;  /* 0x0000000e18187c2b */ /* 0x000fe2000800001a */
[----:B0-----:R-:W-:-:S04]  /*1400*/  FFMA R27, -R9, R0, 1 ;  /* 0x3f800000091b7423 */ /* 0x001fc80000000100 */
[----:B------:R-:W-:-:S03]  /*1410*/  FFMA R0, R0, R27, R0 ;  /* 0x0000001b00007223 */ /* 0x000fc60000000000 */
[----:B------:R-:W-:Y:S01]  /*1420*/  DADD R24, R18, R24 ;  /* 0x0000000012187229 */ /* 0x000fe20000000018 */
[----:B------:R-:W-:-:S04]  /*1430*/  FFMA R15, R0, R2, RZ ;  /* 0x00000002000f7223 */ /* 0x000fc800000000ff */
[----:B------:R-:W-:-:S05]  /*1440*/  FFMA R26, -R9, R15, R2 ;  /* 0x0000000f091a7223 */ /* 0x000fca0000000102 */
[----:B------:R-:W0:Y:S01]  /*1450*/  F2F.F32.F64 R25, R24 ;  /* 0x0000001800197310 */ /* 0x000e220000301000 */
[----:B------:R-:W-:Y:S01]  /*1460*/  FFMA R26, R0, R26, R15 ;  /* 0x0000001a001a7223 */ /* 0x000fe2000000000f */
[----:B0-----:R0:W-:Y:S01]  /*1470*/  STG.E desc[UR16][R22.64+0x4], R25 ;  /* 0x0000041916007986 */ /* 0x0011e2000c101910 */
[----:B--2---:R-:W-:Y:S05]  /*1480*/  @!P0 BRA `(.L_x_257) ;  /* 0x0000000000108947 */ /* 0x004fea0003800000 */
[----:B------:R-:W-:Y:S02]  /*1490*/  MOV R0, R2 ;  /* 0x0000000200007202 */ /* 0x000fe40000000f00 */
[----:B------:R-:W-:-:S07]  /*14a0*/  MOV R2, 0x14c0 ;  /* 0x000014c000027802 */ /* 0x000fce0000000f00 */
[----:B0-----:R-:W-:Y:S05]  /*14b0*/  CALL.REL.NOINC `($__internal_8_$__cuda_sm3x_div_rn_noftz_f32_slowpath) ;  /* 0x0000000800047944 */ /* 0x001fea0003c00000 */
[----:B------:R-:W-:-:S07]  /*14c0*/  MOV R26, R0 ;  /* 0x00000000001a7202 */ /* 0x000fce0000000f00 */
.L_x_257:
[----:B------:R-:W-:Y:S05]  /*14d0*/  BSYNC.RECONVERGENT B2 ;  /* 0x0000000000027941 */ /* 0x000fea0003800200 */
.L_x_256:
[----:B------:R-:W2:Y:S04]  /*14e0*/  LDG.E R15, desc[UR16][R20.64+0x8] ;  /* 0x00000810140f7981 */ /* 0x000ea8000c1e1900 */
[----:B------:R-:W3:Y:S01]  /*14f0*/  LDG.E R2, desc[UR16][R22.64+0xc] ;  /* 0x00000c1016027981 */ /* 0x000ee2000c1e1900 */
[----:B------:R-:W-:Y:S01]  /*1500*/  F2F.F64.F32 R26, R26 ;  /* 0x0000001a001a7310 */ /* 0x000fe20000201800 */
[----:B------:R-:W-:Y:S07]  /*1510*/  BSSY.RECONVERGENT B2, `(.L_x_258) ;  /* 0x0000013000027945 */ /* 0x000fee0003800200 */
[----:B------:R-:W1:Y:S01]  /*1520*/  MUFU.RCP R0, R9 ;  /* 0x0000000900007308 */ /* 0x000e620000001000 */
[----:B--2---:R-:W-:-:S07]  /*1530*/  FADD R15, -R10, R15 ;  /* 0x0000000f0a0f7221 */ /* 0x004fce0000000100 */
[----:B0-----:R-:W0:Y:S08]  /*1540*/  F2F.F64.F32 R24, R15 ;  /* 0x0000000f00187310 */ /* 0x001e300000201800 */
[----:B---3--:R-:W2:Y:S01]  /*1550*/  FCHK P0, R2, R9 ;  /* 0x0000000902007302 */ /* 0x008ea20000000000 */
[----:B0-----:R-:W-:-:S08]  /*1560*/  DMUL R24, R16, R24 ;  /* 0x0000001810187228 */ /* 0x001fd00000000000 */
[----:B------:R-:W-:Y:S01]  /*1570*/  DFMA R24, R24, UR14, R26 ;  /* 0x0000000e18187c2b */ /* 0x000fe2000800001a */
[----:B-1----:R-:W-:-:S04]  /*1580*/  FFMA R27, -R9, R0, 1 ;  /* 0x3f800000091b7423 */ /* 0x002fc80000000100 */
        /* <DEDUP_REMOVED lines=11> */
.L_x_259:
[----:B------:R-:W-:Y:S05]  /*1640*/  BSYNC.RECONVERGENT B2 ;  /* 0x0000000000027941 */ /* 0x000fea0003800200 */
.L_x_258:
[----:B------:R-:W2:Y:S01]  /*1650*/  LDG.E R21, desc[UR16][R20.64+0xc] ;  /* 0x00000c1014157981 */ /* 0x000ea2000c1e1900 */
[----:B0-----:R-:W-:Y:S01]  /*1660*/  F2F.F64.F32 R24, R0 ;  /* 0x0000000000187310 */ /* 0x001fe20000201800 */
[----:B------:R-:W-:Y:S02]  /*1670*/  VIADD R30, R30, 0x4 ;  /* 0x000000041e1e7836 */ /* 0x000fe40000000000 */
[----:B--2---:R-:W-:-:S05]  /*1680*/  FADD R2, -R10, R21 ;  /* 0x000000150a027221 */ /* 0x004fca0000000100 */
[----:B------:R-:W0:Y:S02]  /*1690*/  F2F.F64.F32 R26, R2 ;  /* 0x00000002001a7310 */ /* 0x000e240000201800 */
[----:B0-----:R-:W-:-:S08]  /*16a0*/  DMUL R26, R16, R26 ;  /* 0x0000001a101a7228 */ /* 0x001fd00000000000 */
[----:B------:R-:W-:-:S08]  /*16b0*/  DFMA R24, R26, UR14, R24 ;  /* 0x0000000e1a187c2b */ /* 0x000fd00008000018 */
[----:B------:R-:W-:-:S10]  /*16c0*/  DADD R24, R18, R24 ;  /* 0x0000000012187229 */ /* 0x000fd40000000018 */
[----:B------:R-:W0:Y:S02]  /*16d0*/  F2F.F32.F64 R25, R24 ;  /* 0x0000001800197310 */ /* 0x000e240000301000 */
[----:B0-----:R2:W-:Y:S02]  /*16e0*/  STG.E desc[UR16][R22.64+0xc], R25 ;  /* 0x00000c1916007986 */ /* 0x0015e4000c101910 */
.L_x_251:
[----:B------:R-:W-:-:S13]  /*16f0*/  ISETP.NE.AND P0, PT, R6, RZ, PT ;  /* 0x000000ff0600720c */ /* 0x000fda0003f05270 */
[----:B------:R-:W-:Y:S05]  /*1700*/  @!P0 BRA `(.L_x_250) ;  /* 0x0000000400548947 */ /* 0x000fea0003800000 */
[----:B------:R-:W-:-:S13]  /*1710*/  ISETP.NE.AND P0, PT, R6, 0x1, PT ;  /* 0x000000010600780c */ /* 0x000fda0003f05270 */
[----:B------:R-:W-:Y:S05]  /*1720*/  @!P0 BRA `(.L_x_260) ;  /* 0x0000000000d08947 */ /* 0x000fea0003800000 */
[----:B0-----:R-:W0:Y:S01]  /*1730*/  LDC.64 R20, c[0x0][0x3a8] ;  /* 0x0000ea00ff147b82 */ /* 0x001e220000000a00 */
[----:B--2---:R-:W-:-:S05]  /*1740*/  IADD3 R22, PT, PT, R13, R30, RZ ;  /* 0x0000001e0d167210 */ /* 0x004fca0007ffe0ff */
[----:B0-----:R-:W-:-:S05]  /*1750*/  IMAD.WIDE R20, R22, 0x4, R20 ;  /* 0x0000000416147825 */ /* 0x001fca00078e0214 */
        /* <DEDUP_REMOVED lines=13> */
.L_x_262:
[----:B------:R-:W-:Y:S05]  /*1830*/  BSYNC.RECONVERGENT B2 ;  /* 0x0000000000027941 */ /* 0x000fea0003800200 */
.L_x_261:
        /* <DEDUP_REMOVED lines=24> */
.L_x_264:
[----:B------:R-:W-:Y:S05]  /*19c0*/  BSYNC.RECONVERGENT B2 ;  /* 0x0000000000027941 */ /* 0x000fea0003800200 */
.L_x_263:
[----:B------:R-:W2:Y:S01]  /*19d0*/  LDG.E R23, desc[UR16][R22.64+0x4] ;  /* 0x0000041016177981 */ /* 0x000ea2000c1e1900 */
[----:B------:R-:W-:Y:S01]  /*19e0*/  F2F.F64.F32 R24, R0 ;  /* 0x0000000000187310 */ /* 0x000fe20000201800 */
[----:B------:R-:W-:Y:S01]  /*19f0*/  IADD3 R30, PT, PT, R30, 0x2, RZ ;  /* 0x000000021e1e7810 */ /* 0x000fe20007ffe0ff */
[----:B--2---:R-:W-:-:S06]  /*1a00*/  FADD R2, -R10, R23 ;  /* 0x000000170a027221 */ /* 0x004fcc0000000100 */
[----:B------:R-:W0:Y:S02]  /*1a10*/  F2F.F64.F32 R26, R2 ;  /* 0x00000002001a7310 */ /* 0x000e240000201800 */
[----:B0-----:R-:W-:-:S08]  /*1a20*/  DMUL R26, R16, R26 ;  /* 0x0000001a101a7228 */ /* 0x001fd00000000000 */
[----:B------:R-:W-:-:S08]  /*1a30*/  DFMA R24, R26, UR14, R24 ;  /* 0x0000000e1a187c2b */ /* 0x000fd00008000018 */
[----:B------:R-:W-:-:S10]  /*1a40*/  DADD R24, R18, R24 ;  /* 0x0000000012187229 */ /* 0x000fd40000000018 */
[----:B------:R-:W0:Y:S02]  /*1a50*/  F2F.F32.F64 R25, R24 ;  /* 0x0000001800197310 */ /* 0x000e240000301000 */
[----:B0-----:R3:W-:Y:S02]  /*1a60*/  STG.E desc[UR16][R20.64+0x4], R25 ;  /* 0x0000041914007986 */ /* 0x0017e4000c101910 */
.L_x_260:
[----:B------:R-:W4:Y:S02]  /*1a70*/  LDCU UR9, c[0x0][0x3c0] ;  /* 0x00007800ff0977ac */ /* 0x000f240008000800 */
[----:B----4-:R-:W-:-:S09]  /*1a80*/  ULOP3.LUT UP0, URZ, UR9, 0x1, URZ, 0xc0, !UPT ;  /* 0x0000000109ff7892 */ /* 0x010fd2000f80c0ff */
[----:B------:R-:W-:Y:S05]  /*1a90*/  BRA.U !UP0, `(.L_x_250) ;  /* 0x0000000108707547 */ /* 0x000fea000b800000 */
[----:B0--3--:R-:W0:Y:S01]  /*1aa0*/  LDC.64 R20, c[0x0][0x3a8] ;  /* 0x0000ea00ff147b82 */ /* 0x009e220000000a00 */
[----:B------:R-:W-:-:S05]  /*1ab0*/  IADD3 R13, PT, PT, R13, R30, RZ ;  /* 0x0000001e0d0d7210 */ /* 0x000fca0007ffe0ff */
[----:B0-----:R-:W-:-:S05]  /*1ac0*/  IMAD.WIDE R20, R13, 0x4, R20 ;  /* 0x000000040d147825 */ /* 0x001fca00078e0214 */
[----:B--2---:R-:W2:Y:S01]  /*1ad0*/  LDG.E R22, desc[UR16][R20.64] ;  /* 0x0000001014167981 */ /* 0x004ea2000c1e1900 */
        /* <DEDUP_REMOVED lines=12> */
.L_x_266:
[----:B------:R-:W-:Y:S05]  /*1ba0*/  BSYNC.RECONVERGENT B2 ;  /* 0x0000000000027941 */ /* 0x000fea0003800200 */
.L_x_265:
[----:B------:R-:W0:Y:S02]  /*1bb0*/  LDC.64 R24, c[0x0][0x380] ;  /* 0x0000e000ff187b82 */ /* 0x000e240000000a00 */
[----:B0-----:R-:W-:-:S06]  /*1bc0*/  IMAD.WIDE R24, R13, 0x4, R24 ;  /* 0x000000040d187825 */ /* 0x001fcc00078e0218 */
[----:B------:R-:W2:Y:S01]  /*1bd0*/  LDG.E R25, desc[UR16][R24.64] ;  /* 0x0000001018197981 */ /* 0x000ea2000c1e1900 */
[----:B------:R-:W-:Y:S01]  /*1be0*/  F2F.F64.F32 R22, R0 ;  /* 0x0000000000167310 */ /* 0x000fe20000201800 */
[----:B--2---:R-:W-:-:S07]  /*1bf0*/  FADD R2, -R10, R25 ;  /* 0x000000190a027221 */ /* 0x004fce0000000100 */
[----:B------:R-:W0:Y:S02]  /*1c00*/  F2F.F64.F32 R26, R2 ;  /* 0x00000002001a7310 */ /* 0x000e240000201800 */
[----:B0-----:R-:W-:-:S08]  /*1c10*/  DMUL R26, R16, R26 ;  /* 0x0000001a101a7228 */ /* 0x001fd00000000000 */
[----:B------:R-:W-:-:S08]  /*1c20*/  DFMA R22, R26, UR14, R22 ;  /* 0x0000000e1a167c2b */ /* 0x000fd00008000016 */
[----:B-1----:R-:W-:-:S10]  /*1c30*/  DADD R22, R18, R22 ;  /* 0x0000000012167229 */ /* 0x002fd40000000016 */
[----:B------:R-:W0:Y:S02]  /*1c40*/  F2F.F32.F64 R23, R22 ;  /* 0x0000001600177310 */ /* 0x000e240000301000 */
[----:B0-----:R4:W-:Y:S02]  /*1c50*/  STG.E desc[UR16][R20.64], R23 ;  /* 0x0000001714007986 */ /* 0x0019e4000c101910 */
.L_x_250:
[----:B------:R-:W-:Y:S05]  /*1c60*/  @P3 BRA `(.L_x_267) ;  /* 0xffffffe400c83947 */ /* 0x000fea000383ffff */
[----:B------:R-:W-:Y:S05]  /*1c70*/  @P2 BRA `(.L_x_268) ;  /* 0xffffffe400ac2947 */ /* 0x000fea000383ffff */
[----:B------:R-:W0:Y:S01]  /*1c80*/  LDCU UR9, c[0x0][0x3b8] ;  /* 0x00007700ff0977ac */ /* 0x000e220008000800 */
[----:B------:R-:W-:-:S05]  /*1c90*/  VIADD R5, R5, UR4 ;  /* 0x0000000405057c36 */ /* 0x000fca0008000000 */
[----:B0-----:R-:W-:-:S13]  /*1ca0*/  ISETP.GE.AND P0, PT, R5, UR9, PT ;  /* 0x0000000905007c0c */ /* 0x001fda000bf06270 */
[----:B------:R-:W-:Y:S05]  /*1cb0*/  @!P0 BRA `(.L_x_269) ;  /* 0xffffffe400548947 */ /* 0x000fea000383ffff */
[----:B------:R-:W-:Y:S05]  /*1cc0*/  EXIT ;  /* 0x000000000000794d */ /* 0x000fea0003800000 */
        .weak           $__internal_8_$__cuda_sm3x_div_rn_noftz_f32_slowpath
        .type           $__internal_8_$__cuda_sm3x_div_rn_noftz_f32_slowpath,@function
        .size           $__internal_8_$__cuda_sm3x_div_rn_noftz_f32_slowpath,(.L_x_479 - $__internal_8_$__cuda_sm3x_div_rn_noftz_f32_slowpath)
$__internal_8_$__cuda_sm3x_div_rn_noftz_f32_slowpath:
[----:B------:R-:W-:Y:S01]  /*1cd0*/  SHF.R.U32.HI R15, RZ, 0x17, R9 ;  /* 0x00000017ff0f7819 */ /* 0x000fe20000011609 */
[----:B------:R-:W-:Y:S01]  /*1ce0*/  BSSY.RECONVERGENT B0, `(.L_x_270) ;  /* 0x0000065000007945 */ /* 0x000fe20003800200 */
[----:B------:R-:W-:Y:S02]  /*1cf0*/  MOV R27, R9 ;  /* 0x00000009001b7202 */ /* 0x000fe40000000f00 */
[----:B------:R-:W-:-:S04]  /*1d00*/  LOP3.LUT R15, R15, 0xff, RZ, 0xc0, !PT ;  /* 0x000000ff0f0f7812 */ /* 0x000fc800078ec0ff */
[----:B------:R-:W-:-:S04]  /*1d10*/  IADD3 R24, PT, PT, R15, -0x1, RZ ;  /* 0xffffffff0f187810 */ /* 0x000fc80007ffe0ff */
[----:B------:R-:W-:Y:S02]  /*1d20*/  ISETP.GT.U32.AND P0, PT, R24, 0xfd, PT ;  /* 0x000000fd1800780c */ /* 0x000fe40003f04070 */
[----:B------:R-:W-:-:S04]  /*1d30*/  SHF.R.U32.HI R24, RZ, 0x17, R0 ;  /* 0x00000017ff187819 */ /* 0x000fc80000011600 */
[----:B------:R-:W-:-:S04]  /*1d40*/  LOP3.LUT R24, R24, 0xff, RZ, 0xc0, !PT ;  /* 0x000000ff18187812 */ /* 0x000fc800078ec0ff */
[----:B------:R-:W-:-:S04]  /*1d50*/  IADD3 R25, PT, PT, R24, -0x1, RZ ;  /* 0xffffffff18197810 */ /* 0x000fc80007ffe0ff */
        /* <DEDUP_REMOVED lines=19> */
[----:B------:R-:W-:-:S04]  /*1e90*/  IADD3 R25, PT, PT, R24, -0x1, RZ ;  /* 0xffffffff18197810 */ /* 0x000fc80007ffe0ff */
[----:B------:R-:W-:Y:S02]  /*1ea0*/  ISETP.GE.AND P0, PT, R25, RZ, PT ;  /* 0x000000ff1900720c */ /* 0x000fe40003f06270 */
[----:B------:R-:W-:-:S04]  /*1eb0*/  IADD3 R25, PT, PT, R15, -0x1, RZ ;  /* 0xffffffff0f197810 */ /* 0x000fc80007ffe0ff */
[----:B------:R-:W-:-:S07]  /*1ec0*/  ISETP.GE.AND P1, PT, R25, RZ, PT ;  /* 0x000000ff1900720c */ /* 0x000fce0003f26270 */
[----:B------:R-:W-:Y:S01]  /*1ed0*/  @P0 IMAD.MOV.U32 R25, RZ, RZ, RZ ;  /* 0x000000ffff190224 */ /* 0x000fe200078e00ff */
[----:B------:R-:W-:Y:S01]  /*1ee0*/  @!P0 MOV R25, 0xffffffc0 ;  /* 0xffffffc000198802 */ /* 0x000fe20000000f00 */
[----:B------:R-:W-:-:S04]  /*1ef0*/  @!P0 FFMA R0, R0, 1.84467440737095516160e+19, RZ ;  /* 0x5f80000000008823 */ /* 0x000fc800000000ff */
[----:B------:R-:W-:Y:S01]  /*1f00*/  @!P1 FFMA R27, R9, 1.84467440737095516160e+19, RZ ;  /* 0x5f800000091b9823 */ /* 0x000fe200000000ff */
[----:B------:R-:W-:-:S07]  /*1f10*/  @!P1 IADD3 R25, PT, PT, R25, 0x40, RZ ;  /* 0x0000004019199810 */ /* 0x000fce0007ffe0ff */
.L_x_271:
[----:B------:R-:W-:Y:S01]  /*1f20*/  IADD3 R24, PT, PT, R24, -0x7f, RZ ;  /* 0xffffff8118187810 */ /* 0x000fe20007ffe0ff */
[----:B------:R-:W-:Y:S01]  /*1f30*/  BSSY.RECONVERGENT B1, `(.L_x_276) ;  /* 0x0000036000017945 */ /* 0x000fe20003800200 */
[----:B------:R-:W-:-:S03]  /*1f40*/  LEA R26, R15, 0xc0800000, 0x17 ;  /* 0xc08000000f1a7811 */ /* 0x000fc600078eb8ff */
[C---:B------:R-:W-:Y:S01]  /*1f50*/  IMAD R0, R24.reuse, -0x800000, R0 ;  /* 0xff80000018007824 */ /* 0x040fe200078e0200 */
[----:B------:R-:W-:Y:S02]  /*1f60*/  IADD3 R24, PT, PT, R24, 0x7f, -R15 ;  /* 0x0000007f18187810 */ /* 0x000fe40007ffe80f */
[----:B------:R-:W-:Y:S02]  /*1f70*/  IADD3 R26, PT, PT, -R26, R27, RZ ;  /* 0x0000001b1a1a7210 */ /* 0x000fe40007ffe1ff */
[----:B------:R-:W-:Y:S02]  /*1f80*/  IADD3 R25, PT, PT, R24, R25, RZ ;  /* 0x0000001918197210 */ /* 0x000fe40007ffe0ff */
[----:B------:R-:W0:Y:S01]  /*1f90*/  MUFU.RCP R24, R26 ;  /* 0x0000001a00187308 */ /* 0x000e220000001000 */
[----:B------:R-:W-:-:S04]  /*1fa0*/  FADD.FTZ R27, -R26, -RZ ;  /* 0x800000ff1a1b7221 */ /* 0x000fc80000010100 */
[----:B0-----:R-:W-:-:S04]  /*1fb0*/  FFMA R15, R24, R27, 1 ;  /* 0x3f800000180f7423 */ /* 0x001fc8000000001b */
        /* <DEDUP_REMOVED lines=19> */
[CCC-:B------:R-:W-:Y:S01]  /*20f0*/  FFMA.RP R25, R15.reuse, R27.reuse, R24.reuse ;  /* 0x0000001b0f197223 */ /* 0x1c0fe20000008018 */
[CCC-:B------:R-:W-:Y:S01]  /*2100*/  FFMA.RM R28, R15.reuse, R27.reuse, R24.reuse ;  /* 0x0000001b0f1c7223 */ /* 0x1c0fe20000004018 */
[----:B------:R-:W-:Y:S01]  /*2110*/  FFMA.RZ R24, R15, R27, R24 ;  /* 0x0000001b0f187223 */ /* 0x000fe2000000c018 */
[C---:B------:R-:W-:Y:S02]  /*2120*/  IADD3 R15, PT, PT, R26.reuse, 0x20, RZ ;  /* 0x000000201a0f7810 */ /* 0x040fe40007ffe0ff */
[----:B------:R-:W-:Y:S02]  /*2130*/  ISETP.NE.AND P4, PT, R26, RZ, PT ;  /* 0x000000ff1a00720c */ /* 0x000fe40003f85270 */
[----:B------:R-:W-:Y:S02]  /*2140*/  LOP3.LUT R24, R24, 0x7fffff, RZ, 0xc0, !PT ;  /* 0x007fffff18187812 */ /* 0x000fe400078ec0ff */
[----:B------:R-:W-:Y:S02]  /*2150*/  ISETP.NE.AND P1, PT, R26, RZ, PT ;  /* 0x000000ff1a00720c */ /* 0x000fe40003f25270 */
[----:B------:R-:W-:-:S02]  /*2160*/  LOP3.LUT R24, R24, 0x800000, RZ, 0xfc, !PT ;  /* 0x0080000018187812 */ /* 0x000fc400078efcff */
[----:B------:R-:W-:Y:S02]  /*2170*/  IADD3 R26, PT, PT, -R26, RZ, RZ ;  /* 0x000000ff1a1a7210 */ /* 0x000fe40007ffe1ff */
[----:B------:R-:W-:Y:S02]  /*2180*/  SHF.L.U32 R15, R24, R15, RZ ;  /* 0x0000000f180f7219 */ /* 0x000fe400000006ff */
[----:B------:R-:W-:Y:S02]  /*2190*/  FSETP.NEU.FTZ.AND P0, PT, R25, R28, PT ;  /* 0x0000001c1900720b */ /* 0x000fe40003f1d000 */
[----:B------:R-:W-:Y:S02]  /*21a0*/  ISETP.NE.AND P1, PT, R15, RZ, P1 ;  /* 0x000000ff0f00720c */ /* 0x000fe40000f25270 */
[----:B------:R-:W-:Y:S02]  /*21b0*/  SEL R15, R26, RZ, P4 ;  /* 0x000000ff1a0f7207 */ /* 0x000fe40002000000 */
[----:B------:R-:W-:-:S02]  /*21c0*/  PLOP3.LUT P0, PT, P0, P1, PT, 0xf8, 0x8f ;  /* 0x00000000008f781c */ /* 0x000fc40000703f70 */
[----:B------:R-:W-:Y:S02]  /*21d0*/  SHF.R.U32.HI R26, RZ, R15, R24 ;  /* 0x0000000fff1a7219 */ /* 0x000fe40000011618 */
[----:B------:R-:W-:Y:S02]  /*21e0*/  SEL R15, RZ, 0x1, !P0 ;  /* 0x00000001ff0f7807 */ /* 0x000fe40004000000 */
[----:B------:R-:W-:-:S04]  /*21f0*/  SHF.R.U32.HI R24, RZ, 0x1, R26 ;  /* 0x00000001ff187819 */ /* 0x000fc8000001161a */
[----:B------:R-:W-:-:S04]  /*2200*/  LOP3.LUT R15, R15, 0x1, R24, 0xf8, !PT ;  /* 0x000000010f0f7812 */ /* 0x000fc800078ef818 */
[----:B------:R-:W-:-:S04]  /*2210*/  LOP3.LUT R15, R15, R26, RZ, 0xc0, !PT ;  /* 0x0000001a0f0f7212 */ /* 0x000fc800078ec0ff */
[----:B------:R-:W-:-:S04]  /*2220*/  IADD3 R15, PT, PT, R24, R15, RZ ;  /* 0x0000000f180f7210 */ /* 0x000fc80007ffe0ff */
[----:B------:R-:W-:Y:S01]  /*2230*/  LOP3.LUT R0, R15, R0, RZ, 0xfc, !PT ;  /* 0x000000000f007212 */ /* 0x000fe200078efcff */
[----:B------:R-:W-:Y:S06]  /*2240*/  BRA `(.L_x_279) ;  /* 0x0000000000107947 */ /* 0x000fec0003800000 */
.L_x_278:
[----:B------:R-:W-:-:S04]  /*2250*/  LOP3.LUT R0, R0, 0x80000000, RZ, 0xc0, !PT ;  /* 0x8000000000007812 */ /* 0x000fc800078ec0ff */
[----:B------:R-:W-:Y:S01]  /*2260*/  LOP3.LUT R0, R0, 0x7f800000, RZ, 0xfc, !PT ;  /* 0x7f80000000007812 */ /* 0x000fe200078efcff */
[----:B------:R-:W-:Y:S06]  /*2270*/  BRA `(.L_x_279) ;  /* 0x0000000000047947 */ /* 0x000fec0003800000 */
.L_x_277:
[----:B------:R-:W-:-:S07]  /*2280*/  LEA R0, R25, R0, 0x17 ;  /* 0x0000000019007211 */ /* 0x000fce00078eb8ff */
.L_x_279:
[----:B------:R-:W-:Y:S05]  /*2290*/  BSYNC.RECONVERGENT B1 ;  /* 0x0000000000017941 */ /* 0x000fea0003800200 */
.L_x_276:
[----:B------:R-:W-:Y:S05]  /*22a0*/  BRA `(.L_x_280) ;  /* 0x0000000000207947 */ /* 0x000fea0003800000 */
.L_x_275:
[----:B------:R-:W-:-:S04]  /*22b0*/  LOP3.LUT R0, R27, 0x80000000, R0, 0x48, !PT ;  /* 0x800000001b007812 */ /* 0x000fc800078e4800 */
[----:B------:R-:W-:Y:S01]  /*22c0*/  LOP3.LUT R0, R0, 0x7f800000, RZ, 0xfc, !PT ;  /* 0x7f80000000007812 */ /* 0x000fe200078efcff */
[----:B------:R-:W-:Y:S06]  /*22d0*/  BRA `(.L_x_280) ;  /* 0x0000000000147947 */ /* 0x000fec0003800000 */
.L_x_274:
[----:B------:R-:W-:Y:S01]  /*22e0*/  LOP3.LUT R0, R27, 0x80000000, R0, 0x48, !PT ;  /* 0x800000001b007812 */ /* 0x000fe200078e4800 */
[----:B------:R-:W-:Y:S06]  /*22f0*/  BRA `(.L_x_280) ;  /* 0x00000000000c7947 */ /* 0x000fec0003800000 */
.L_x_273:
[----:B------:R-:W0:Y:S01]  /*2300*/  MUFU.RSQ R0, -QNAN ;  /* 0xffc0000000007908 */ /* 0x000e220000001400 */
[----:B------:R-:W-:Y:S05]  /*2310*/  BRA `(.L_x_280) ;  /* 0x0000000000047947 */ /* 0x000fea0003800000 */
.L_x_272:
[----:B------:R-:W-:-:S07]  /*2320*/  FADD.FTZ R0, R0, R9 ;  /* 0x0000000900007221 */ /* 0x000fce0000010000 */
.L_x_280:
[----:B------:R-:W-:Y:S05]  /*2330*/  BSYNC.RECONVERGENT B0 ;  /* 0x0000000000007941 */ /* 0x000fea0003800200 */
.L_x_270:
[----:B------:R-:W-:Y:S01]  /*2340*/  HFMA2 R25, -RZ, RZ, 0, 0 ;  /* 0x00000000ff197431 */ /* 0x000fe200000001ff */
[----:B------:R-:W-:-:S04]  /*2350*/  MOV R24, R2 ;  /* 0x0000000200187202 */ /* 0x000fc80000000f00 */
[----:B0-----:R-:W-:Y:S05]  /*2360*/  RET.REL.NODEC R24 `(computeDiff) ;  /* 0xffffffdc18247950 */ /* 0x001fea0003c3ffff */
.L_x_281:
        /* <DEDUP_REMOVED lines=9> */
.L_x_479:


//--------------------- .text.meanDzSum           --------------------------
	.section	.text.meanDzSum,"ax",@progbits
	.align	128
        .global         meanDzSum
        .type           meanDzSum,@function
        .size           meanDzSum,(.L_x_481 - meanDzSum)
        .other          meanDzSum,@"STO_CUDA_ENTRY STV_DEFAULT"
meanDzSum:
.text.meanDzSum:
        /* <DEDUP_REMOVED lines=13> */
[----:B------:R-:W1:Y:S01]  /*00d0*/  LDCU UR7, c[0x0][0x3c0] ;  /* 0x00007800ff0777ac */ /* 0x000e620008000800 */
[----:B------:R-:W1:Y:S06]  /*00e0*/  LDCU UR6, c[0x0][0x3cc] ;  /* 0x00007980ff0677ac */ /* 0x000e6c0008000800 */
[----:B------:R-:W1:Y:S01]  /*00f0*/  LDC.64 R22, c[0x0][0x3b0] ;  /* 0x0000ec00ff167b82 */ /* 0x000e620000000a00 */
[----:B0-----:R-:W-:Y:S01]  /*0100*/  UISETP.GT.AND UP0, UPT, UR5, URZ, UPT ;  /* 0x000000ff0500728c */ /* 0x001fe2000bf04270 */
[----:B--2---:R-:W-:-:S08]  /*0110*/  IMAD R19, R19, UR4, RZ ;  /* 0x0000000413137c24 */ /* 0x004fd0000f8e02ff */
[----:B---3--:R-:W-:Y:S05]  /*0120*/  BRA.U UP0, `(.L_x_282) ;  /* 0x0000000100a47547 */ /* 0x008fea000b800000 */
.L_x_287:
[----:B01----:R-:W-:-:S05]  /*0130*/  IMAD.WIDE R4, R20, 0x4, R26 ;  /* 0x0000000414047825 */ /* 0x003fca00078e021a */
[----:B------:R-:W2:Y:S01]  /*0140*/  LDG.E R2, desc[UR12][R4.64] ;  /* 0x0000000c04027981 */ /* 0x000ea2000c1e1900 */
[----:B------:R-:W-:Y:S01]  /*0150*/  BSSY.RECONVERGENT B0, `(.L_x_283) ;  /* 0x000000e000007945 */ /* 0x000fe20003800200 */
[----:B--2---:R-:W-:-:S04]  /*0160*/  FADD R2, R2, UR6 ;  /* 0x0000000602027e21 */ /* 0x004fc80008000000 */
[----:B------:R0:W1:Y:S01]  /*0170*/  F2F.F64.F32 R6, R2 ;  /* 0x0000000200067310 */ /* 0x0000620000201800 */
[----:B------:R-:W-:-:S13]  /*0180*/  FSETP.NEU.AND P0, PT, R2, RZ, PT ;  /* 0x000000ff0200720b */ /* 0x000fda0003f0d000 */
[----:B------:R-:W-:Y:S02]  /*0190*/  @!P0 MOV R8, 0x0 ;  /* 0x0000000000088802 */ /* 0x000fe40000000f00 */
[----:B------:R-:W-:Y:S01]  /*01a0*/  @!P0 MOV R9, 0x7ff00000 ;  /* 0x7ff0000000098802 */ /* 0x000fe20000000f00 */
[----:B01----:R-:W-:Y:S06]  /*01b0*/  @!P0 BRA `(.L_x_284) ;  /* 0x00000000001c8947 */ /* 0x003fec0003800000 */
[----:B------:R-:W-:Y:S01]  /*01c0*/  DADD R8, -RZ, |R6| ;  /* 0x00000000ff087229 */ /* 0x000fe20000000506 */
[----:B------:R-:W-:-:S09]  /*01d0*/  MOV R0, 0x200 ;  /* 0x0000020000007802 */ /* 0x000fd20000000f00 */
[----:B------:R-:W-:-:S07]  /*01e0*/  MOV R3, R9 ;  /* 0x0000000900037202 */ /* 0x000fce0000000f00 */
[----:B----4-:R-:W-:Y:S05]  /*01f0*/  CALL.REL.NOINC `($meanDzSum$__internal_accurate_pow) ;  /* 0x0000002800ac7944 */ /* 0x010fea0003c00000 */
[----:B------:R-:W-:-:S04]  /*0200*/  ISETP.GE.AND P0, PT, R7, RZ, PT ;  /* 0x000000ff0700720c */ /* 0x000fc80003f06270 */
[----:B------:R-:W-:Y:S02]  /*0210*/  FSEL R8, R3, RZ, P0 ;  /* 0x000000ff03087208 */ /* 0x000fe40000000000 */
[----:B------:R-:W-:-:S07]  /*0220*/  FSEL R9, R4, -QNAN , P0 ;  /* 0xfff8000004097808 */ /* 0x000fce0000000000 */
.L_x_284:
[----:B------:R-:W-:Y:S05]  /*0230*/  BSYNC.RECONVERGENT B0 ;  /* 0x0000000000007941 */ /* 0x000fea0003800200 */
.L_x_283:
[----:B------:R-:W-:Y:S01]  /*0240*/  DADD R4, R6, -1.5 ;  /* 0xbff8000006047429 */ /* 0x000fe20000000000 */
[----:B------:R-:W-:Y:S09]  /*0250*/  BSSY.RECONVERGENT B0, `(.L_x_285) ;  /* 0x0000009000007945 */ /* 0x000ff20003800200 */
[----:B------:R-:W-:-:S04]  /*0260*/  LOP3.LUT R4, R5, 0x7ff00000, RZ, 0xc0, !PT ;  /* 0x7ff0000005047812 */ /* 0x000fc800078ec0ff */
[----:B------:R-:W-:-:S13]  /*0270*/  ISETP.NE.AND P0, PT, R4, 0x7ff00000, PT ;  /* 0x7ff000000400780c */ /* 0x000fda0003f05270 */
[----:B------:R-:W-:Y:S05]  /*0280*/  @P0 BRA `(.L_x_286) ;  /* 0x0000000000140947 */ /* 0x000fea0003800000 */
[----:B------:R-:W-:-:S13]  /*0290*/  FSETP.NAN.AND P0, PT, R2, R2, PT ;  /* 0x000000020200720b */ /* 0x000fda0003f08000 */
[----:B------:R-:W-:Y:S01]  /*02a0*/  @P0 DADD R8, R6, -1.5 ;  /* 0xbff8000006080429 */ /* 0x000fe20000000000 */
[----:B------:R-:W-:Y:S10]  /*02b0*/  @P0 BRA `(.L_x_286) ;  /* 0x0000000000080947 */ /* 0x000ff40003800000 */
[----:B------:R-:W-:-:S14]  /*02c0*/  DSETP.NEU.AND P0, PT, |R6|, +INF , PT ;  /* 0x7ff000000600742a */ /* 0x000fdc0003f0d200 */
[----:B------:R-:W-:-:S07]  /*02d0*/  @!P0 CS2R R8, SRZ ;  /* 0x0000000000088805 */ /* 0x000fce000001ff00 */
.L_x_286:
[----:B------:R-:W-:Y:S05]  /*02e0*/  BSYNC.RECONVERGENT B0 ;  /* 0x0000000000007941 */ /* 0x000fea0003800200 */
.L_x_285:
[----:B------:R-:W-:Y:S01]  /*02f0*/  DMUL R8, RZ, -R8 ;  /* 0x80000008ff087228 */ /* 0x000fe20000000000 */
[----:B------:R-:W-:Y:S01]  /*0300*/  FSETP.NEU.AND P0, PT, R2, 1, PT ;  /* 0x3f8000000200780b */ /* 0x000fe20003f0d000 */
[----:B----4-:R-:W-:-:S04]  /*0310*/  IMAD.WIDE R2, R20, 0x4, R24 ;  /* 0x0000000414027825 */ /* 0x010fc800078e0218 */
[----:B------:R-:W-:Y:S01]  /*0320*/  IMAD.WIDE R4, R20, 0x4, R22 ;  /* 0x0000000414047825 */ /* 0x000fe200078e0216 */
[----:B------:R-:W-:-:S03]  /*0330*/  IADD3 R20, PT, PT, R19, R20, RZ ;  /* 0x0000001413147210 */ /* 0x000fc60007ffe0ff */
[----:B------:R-:W0:Y:S02]  /*0340*/  F2F.F32.F64 R8, R8 ;  /* 0x0000000800087310 */ /* 0x000e240000301000 */
[----:B0-----:R-:W-:Y:S02]  /*0350*/  FSEL R7, R8, -RZ, P0 ;  /* 0x800000ff08077208 */ /* 0x001fe40000000000 */
[----:B------:R-:W-:-:S03]  /*0360*/  ISETP.GE.AND P0, PT, R20, UR7, PT ;  /* 0x0000000714007c0c */ /* 0x000fc6000bf06270 */
[----:B------:R-:W-:Y:S01]  /*0370*/  FFMA R11, RZ, R7, RZ ;  /* 0x00000007ff0b7223 */ /* 0x000fe200000000ff */
[----:B------:R0:W-:Y:S04]  /*0380*/  STG.E desc[UR12][R2.64], R7 ;  /* 0x0000000702007986 */ /* 0x0001e8000c10190c */
[----:B------:R0:W-:Y:S05]  /*0390*/  STG.E desc[UR12][R4.64], R11 ;  /* 0x0000000b04007986 */ /* 0x0001ea000c10190c */
[----:B------:R-:W-:Y:S05]  /*03a0*/  @!P0 BRA `(.L_x_287) ;  /* 0xfffffffc00608947 */ /* 0x000fea000383ffff */
[----:B------:R-:W-:Y:S05]  /*03b0*/  EXIT ;  /* 0x000000000000794d */ /* 0x000fea0003800000 */
.L_x_282:
[----:B------:R-:W0:Y:S01]  /*03c0*/  LDCU UR4, c[0x0][0x3c4] ;  /* 0x00007880ff0477ac */ /* 0x000e220008000800 */
[----:B------:R-:W2:Y:S01]  /*03d0*/  LDC.64 R6, c[0x0][0x398] ;  /* 0x0000e600ff067b82 */ /* 0x000ea20000000a00 */
[----:B-1----:R-:W1:Y:S01]  /*03e0*/  LDCU UR6, c[0x0][0x3c0] ;  /* 0x00007800ff0677ac */ /* 0x002e620008000800 */
[----:B------:R-:W3:Y:S06]  /*03f0*/  LDCU UR5, c[0x0][0x3cc] ;  /* 0x00007980ff0577ac */ /* 0x000eec0008000800 */
[----:B------:R-:W1:Y:S08]  /*0400*/  LDC.64 R22, c[0x0][0x3a8] ;  /* 0x0000ea00ff167b82 */ /* 0x000e700000000a00 */
[----:B----4-:R-:W4:Y:S01]  /*0410*/  LDC.64 R24, c[0x0][0x3b0] ;  /* 0x0000ec00ff187b82 */ /* 0x010f220000000a00 */
[----:B0-----:R-:W-:-:S09]  /*0420*/  UISETP.GT.AND UP0, UPT, UR4, URZ, UPT ;  /* 0x000000ff0400728c */ /* 0x001fd2000bf04270 */
[----:B---3--:R-:W-:Y:S05]  /*0430*/  BRA.U UP0, `(.L_x_288) ;  /* 0x0000000100b07547 */ /* 0x008fea000b800000 */
.L_x_295:
[----:B0-2---:R-:W-:-:S05]  /*0440*/  IMAD.WIDE R4, R20, 0x4, R6 ;  /* 0x0000000414047825 */ /* 0x005fca00078e0206 */
[----:B------:R-:W2:Y:S01]  /*0450*/  LDG.E R2, desc[UR12][R4.64] ;  /* 0x0000000c04027981 */ /* 0x000ea2000c1e1900 */
[----:B------:R-:W-:Y:S01]  /*0460*/  BSSY.RECONVERGENT B0, `(.L_x_289) ;  /* 0x000000f000007945 */ /* 0x000fe20003800200 */
[----:B--2---:R-:W-:-:S04]  /*0470*/  FADD R2, R2, UR5 ;  /* 0x0000000502027e21 */ /* 0x004fc80008000000 */
[----:B------:R0:W2:Y:S01]  /*0480*/  F2F.F64.F32 R26, R2 ;  /* 0x00000002001a7310 */ /* 0x0000a20000201800 */
[----:B------:R-:W-:-:S13]  /*0490*/  FSETP.NEU.AND P0, PT, R2, RZ, PT ;  /* 0x000000ff0200720b */ /* 0x000fda0003f0d000 */
[----:B0-----:R-:W-:Y:S05]  /*04a0*/  @!P0 BRA `(.L_x_290) ;  /* 0x0000000000208947 */ /* 0x001fea0003800000 */
[----:B--2---:R-:W-:Y:S01]  /*04b0*/  DADD R8, -RZ, |R26| ;  /* 0x00000000ff087229 */ /* 0x004fe2000000051a */
[----:B------:R-:W-:-:S09]  /*04c0*/  MOV R0, 0x4f0 ;  /* 0x000004f000007802 */ /* 0x000fd20000000f00 */
[----:B------:R-:W-:-:S07]  /*04d0*/  IMAD.MOV.U32 R3, RZ, RZ, R9 ;  /* 0x000000ffff037224 */ /* 0x000fce00078e0009 */
[----:B-1--4-:R-:W-:Y:S05]  /*04e0*/  CALL.REL.NOINC `($meanDzSum$__internal_accurate_pow) ;  /* 0x0000002400f07944 */ /* 0x012fea0003c00000 */
[----:B------:R-:W-:-:S04]  /*04f0*/  ISETP.GE.AND P0, PT, R27, RZ, PT ;  /* 0x000000ff1b00720c */ /* 0x000fc80003f06270 */
[----:B------:R-:W-:Y:S02]  /*0500*/  FSEL R8, R3, RZ, P0 ;  /* 0x000000ff03087208 */ /* 0x000fe40000000000 */
[----:B------:R-:W-:Y:S01]  /*0510*/  FSEL R9, R4, -QNAN , P0 ;  /* 0xfff8000004097808 */ /* 0x000fe20000000000 */
[----:B------:R-:W-:Y:S06]  /*0520*/  BRA `(.L_x_291) ;  /* 0x0000000000087947 */ /* 0x000fec0003800000 */
.L_x_290:
[----:B------:R-:W-:Y:S02]  /*0530*/  MOV R8, 0x0 ;  /* 0x0000000000087802 */ /* 0x000fe40000000f00 */
[----:B------:R-:W-:-:S07]  /*0540*/  MOV R9, 0x7ff00000 ;  /* 0x7ff0000000097802 */ /* 0x000fce0000000f00 */
.L_x_291:
[----:B-1----:R-:W-:Y:S05]  /*0550*/  BSYNC.RECONVERGENT B0 ;  /* 0x0000000000007941 */ /* 0x002fea0003800200 */
.L_x_289:
[----:B--2---:R-:W-:Y:S01]  /*0560*/  DADD R4, R26, -1.5 ;  /* 0xbff800001a047429 */ /* 0x004fe20000000000 */
[----:B------:R-:W-:Y:S09]  /*0570*/  BSSY.RECONVERGENT B0, `(.L_x_292) ;  /* 0x000000b000007945 */ /* 0x000ff20003800200 */
[----:B------:R-:W-:-:S04]  /*0580*/  LOP3.LUT R4, R5, 0x7ff00000, RZ, 0xc0, !PT ;  /* 0x7ff0000005047812 */ /* 0x000fc800078ec0ff */
[----:B------:R-:W-:-:S13]  /*0590*/  ISETP.NE.AND P0, PT, R4, 0x7ff00000, PT ;  /* 0x7ff000000400780c */ /* 0x000fda0003f05270 */
[----:B------:R-:W-:Y:S05]  /*05a0*/  @P0 BRA `(.L_x_293) ;  /* 0x00000000001c0947 */ /* 0x000fea0003800000 */
[----:B------:R-:W-:-:S13]  /*05b0*/  FSETP.NAN.AND P0, PT, R2, R2, PT ;  /* 0x000000020200720b */ /* 0x000fda0003f08000 */
[----:B------:R-:W-:Y:S05]  /*05c0*/  @P0 BRA `(.L_x_294) ;  /* 0x0000000000100947 */ /* 0x000fea0003800000 */
[----:B------:R-:W-:-:S14]  /*05d0*/  DSETP.NEU.AND P0, PT, |R26|, +INF , PT ;  /* 0x7ff000001a00742a */ /* 0x000fdc0003f0d200 */
[----:B------:R-:W-:Y:S05]  /*05e0*/  @P0 BRA `(.L_x_293) ;  /* 0x00000000000c0947 */ /* 0x000fea0003800000 */
[----:B------:R-:W-:Y:S01]  /*05f0*/  CS2R R8, SRZ ;  /* 0x0000000000087805 */ /* 0x000fe2000001ff00 */
[----:B------:R-:W-:Y:S06]  /*0600*/  BRA `(.L_x_293) ;  /* 0x0000000000047947 */ /* 0x000fec0003800000 */
.L_x_294:
[----:B------:R-:W-:-:S11]  /*0610*/  DADD R8, R26, -1.5 ;  /* 0xbff800001a087429 */ /* 0x000fd60000000000 */
.L_x_293:
[----:B------:R-:W-:Y:S05]  /*0620*/  BSYNC.RECONVERGENT B0 ;  /* 0x0000000000007941 */ /* 0x000fea0003800200 */
.L_x_292:
[----:B------:R-:W-:Y:S01]  /*0630*/  DMUL R8, RZ, -R8 ;  /* 0x80000008ff087228 */ /* 0x000fe20000000000 */
[----:B------:R-:W-:Y:S01]  /*0640*/  FSETP.NEU.AND P0, PT, R2, 1, PT ;  /* 0x3f8000000200780b */ /* 0x000fe20003f0d000 */
[----:B------:R-:W-:-:S04]  /*0650*/  IMAD.WIDE R2, R20, 0x4, R22 ;  /* 0x0000000414027825 */ /* 0x000fc800078e0216 */
[----:B----4-:R-:W-:Y:S01]  /*0660*/  IMAD.WIDE R4, R20, 0x4, R24 ;  /* 0x0000000414047825 */ /* 0x010fe200078e0218 */
        /* <DEDUP_REMOVED lines=9> */
.L_x_288:
[----:B------:R-:W0:Y:S01]  /*0700*/  LDCU UR4, c[0x0][0x3c8] ;  /* 0x00007900ff0477ac */ /* 0x000e220008000800 */
[----:B--2---:R-:W2:Y:S01]  /*0710*/  LDC.64 R6, c[0x0][0x398] ;  /* 0x0000e600ff067b82 */ /* 0x004ea20000000a00 */
[----:B-1----:R-:W1:Y:S01]  /*0720*/  LDCU UR6, c[0x0][0x3c0] ;  /* 0x00007800ff0677ac */ /* 0x002e620008000800 */
[----:B------:R-:W3:Y:S06]  /*0730*/  LDCU UR5, c[0x0][0x3cc] ;  /* 0x00007980ff0577ac */ /* 0x000eec0008000800 */
[----:B------:R-:W1:Y:S08]  /*0740*/  LDC.64 R22, c[0x0][0x3a8] ;  /* 0x0000ea00ff167b82 */ /* 0x000e700000000a00 */
[----:B----4-:R-:W4:Y:S01]  /*0750*/  LDC.64 R24, c[0x0][0x3b0] ;  /* 0x0000ec00ff187b82 */ /* 0x010f220000000a00 */
[----:B0-----:R-:W-:-:S09]  /*0760*/  UISETP.GT.AND UP0, UPT, UR4, URZ, UPT ;  /* 0x000000ff0400728c */ /* 0x001fd2000bf04270 */
[----:B---3--:R-:W-:Y:S05]  /*0770*/  BRA.U UP0, `(.L_x_296) ;  /* 0x0000000100b07547 */ /* 0x008fea000b800000 */
.L_x_303:
        /* <DEDUP_REMOVED lines=9> */
[----:B------:R-:W-:-:S07]  /*0810*/  MOV R3, R9 ;  /* 0x0000000900037202 */ /* 0x000fce0000000f00 */
[----:B-1--4-:R-:W-:Y:S05]  /*0820*/  CALL.REL.NOINC `($meanDzSum$__internal_accurate_pow) ;  /* 0x0000002400207944 */ /* 0x012fea0003c00000 */
[----:B------:R-:W-:-:S04]  /*0830*/  ISETP.GE.AND P0, PT, R27, RZ, PT ;  /* 0x000000ff1b00720c */ /* 0x000fc80003f06270 */
[----:B------:R-:W-:Y:S02]  /*0840*/  FSEL R8, R3, RZ, P0 ;  /* 0x000000ff03087208 */ /* 0x000fe40000000000 */
[----:B------:R-:W-:Y:S01]  /*0850*/  FSEL R9, R4, -QNAN , P0 ;  /* 0xfff8000004097808 */ /* 0x000fe20000000000 */
[----:B------:R-:W-:Y:S06]  /*0860*/  BRA `(.L_x_299) ;  /* 0x0000000000087947 */ /* 0x000fec0003800000 */
.L_x_298:
[----:B------:R-:W-:Y:S01]  /*0870*/  IMAD.MOV.U32 R8, RZ, RZ, 0x0 ;  /* 0x00000000ff087424 */ /* 0x000fe200078e00ff */
[----:B------:R-:W-:-:S07]  /*0880*/  MOV R9, 0x7ff00000 ;  /* 0x7ff0000000097802 */ /* 0x000fce0000000f00 */
.L_x_299:
[----:B-1----:R-:W-:Y:S05]  /*0890*/  BSYNC.RECONVERGENT B0 ;  /* 0x0000000000007941 */ /* 0x002fea0003800200 */
.L_x_297:
        /* <DEDUP_REMOVED lines=11> */
.L_x_302:
[----:B------:R-:W-:-:S11]  /*0950*/  DADD R8, R26, -1.5 ;  /* 0xbff800001a087429 */ /* 0x000fd60000000000 */
.L_x_301:
[----:B------:R-:W-:Y:S05]  /*0960*/  BSYNC.RECONVERGENT B0 ;  /* 0x0000000000007941 */ /* 0x000fea0003800200 */
.L_x_300:
        /* <DEDUP_REMOVED lines=13> */
.L_x_296:
[----:B------:R-:W0:Y:S01]  /*0a40*/  LDCU.128 UR8, c[0x0][0x380] ;  /* 0x00007000ff0877ac */ /* 0x000e220008000c00 */
[----:B------:R-:W3:Y:S01]  /*0a50*/  LDCU UR15, c[0x0][0x3b8] ;  /* 0x00007700ff0f77ac */ /* 0x000ee20008000800 */
[----:B0-----:R-:W-:Y:S02]  /*0a60*/  UIADD3 UR7, UP0, UPT, UR8, 0x10, URZ ;  /* 0x0000001008077890 */ /* 0x001fe4000ff1e0ff */
[----:B------:R-:W-:Y:S02]  /*0a70*/  UIADD3 UR5, UP1, UPT, UR10, 0x10, URZ ;  /* 0x000000100a057890 */ /* 0x000fe4000ff3e0ff */
[----:B------:R-:W-:Y:S02]  /*0a80*/  ULOP3.LUT UR10, UR4, 0x7ffffff8, URZ, 0xc0, !UPT ;  /* 0x7ffffff8040a7892 */ /* 0x000fe4000f8ec0ff */
[----:B------:R-:W-:Y:S02]  /*0a90*/  UIADD3.X UR8, UPT, UPT, URZ, UR9, URZ, UP0, !UPT ;  /* 0x00000009ff087290 */ /* 0x000fe400087fe4ff */
[----:B------:R-:W-:-:S02]  /*0aa0*/  ULOP3.LUT UR9, UR4, 0x7, URZ, 0xc0, !UPT ;  /* 0x0000000704097892 */ /* 0x000fc4000f8ec0ff */
[----:B-1----:R-:W-:Y:S02]  /*0ab0*/  UIADD3.X UR6, UPT, UPT, URZ, UR11, URZ, UP1, !UPT ;  /* 0x0000000bff067290 */ /* 0x002fe40008ffe4ff */
[----:B------:R-:W-:Y:S02]  /*0ac0*/  ULOP3.LUT UR4, UR4, 0x3, URZ, 0xc0, !UPT ;  /* 0x0000000304047892 */ /* 0x000fe4000f8ec0ff */
[----:B---3--:R-:W-:-:S12]  /*0ad0*/  UIADD3 UR14, UPT, UPT, -UR10, URZ, URZ ;  /* 0x000000ff0a0e7290 */ /* 0x008fd8000fffe1ff */
.L_x_347:
[----:B0-----:R-:W0:Y:S08]  /*0ae0*/  LDC.64 R2, c[0x0][0x3a0] ;  /* 0x0000e800ff027b82 */ /* 0x001e300000000a00 */
[----:B------:R-:W1:Y:S01]  /*0af0*/  LDC.64 R4, c[0x0][0x390] ;  /* 0x0000e400ff047b82 */ /* 0x000e620000000a00 */
[----:B0-----:R-:W-:-:S05]  /*0b00*/  IMAD.WIDE R2, R20, 0x4, R2 ;  /* 0x0000000414027825 */ /* 0x001fca00078e0202 */
[----:B-----5:R0:W5:Y:S01]  /*0b10*/  LDG.E R18, desc[UR12][R2.64] ;  /* 0x0000000c02127981 */ /* 0x020162000c1e1900 */
[----:B-1----:R-:W-:-:S05]  /*0b20*/  IMAD.WIDE R4, R20, 0x4, R4 ;  /* 0x0000000414047825 */ /* 0x002fca00078e0204 */
[----:B------:R0:W5:Y:S01]  /*0b30*/  LDG.E R13, desc[UR12][R4.64] ;  /* 0x0000000c040d7981 */ /* 0x000162000c1e1900 */
[----:B------:R-:W-:Y:S01]  /*0b40*/  HFMA2 R12, -RZ, RZ, 0, 0 ;  /* 0x00000000ff0c7431 */ /* 0x000fe200000001ff */
[----:B----4-:R-:W-:Y:S01]  /*0b50*/  MOV R24, RZ ;  /* 0x000000ff00187202 */ /* 0x010fe20000000f00 */
[----:B------:R-:W-:Y:S01]  /*0b60*/  IMAD.MOV.U32 R27, RZ, RZ, RZ ;  /* 0x000000ffff1b7224 */ /* 0x000fe200078e00ff */
[----:B--2---:R-:W-:-:S07]  /*0b70*/  MOV R6, RZ ;  /* 0x000000ff00067202 */ /* 0x004fce0000000f00 */
.L_x_340:
[----:B------:R-:W1:Y:S01]  /*0b80*/  LDCU UR11, c[0x0][0x3c0] ;  /* 0x00007800ff0b77ac */ /* 0x000e620008000800 */
[----:B------:R-:W-:Y:S01]  /*0b90*/  MOV R10, RZ ;  /* 0x000000ff000a7202 */ /* 0x000fe20000000f00 */
[----:B------:R-:W2:Y:S01]  /*0ba0*/  LDCU UR16, c[0x0][0x3bc] ;  /* 0x00007780ff1077ac */ /* 0x000ea20008000800 */
[C---:B-1----:R-:W-:Y:S01]  /*0bb0*/  IMAD R11, R12.reuse, UR11, R20 ;  /* 0x0000000b0c0b7c24 */ /* 0x042fe2000f8e0214 */
[----:B------:R-:W-:-:S04]  /*0bc0*/  IADD3 R12, PT, PT, R12, 0x1, RZ ;  /* 0x000000010c0c7810 */ /* 0x000fc80007ffe0ff */
[----:B--2---:R-:W-:-:S13]  /*0bd0*/  ISETP.NE.AND P2, PT, R12, UR16, PT ;  /* 0x000000100c007c0c */ /* 0x004fda000bf45270 */
.L_x_339:
[----:B------:R-:W1:Y:S01]  /*0be0*/  LDCU UR11, c[0x0][0x3c8] ;  /* 0x00007900ff0b77ac */ /* 0x000e620008000800 */
[----:B------:R-:W-:Y:S01]  /*0bf0*/  IMAD.MOV.U32 R8, RZ, RZ, RZ ;  /* 0x000000ffff087224 */ /* 0x000fe200078e00ff */
[----:B------:R-:W2:Y:S01]  /*0c00*/  LDCU UR16, c[0x0][0x3c4] ;  /* 0x00007880ff1077ac */ /* 0x000ea20008000800 */
[----:B-1----:R-:W-:Y:S01]  /*0c10*/  UISETP.GE.U32.AND UP0, UPT, UR11, 0x8, UPT ;  /* 0x000000080b00788c */ /* 0x002fe2000bf06070 */
[----:B--2---:R-:W-:Y:S01]  /*0c20*/  IMAD R9, R11, UR16, R10 ;  /* 0x000000100b097c24 */ /* 0x004fe2000f8e020a */
[----:B------:R-:W-:-:S03]  /*0c30*/  IADD3 R10, PT, PT, R10, 0x1, RZ ;  /* 0x000000010a0a7810 */ /* 0x000fc60007ffe0ff */
[----:B------:R-:W-:Y:S01]  /*0c40*/  IMAD R9, R9, UR11, RZ ;  /* 0x0000000b09097c24 */ /* 0x000fe2000f8e02ff */
[----:B------:R-:W-:-:S03]  /*0c50*/  ISETP.NE.AND P3, PT, R10, UR16, PT ;  /* 0x000000100a007c0c */ /* 0x000fc6000bf65270 */
[----:B------:R-:W-:Y:S10]  /*0c60*/  BRA.U !UP0, `(.L_x_304) ;  /* 0x0000000908cc7547 */ /* 0x000ff4000b800000 */
[----:B------:R-:W-:Y:S02]  /*0c70*/  MOV R8, R9 ;  /* 0x0000000900087202 */ /* 0x000fe40000000f00 */
[----:B------:R-:W-:-:S07]  /*0c80*/  MOV R7, UR14 ;  /* 0x0000000e00077c02 */ /* 0x000fce0008000f00 */
.L_x_321:
[----:B------:R-:W-:Y:S01]  /*0c90*/  MOV R14, UR5 ;  /* 0x00000005000e7c02 */ /* 0x000fe20008000f00 */
[----:B------:R-:W-:Y:S01]  /*0ca0*/  IMAD.U32 R16, RZ, RZ, UR7 ;  /* 0x00000007ff107e24 */ /* 0x000fe2000f8e00ff */
[----:B------:R-:W-:Y:S02]  /*0cb0*/  MOV R15, UR6 ;  /* 0x00000006000f7c02 */ /* 0x000fe40008000f00 */
[----:B------:R-:W-:Y:S01]  /*0cc0*/  MOV R17, UR8 ;  /* 0x0000000800117c02 */ /* 0x000fe20008000f00 */
[----:B------:R-:W-:-:S04]  /*0cd0*/  IMAD.WIDE R14, R8, 0x4, R14 ;  /* 0x00000004080e7825 */ /* 0x000fc800078e020e */
[----:B------:R-:W-:Y:S01]  /*0ce0*/  IMAD.WIDE R16, R8, 0x4, R16 ;  /* 0x0000000408107825 */ /* 0x000fe200078e0210 */
[----:B------:R-:W2:Y:S04]  /*0cf0*/  LDG.E R0, desc[UR12][R14.64+-0x10] ;  /* 0xfffff00c0e007981 */ /* 0x000ea8000c1e1900 */
[----:B0-----:R-:W3:Y:S01]  /*0d00*/  LDG.E R2, desc[UR12][R16.64+-0x10] ;  /* 0xfffff00c10027981 */ /* 0x001ee2000c1e1900 */
[----:B-----5:R-:W0:Y:S01]  /*0d10*/  MUFU.RCP R3, R18 ;  /* 0x0000001200037308 */ /* 0x020e220000001000 */
[----:B------:R-:W-:Y:S01]  /*0d20*/  BSSY.RECONVERGENT B2, `(.L_x_305) ;  /* 0x000000d000027945 */ /* 0x000fe20003800200 */
[----:B0-----:R-:W-:-:S04]  /*0d30*/  FFMA R4, -R18, R3, 1 ;  /* 0x3f80000012047423 */ /* 0x001fc80000000103 */
[----:B------:R-:W-:Y:S02]  /*0d40*/  FFMA R3, R3, R4, R3 ;  /* 0x0000000403037223 */ /* 0x000fe40000000003 */
[----:B--2---:R-:W0:Y:S02]  /*0d50*/  FCHK P0, R0, R18 ;  /* 0x0000001200007302 */ /* 0x004e240000000000 */
[----:B------:R-:W-:Y:S01]  /*0d60*/  FFMA R4, R0, R3, RZ ;  /* 0x0000000300047223 */ /* 0x000fe200000000ff */
[----:B---3--:R-:W-:-:S03]  /*0d70*/  FADD R5, -R13, R2 ;  /* 0x000000020d057221 */ /* 0x008fc60000000100 */
[----:B------:R-:W-:Y:S01]  /*0d80*/  FFMA R2, -R18, R4, R0 ;  /* 0x0000000412027223 */ /* 0x000fe20000000100 */
[----:B------:R-:W-:-:S03]  /*0d90*/  FFMA R6, R0, R5, R6 ;  /* 0x0000000500067223 */ /* 0x000fc60000000006 */
[----:B------:R-:W-:Y:S01]  /*0da0*/  FFMA R2, R3, R2, R4 ;  /* 0x0000000203027223 */ /* 0x000fe20000000004 */
[----:B0-----:R-:W-:Y:S06]  /*0db0*/  @!P0 BRA `(.L_x_306) ;  /* 0x00000000000c8947 */ /* 0x001fec0003800000 */
[----:B------:R-:W-:-:S07]  /*0dc0*/  MOV R22, 0xde0 ;  /* 0x00000de000167802 */ /* 0x000fce0000000f00 */
[----:B------:R-:W-:Y:S05]  /*0dd0*/  CALL.REL.NOINC `($__internal_9_$__cuda_sm3x_div_rn_noftz_f32_slowpath) ;  /* 0x0000001800187944 */ /* 0x000fea0003c00000 */
[----:B------:R-:W-:-:S07]  /*0de0*/  MOV R2, R0 ;  /* 0x0000000000027202 */ /* 0x000fce0000000f00 */
.L_x_306:
[----:B------:R-:W-:Y:S05]  /*0df0*/  BSYNC.RECONVERGENT B2 ;  /* 0x0000000000027941 */ /* 0x000fea0003800200 */
.L_x_305:
[----:B------:R-:W2:Y:S04]  /*0e00*/  LDG.E R3, desc[UR12][R14.64+-0xc] ;  /* 0xfffff40c0e037981 */ /* 0x000ea8000c1e1900 */
[----:B------:R-:W3:Y:S01]  /*0e10*/  LDG.E R4, desc[UR12][R16.64+-0xc] ;  /* 0xfffff40c10047981 */ /* 0x000ee2000c1e1900 */
[----:B------:R-:W0:Y:S01]  /*0e20*/  MUFU.RCP R21, R18 ;  /* 0x0000001200157308 */ /* 0x000e220000001000 */
[----:B------:R-:W-:Y:S01]  /*0e30*/  BSSY.RECONVERGENT B2, `(.L_x_307) ;  /* 0x0000011000027945 */ /* 0x000fe20003800200 */
[----:B------:R-:W-:Y:S01]  /*0e40*/  FADD R27, -R2, R27 ;  /* 0x0000001b021b7221 */ /* 0x000fe20000000100 */
[----:B0-----:R-:W-:-:S04]  /*0e50*/  FFMA R0, -R18, R21, 1 ;  /* 0x3f80000012007423 */ /* 0x001fc80000000115 */
[----:B------:R-:W-:Y:S01]  /*0e60*/  FFMA R0, R21, R0, R21 ;  /* 0x0000000015007223 */ /* 0x000fe20000000015 */
[----:B------:R-:W-:-:S04]  /*0e70*/  FADD R21, R5, R5 ;  /* 0x0000000505157221 */ /* 0x000fc80000000000 */
[----:B------:R-:W-:Y:S01]  /*0e80*/  FFMA R24, -R21, UR15, R24 ;  /* 0x0000000f15187c23 */ /* 0x000fe20008000118 */
[----:B--2---:R-:W0:Y:S01]  /*0e90*/  FCHK P0, R3, R18 ;  /* 0x0000001203007302 */ /* 0x004e220000000000 */
[----:B------:R-:W-:Y:S01]  /*0ea0*/  FFMA R23, R0, R3, RZ ;  /* 0x0000000300177223 */ /* 0x000fe200000000ff */
[----:B---3--:R-:W-:-:S03]  /*0eb0*/  FADD R5, -R13, R4 ;  /* 0x000000040d057221 */ /* 0x008fc60000000100 */
[----:B------:R-:W-:Y:S01]  /*0ec0*/  FFMA R22, -R18, R23, R3 ;  /* 0x0000001712167223 */ /* 0x000fe20000000103 */
[----:B------:R-:W-:-:S03]  /*0ed0*/  FFMA R6, R3, R5, R6 ;  /* 0x0000000503067223 */ /* 0x000fc60000000006 */
[----:B------:R-:W-:Y:S01]  /*0ee0*/  FFMA R2, R0, R22, R23 ;  /* 0x0000001600027223 */ /* 0x000fe20000000017 */
[----:B0-----:R-:W-:Y:S06]  /*0ef0*/  @!P0 BRA `(.L_x_308) ;  /* 0x0000000000108947 */ /* 0x001fec0003800000 */
[----:B------:R-:W-:Y:S02]  /*0f00*/  MOV R0, R3 ;  /* 0x0000000300007202 */ /* 0x000fe40000000f00 */
[----:B------:R-:W-:-:S07]  /*0f10*/  MOV R22, 0xf30 ;  /* 0x00000f3000167802 */ /* 0x000fce0000000f00 */
[----:B------:R-:W-:Y:S05]  /*0f20*/  CALL.REL.NOINC `($__internal_9_$__cuda_sm3x_div_rn_noftz_f32_slowpath) ;  /* 0x0000001400c47944 */ /* 0x000fea0003c00000 */
[----:B------:R-:W-:-:S07]  /*0f30*/  MOV R2, R0 ;  /* 0x0000000000027202 */ /* 0x000fce0000000f00 */
.L_x_308:
[----:B------:R-:W-:Y:S05]  /*0f40*/  BSYNC.RECONVERGENT B2 ;  /* 0x0000000000027941 */ /* 0x000fea0003800200 */
.L_x_307:
[----:B------:R-:W2:Y:S04]  /*0f50*/  LDG.E R3, desc[UR12][R14.64+-0x8] ;  /* 0xfffff80c0e037981 */ /* 0x000ea8000c1e1900 */
[----:B------:R-:W3:Y:S01]  /*0f60*/  LDG.E R4, desc[UR12][R16.64+-0x8] ;  /* 0xfffff80c10047981 */ /* 0x000ee2000c1e1900 */
[----:B------:R-:W0:Y:S01]  /*0f70*/  MUFU.RCP R21, R18 ;  /* 0x0000001200157308 */ /* 0x000e220000001000 */
[----:B------:R-:W-:Y:S01]  /*0f80*/  BSSY.RECONVERGENT B2, `(.L_x_309) ;  /* 0x0000011000027945 */ /* 0x000fe20003800200 */
[----:B------:R-:W-:Y:S01]  /*0f90*/  FADD R27, R27, -R2 ;  /* 0x800000021b1b7221 */ /* 0x000fe20000000000 */
        /* <DEDUP_REMOVED lines=11> */
[----:B------:R-:W-:Y:S01]  /*1050*/  IMAD.MOV.U32 R0, RZ, RZ, R3 ;  /* 0x000000ffff007224 */ /* 0x000fe200078e0003 */
[----:B------:R-:W-:-:S07]  /*1060*/  MOV R22, 0x1080 ;  /* 0x0000108000167802 */ /* 0x000fce0000000f00 */
[----:B------:R-:W-:Y:S05]  /*1070*/  CALL.REL.NOINC `($__internal_9_$__cuda_sm3x_div_rn_noftz_f32_slowpath) ;  /* 0x0000001400707944 */ /* 0x000fea0003c00000 */
[----:B------:R-:W-:-:S07]  /*1080*/  MOV R2, R0 ;  /* 0x0000000000027202 */ /* 0x000fce0000000f00 */
.L_x_310:
[----:B------:R-:W-:Y:S05]  /*1090*/  BSYNC.RECONVERGENT B2 ;  /* 0x0000000000027941 */ /* 0x000fea0003800200 */
.L_x_309:
        /* <DEDUP_REMOVED lines=20> */
.L_x_312:
[----:B------:R-:W-:Y:S05]  /*11e0*/  BSYNC.RECONVERGENT B2 ;  /* 0x0000000000027941 */ /* 0x000fea0003800200 */
.L_x_311:
        /* <DEDUP_REMOVED lines=19> */
[----:B------:R-:W-:-:S07]  /*1320*/  IMAD.MOV.U32 R2, RZ, RZ, R0 ;  /* 0x000000ffff027224 */ /* 0x000fce00078e0000 */
.L_x_314:
[----:B------:R-:W-:Y:S05]  /*1330*/  BSYNC.RECONVERGENT B2 ;  /* 0x0000000000027941 */ /* 0x000fea0003800200 */
.L_x_313:
        /* <DEDUP_REMOVED lines=20> */
.L_x_316:
[----:B------:R-:W-:Y:S05]  /*1480*/  BSYNC.RECONVERGENT B2 ;  /* 0x0000000000027941 */ /* 0x000fea0003800200 */
.L_x_315:
        /* <DEDUP_REMOVED lines=20> */
.L_x_318:
[----:B------:R-:W-:Y:S05]  /*15d0*/  BSYNC.RECONVERGENT B2 ;  /* 0x0000000000027941 */ /* 0x000fea0003800200 */
.L_x_317:
        /* <DEDUP_REMOVED lines=19> */
.L_x_320:
[----:B------:R-:W-:Y:S05]  /*1710*/  BSYNC.RECONVERGENT B2 ;  /* 0x0000000000027941 */ /* 0x000fea0003800200 */
.L_x_319:
[----:B------:R-:W-:Y:S01]  /*1720*/  IADD3 R7, PT, PT, R7, 0x8, RZ ;  /* 0x0000000807077810 */ /* 0x000fe20007ffe0ff */
[----:B------:R-:W-:Y:S01]  /*1730*/  FADD R5, R5, R5 ;  /* 0x0000000505057221 */ /* 0x000fe20000000000 */
[----:B------:R-:W-:Y:S01]  /*1740*/  FADD R27, R27, -R0 ;  /* 0x800000001b1b7221 */ /* 0x000fe20000000000 */
[----:B------:R-:W-:Y:S02]  /*1750*/  IADD3 R8, PT, PT, R8, 0x8, RZ ;  /* 0x0000000808087810 */ /* 0x000fe40007ffe0ff */
[----:B------:R-:W-:Y:S01]  /*1760*/  ISETP.NE.AND P0, PT, R7, RZ, PT ;  /* 0x000000ff0700720c */ /* 0x000fe20003f05270 */
[----:B------:R-:W-:-:S12]  /*1770*/  FFMA R24, -R5, UR15, R24 ;  /* 0x0000000f05187c23 */ /* 0x000fd80008000118 */
[----:B------:R-:W-:Y:S05]  /*1780*/  @P0 BRA `(.L_x_321) ;  /* 0xfffffff400400947 */ /* 0x000fea000383ffff */
[----:B------:R-:W-:-:S07]  /*1790*/  MOV R8, UR10 ;  /* 0x0000000a00087c02 */ /* 0x000fce0008000f00 */
.L_x_304:
[----:B------:R-:W-:-:S09]  /*17a0*/  UISETP.NE.AND UP0, UPT, UR9, URZ, UPT ;  /* 0x000000ff0900728c */ /* 0x000fd2000bf05270 */
[----:B------:R-:W-:Y:S05]  /*17b0*/  BRA.U !UP0, `(.L_x_322) ;  /* 0x0000000908c87547 */ /* 0x000fea000b800000 */
[----:B------:R-:W-:-:S04]  /*17c0*/  UIADD3 UR11, UPT, UPT, UR9, -0x1, URZ ;  /* 0xffffffff090b7890 */ /* 0x000fc8000fffe0ff */
[----:B------:R-:W-:-:S09]  /*17d0*/  UISETP.GE.U32.AND UP0, UPT, UR11, 0x3, UPT ;  /* 0x000000030b00788c */ /* 0x000fd2000bf06070 */
[----:B------:R-:W-:Y:S05]  /*17e0*/  BRA.U !UP0, `(.L_x_323) ;  /* 0x0000000508747547 */ /* 0x000fea000b800000 */
[----:B------:R-:W1:Y:S01]  /*17f0*/  LDC.64 R14, c[0x0][0x388] ;  /* 0x0000e200ff0e7b82 */ /* 0x000e620000000a00 */
[----:B0-----:R-:W-:-:S07]  /*1800*/  IADD3 R3, PT, PT, R9, R8, RZ ;  /* 0x0000000809037210 */ /* 0x001fce0007ffe0ff */
[----:B------:R-:W0:Y:S01]  /*1810*/  LDC.64 R16, c[0x0][0x380] ;  /* 0x0000e000ff107b82 */ /* 0x000e220000000a00 */
[----:B-1----:R-:W-:-:S05]  /*1820*/  IMAD.WIDE R14, R3, 0x4, R14 ;  /* 0x00000004030e7825 */ /* 0x002fca00078e020e */
[----:B------:R-:W2:Y:S01]  /*1830*/  LDG.E R7, desc[UR12][R14.64] ;  /* 0x0000000c0e077981 */ /* 0x000ea2000c1e1900 */
[----:B0-----:R-:W-:-:S05]  /*1840*/  IMAD.WIDE R16, R3, 0x4, R16 ;  /* 0x0000000403107825 */ /* 0x001fca00078e0210 */
[----:B------:R-:W3:Y:S01]  /*1850*/  LDG.E R2, desc[UR12][R16.64] ;  /* 0x0000000c10027981 */ /* 0x000ee2000c1e1900 */
        /* <DEDUP_REMOVED lines=15> */
.L_x_325:
[----:B------:R-:W-:Y:S05]  /*1950*/  BSYNC.RECONVERGENT B2 ;  /* 0x0000000000027941 */ /* 0x000fea0003800200 */
.L_x_324:
[----:B------:R-:W2:Y:S04]  /*1960*/  LDG.E R3, desc[UR12][R14.64+0x4] ;  /* 0x0000040c0e037981 */ /* 0x000ea8000c1e1900 */
[----:B------:R-:W3:Y:S01]  /*1970*/  LDG.E R4, desc[UR12][R16.64+0x4] ;  /* 0x0000040c10047981 */ /* 0x000ee2000c1e1900 */
[----:B------:R-:W0:Y:S01]  /*1980*/  MUFU.RCP R7, R18 ;  /* 0x0000001200077308 */ /* 0x000e220000001000 */
[----:B------:R-:W1:Y:S01]  /*1990*/  LDCU UR11, c[0x0][0x3b8] ;  /* 0x00007700ff0b77ac */ /* 0x000e620008000800 */
[----:B------:R-:W-:Y:S01]  /*19a0*/  BSSY.RECONVERGENT B2, `(.L_x_326) ;  /* 0x0000011000027945 */ /* 0x000fe20003800200 */
[----:B------:R-:W-:Y:S01]  /*19b0*/  FADD R27, R27, -R2 ;  /* 0x800000021b1b7221 */ /* 0x000fe20000000000 */
[----:B0-----:R-:W-:-:S04]  /*19c0*/  FFMA R0, -R18, R7, 1 ;  /* 0x3f80000012007423 */ /* 0x001fc80000000107 */
[----:B------:R-:W-:Y:S01]  /*19d0*/  FFMA R0, R7, R0, R7 ;  /* 0x0000000007007223 */ /* 0x000fe20000000007 */
[----:B------:R-:W-:-:S04]  /*19e0*/  FADD R7, R5, R5 ;  /* 0x0000000505077221 */ /* 0x000fc80000000000 */
[----:B-1----:R-:W-:Y:S01]  /*19f0*/  FFMA R24, -R7, UR11, R24 ;  /* 0x0000000b07187c23 */ /* 0x002fe20008000118 */
        /* <DEDUP_REMOVED lines=11> */
.L_x_327:
[----:B------:R-:W-:Y:S05]  /*1ab0*/  BSYNC.RECONVERGENT B2 ;  /* 0x0000000000027941 */ /* 0x000fea0003800200 */
.L_x_326:
        /* <DEDUP_REMOVED lines=21> */
.L_x_329:
[----:B------:R-:W-:Y:S05]  /*1c10*/  BSYNC.RECONVERGENT B2 ;  /* 0x0000000000027941 */ /* 0x000fea0003800200 */
.L_x_328:
        /* <DEDUP_REMOVED lines=20> */
.L_x_331:
[----:B------:R-:W-:Y:S05]  /*1d60*/  BSYNC.RECONVERGENT B2 ;  /* 0x0000000000027941 */ /* 0x000fea0003800200 */
.L_x_330:
[----:B------:R-:W0:Y:S01]  /*1d70*/  LDCU UR11, c[0x0][0x3b8] ;  /* 0x00007700ff0b77ac */ /* 0x000e220008000800 */
[----:B------:R-:W-:Y:S01]  /*1d80*/  FADD R5, R5, R5 ;  /* 0x0000000505057221 */ /* 0x000fe20000000000 */
[----:B------:R-:W-:Y:S01]  /*1d90*/  FADD R27, R27, -R0 ;  /* 0x800000001b1b7221 */ /* 0x000fe20000000000 */
[----:B------:R-:W-:Y:S02]  /*1da0*/  IADD3 R8, PT, PT, R8, 0x4, RZ ;  /* 0x0000000408087810 */ /* 0x000fe40007ffe0ff */
[----:B0-----:R-:W-:-:S07]  /*1db0*/  FFMA R24, -R5, UR11, R24 ;  /* 0x0000000b05187c23 */ /* 0x001fce0008000118 */
.L_x_323:
[----:B------:R-:W-:-:S09]  /*1dc0*/  UISETP.NE.AND UP0, UPT, UR4, URZ, UPT ;  /* 0x000000ff0400728c */ /* 0x000fd2000bf05270 */
[----:B------:R-:W-:Y:S05]  /*1dd0*/  BRA.U !UP0, `(.L_x_322) ;  /* 0x0000000508407547 */ /* 0x000fea000b800000 */
[----:B------:R-:W-:-:S09]  /*1de0*/  UISETP.NE.AND UP0, UPT, UR4, 0x1, UPT ;  /* 0x000000010400788c */ /* 0x000fd2000bf05270 */
        /* <DEDUP_REMOVED lines=23> */
.L_x_334:
[----:B------:R-:W-:Y:S05]  /*1f60*/  BSYNC.RECONVERGENT B2 ;  /* 0x0000000000027941 */ /* 0x000fea0003800200 */
.L_x_333:
        /* <DEDUP_REMOVED lines=20> */
.L_x_336:
[----:B------:R-:W-:Y:S05]  /*20b0*/  BSYNC.RECONVERGENT B2 ;  /* 0x0000000000027941 */ /* 0x000fea0003800200 */
.L_x_335:
[----:B------:R-:W0:Y:S01]  /*20c0*/  LDCU UR11, c[0x0][0x3b8] ;  /* 0x00007700ff0b77ac */ /* 0x000e220008000800 */
[----:B------:R-:W-:Y:S01]  /*20d0*/  FADD R5, R5, R5 ;  /* 0x0000000505057221 */ /* 0x000fe20000000000 */
[----:B------:R-:W-:Y:S01]  /*20e0*/  FADD R27, R27, -R0 ;  /* 0x800000001b1b7221 */ /* 0x000fe20000000000 */
[----:B------:R-:W-:Y:S02]  /*20f0*/  IADD3 R8, PT, PT, R8, 0x2, RZ ;  /* 0x0000000208087810 */ /* 0x000fe40007ffe0ff */
[----:B0-----:R-:W-:-:S07]  /*2100*/  FFMA R24, -R5, UR11, R24 ;  /* 0x0000000b05187c23 */ /* 0x001fce0008000118 */
.L_x_332:
[----:B------:R-:W1:Y:S02]  /*2110*/  LDCU UR11, c[0x0][0x3c8] ;  /* 0x00007900ff0b77ac */ /* 0x000e640008000800 */
[----:B-1----:R-:W-:-:S09]  /*2120*/  ULOP3.LUT UP0, URZ, UR11, 0x1, URZ, 0xc0, !UPT ;  /* 0x000000010bff7892 */ /* 0x002fd2000f80c0ff */
[----:B------:R-:W-:Y:S05]  /*2130*/  BRA.U !UP0, `(.L_x_322) ;  /* 0x0000000108687547 */ /* 0x000fea000b800000 */
[----:B0-----:R-:W0:Y:S01]  /*2140*/  LDC.64 R4, c[0x0][0x388] ;  /* 0x0000e200ff047b82 */ /* 0x001e220000000a00 */
[----:B------:R-:W-:-:S07]  /*2150*/  IADD3 R7, PT, PT, R9, R8, RZ ;  /* 0x0000000809077210 */ /* 0x000fce0007ffe0ff */
[----:B------:R-:W1:Y:S01]  /*2160*/  LDC.64 R2, c[0x0][0x380] ;  /* 0x0000e000ff027b82 */ /* 0x000e620000000a00 */
[----:B0-----:R-:W-:-:S06]  /*2170*/  IMAD.WIDE R8, R7, 0x4, R4 ;  /* 0x0000000407087825 */ /* 0x001fcc00078e0204 */
[----:B------:R-:W2:Y:S01]  /*2180*/  LDG.E R9, desc[UR12][R8.64] ;  /* 0x0000000c08097981 */ /* 0x000ea2000c1e1900 */
[----:B-1----:R-:W-:-:S06]  /*2190*/  IMAD.WIDE R2, R7, 0x4, R2 ;  /* 0x0000000407027825 */ /* 0x002fcc00078e0202 */
[----:B------:R-:W3:Y:S01]  /*21a0*/  LDG.E R2, desc[UR12][R2.64] ;  /* 0x0000000c02027981 */ /* 0x000ee2000c1e1900 */
[----:B-----5:R-:W0:Y:S01]  /*21b0*/  MUFU.RCP R5, R18 ;  /* 0x0000001200057308 */ /* 0x020e220000001000 */
[----:B------:R-:W-:Y:S01]  /*21c0*/  BSSY.RECONVERGENT B2, `(.L_x_337) ;  /* 0x000000d000027945 */ /* 0x000fe20003800200 */
[----:B0-----:R-:W-:-:S04]  /*21d0*/  FFMA R0, -R18, R5, 1 ;  /* 0x3f80000012007423 */ /* 0x001fc80000000105 */
[----:B------:R-:W-:Y:S02]  /*21e0*/  FFMA R0, R5, R0, R5 ;  /* 0x0000000005007223 */ /* 0x000fe40000000005 */
[----:B--2---:R-:W0:Y:S02]  /*21f0*/  FCHK P0, R9, R18 ;  /* 0x0000001209007302 */ /* 0x004e240000000000 */
[----:B------:R-:W-:-:S04]  /*2200*/  FFMA R7, R0, R9, RZ ;  /* 0x0000000900077223 */ /* 0x000fc800000000ff */
[----:B------:R-:W-:Y:S01]  /*2210*/  FFMA R4, -R18, R7, R9 ;  /* 0x0000000712047223 */ /* 0x000fe20000000109 */
[----:B---3--:R-:W-:-:S03]  /*2220*/  FADD R5, -R13, R2 ;  /* 0x000000020d057221 */ /* 0x008fc60000000100 */
[----:B------:R-:W-:Y:S01]  /*2230*/  FFMA R0, R0, R4, R7 ;  /* 0x0000000400007223 */ /* 0x000fe20000000007 */
[----:B------:R-:W-:Y:S01]  /*2240*/  FFMA R6, R9, R5, R6 ;  /* 0x0000000509067223 */ /* 0x000fe20000000006 */
[----:B0-----:R-:W-:Y:S06]  /*2250*/  @!P0 BRA `(.L_x_338) ;  /* 0x00000000000c8947 */ /* 0x001fec0003800000 */
[----:B------:R-:W-:Y:S02]  /*2260*/  MOV R0, R9 ;  /* 0x0000000900007202 */ /* 0x000fe40000000f00 */
[----:B------:R-:W-:-:S07]  /*2270*/  MOV R22, 0x2290 ;  /* 0x0000229000167802 */ /* 0x000fce0000000f00 */
[----:B------:R-:W-:Y:S05]  /*2280*/  CALL.REL.NOINC `($__internal_9_$__cuda_sm3x_div_rn_noftz_f32_slowpath) ;  /* 0x0000000000ec7944 */ /* 0x000fea0003c00000 */
.L_x_338:
[----:B------:R-:W-:Y:S05]  /*2290*/  BSYNC.RECONVERGENT B2 ;  /* 0x0000000000027941 */ /* 0x000fea0003800200 */
.L_x_337:
[----:B------:R-:W0:Y:S01]  /*22a0*/  LDCU UR11, c[0x0][0x3b8] ;  /* 0x00007700ff0b77ac */ /* 0x000e220008000800 */
[----:B------:R-:W-:Y:S01]  /*22b0*/  FADD R5, R5, R5 ;  /* 0x0000000505057221 */ /* 0x000fe20000000000 */
[----:B------:R-:W-:-:S03]  /*22c0*/  FADD R27, R27, -R0 ;  /* 0x800000001b1b7221 */ /* 0x000fc60000000000 */
[----:B0-----:R-:W-:-:S07]  /*22d0*/  FFMA R24, -R5, UR11, R24 ;  /* 0x0000000b05187c23 */ /* 0x001fce0008000118 */
.L_x_322:
[----:B------:R-:W-:Y:S05]  /*22e0*/  @P3 BRA `(.L_x_339) ;  /* 0xffffffe8003c3947 */ /* 0x000fea000383ffff */
[----:B------:R-:W-:Y:S05]  /*22f0*/  @P2 BRA `(.L_x_340) ;  /* 0xffffffe800202947 */ /* 0x000fea000383ffff */
[----:B0-----:R-:W0:Y:S01]  /*2300*/  LDC.64 R4, c[0x0][0x398] ;  /* 0x0000e600ff047b82 */ /* 0x001e220000000a00 */
[----:B------:R-:W1:Y:S01]  /*2310*/  LDCU UR11, c[0x0][0x3cc] ;  /* 0x00007980ff0b77ac */ /* 0x000e620008000800 */
[----:B0-----:R-:W-:-:S05]  /*2320*/  IMAD.WIDE R4, R20, 0x4, R4 ;  /* 0x0000000414047825 */ /* 0x001fca00078e0204 */
[----:B------:R-:W1:Y:S01]  /*2330*/  LDG.E R2, desc[UR12][R4.64] ;  /* 0x0000000c04027981 */ /* 0x000e62000c1e1900 */
[----:B------:R-:W-:Y:S01]  /*2340*/  BSSY.RECONVERGENT B0, `(.L_x_341) ;  /* 0x000000f000007945 */ /* 0x000fe20003800200 */
[----:B-1----:R-:W-:-:S04]  /*2350*/  FADD R2, R2, UR11 ;  /* 0x0000000b02027e21 */ /* 0x002fc80008000000 */
[----:B------:R0:W1:Y:S01]  /*2360*/  F2F.F64.F32 R22, R2 ;  /* 0x0000000200167310 */ /* 0x0000620000201800 */
[----:B------:R-:W-:-:S13]  /*2370*/  FSETP.NEU.AND P0, PT, R2, RZ, PT ;  /* 0x000000ff0200720b */ /* 0x000fda0003f0d000 */
[----:B0-----:R-:W-:Y:S05]  /*2380*/  @!P0 BRA `(.L_x_342) ;  /* 0x0000000000208947 */ /* 0x001fea0003800000 */
[----:B-1----:R-:W-:Y:S01]  /*2390*/  DADD R8, -RZ, |R22| ;  /* 0x00000000ff087229 */ /* 0x002fe20000000516 */
[----:B------:R-:W-:-:S09]  /*23a0*/  MOV R0, 0x23d0 ;  /* 0x000023d000007802 */ /* 0x000fd20000000f00 */
[----:B------:R-:W-:-:S07]  /*23b0*/  IMAD.MOV.U32 R3, RZ, RZ, R9 ;  /* 0x000000ffff037224 */ /* 0x000fce00078e0009 */
[----:B-----5:R-:W-:Y:S05]  /*23c0*/  CALL.REL.NOINC `($meanDzSum$__internal_accurate_pow) ;  /* 0x0000000800387944 */ /* 0x020fea0003c00000 */
[----:B------:R-:W-:-:S04]  /*23d0*/  ISETP.GE.AND P0, PT, R23, RZ, PT ;  /* 0x000000ff1700720c */ /* 0x000fc80003f06270 */
[----:B------:R-:W-:Y:S02]  /*23e0*/  FSEL R8, R3, RZ, P0 ;  /* 0x000000ff03087208 */ /* 0x000fe40000000000 */
[----:B------:R-:W-:Y:S01]  /*23f0*/  FSEL R9, R4, -QNAN , P0 ;  /* 0xfff8000004097808 */ /* 0x000fe20000000000 */
[----:B------:R-:W-:Y:S06]  /*2400*/  BRA `(.L_x_343) ;  /* 0x0000000000087947 */ /* 0x000fec0003800000 */
.L_x_342:
[----:B------:R-:W-:Y:S02]  /*2410*/  MOV R8, 0x0 ;  /* 0x0000000000087802 */ /* 0x000fe40000000f00 */
[----:B------:R-:W-:-:S07]  /*2420*/  MOV R9, 0x7ff00000 ;  /* 0x7ff0000000097802 */ /* 0x000fce0000000f00 */
.L_x_343:
[----:B------:R-:W-:Y:S05]  /*2430*/  BSYNC.RECONVERGENT B0 ;  /* 0x0000000000007941 */ /* 0x000fea0003800200 */
.L_x_341:
[----:B-1----:R-:W-:Y:S01]  /*2440*/  DADD R4, R22, -1.5 ;  /* 0xbff8000016047429 */ /* 0x002fe20000000000 */
        /* <DEDUP_REMOVED lines=10> */
.L_x_346:
[----:B------:R-:W-:-:S11]  /*24f0*/  DADD R8, R22, -1.5 ;  /* 0xbff8000016087429 */ /* 0x000fd60000000000 */
.L_x_345:
[----:B------:R-:W-:Y:S05]  /*2500*/  BSYNC.RECONVERGENT B0 ;  /* 0x0000000000007941 */ /* 0x000fea0003800200 */
.L_x_344:
[----:B------:R-:W0:Y:S01]  /*2510*/  F2F.F64.F32 R6, R6 ;  /* 0x0000000600067310 */ /* 0x000e220000201800 */
[----:B------:R-:W-:Y:S01]  /*2520*/  FSETP.NEU.AND P0, PT, R2, 1, PT ;  /* 0x3f8000000200780b */ /* 0x000fe20003f0d000 */
[----:B------:R-:W1:Y:S01]  /*2530*/  LDC.64 R10, c[0x0][0x3b0] ;  /* 0x0000ec00ff0a7b82 */ /* 0x000e620000000a00 */
[----:B------:R-:W2:Y:S02]  /*2540*/  LDCU UR11, c[0x0][0x3c0] ;  /* 0x00007800ff0b77ac */ /* 0x000ea40008000800 */
[----:B------:R-:W-:Y:S02]  /*2550*/  FSEL R4, R8, RZ, P0 ;  /* 0x000000ff08047208 */ /* 0x000fe40000000000 */
[----:B------:R-:W-:-:S03]  /*2560*/  FSEL R5, R9, 1.875, P0 ;  /* 0x3ff0000009057808 */ /* 0x000fc60000000000 */
[----:B------:R-:W3:Y:S01]  /*2570*/  LDC.64 R8, c[0x0][0x3a8] ;  /* 0x0000ea00ff087b82 */ /* 0x000ee20000000a00 */
[----:B0-----:R-:W-:-:S08]  /*2580*/  DMUL R2, R6, -0.5 ;  /* 0xbfe0000006027828 */ /* 0x001fd00000000000 */
[----:B------:R-:W-:Y:S01]  /*2590*/  DMUL R2, R2, R4 ;  /* 0x0000000402027228 */ /* 0x000fe20000000000 */
[----:B-1----:R-:W-:-:S09]  /*25a0*/  IMAD.WIDE R6, R20, 0x4, R10 ;  /* 0x0000000414067825 */ /* 0x002fd200078e020a */
[----:B------:R-:W0:Y:S01]  /*25b0*/  F2F.F32.F64 R3, R2 ;  /* 0x0000000200037310 */ /* 0x000e220000301000 */
[----:B---3--:R-:W-:Y:S01]  /*25c0*/  IMAD.WIDE R4, R20, 0x4, R8 ;  /* 0x0000000414047825 */ /* 0x008fe200078e0208 */
[----:B------:R-:W-:-:S04]  /*25d0*/  IADD3 R20, PT, PT, R19, R20, RZ ;  /* 0x0000001413147210 */ /* 0x000fc80007ffe0ff */
[----:B--2---:R-:W-:Y:S01]  /*25e0*/  ISETP.GE.AND P0, PT, R20, UR11, PT ;  /* 0x0000000b14007c0c */ /* 0x004fe2000bf06270 */
[----:B0-----:R-:W-:Y:S01]  /*25f0*/  FFMA R27, R24, R3, R27 ;  /* 0x00000003181b7223 */ /* 0x001fe2000000001b */
[----:B------:R0:W-:Y:S04]  /*2600*/  STG.E desc[UR12][R4.64], R3 ;  /* 0x0000000304007986 */ /* 0x0001e8000c10190c */
[----:B------:R0:W-:Y:S07]  /*2610*/  STG.E desc[UR12][R6.64], R27 ;  /* 0x0000001b06007986 */ /* 0x0001ee000c10190c */
[----:B------:R-:W-:Y:S05]  /*2620*/  @!P0 BRA `(.L_x_347) ;  /* 0xffffffe4002c8947 */ /* 0x000fea000383ffff */
[----:B------:R-:W-:Y:S05]  /*2630*/  EXIT ;  /* 0x000000000000794d */ /* 0x000fea0003800000 */
        .weak           $__internal_9_$__cuda_sm3x_div_rn_noftz_f32_slowpath
        .type           $__internal_9_$__cuda_sm3x_div_rn_noftz_f32_slowpath,@function
        .size           $__internal_9_$__cuda_sm3x_div_rn_noftz_f32_slowpath,($meanDzSum$__internal_accurate_pow - $__internal_9_$__cuda_sm3x_div_rn_noftz_f32_slowpath)
$__internal_9_$__cuda_sm3x_div_rn_noftz_f32_slowpath:
        /* <DEDUP_REMOVED lines=18> */
[----:B------:R-:W-:Y:S02]  /*2760*/  FSETP.NEU.FTZ.AND P4, PT, |R0|, +INF , PT ;  /* 0x7f8000000000780b */ /* 0x000fe40003f9d200 */
        /* <DEDUP_REMOVED lines=16> */
.L_x_349:
[----:B------:R-:W-:Y:S01]  /*2870*/  LEA R28, R4, 0xc0800000, 0x17 ;  /* 0xc0800000041c7811 */ /* 0x000fe200078eb8ff */
[----:B------:R-:W-:Y:S01]  /*2880*/  BSSY.RECONVERGENT B1, `(.L_x_354) ;  /* 0x0000036000017945 */ /* 0x000fe20003800200 */
[----:B------:R-:W-:-:S03]  /*2890*/  IADD3 R23, PT, PT, R23, -0x7f, RZ ;  /* 0xffffff8117177810 */ /* 0x000fc60007ffe0ff */
[----:B------:R-:W-:Y:S02]  /*28a0*/  IMAD.IADD R28, R25, 0x1, -R28 ;  /* 0x00000001191c7824 */ /* 0x000fe400078e0a1c */
[C---:B------:R-:W-:Y:S01]  /*28b0*/  IMAD R0, R23.reuse, -0x800000, R0 ;  /* 0xff80000017007824 */ /* 0x040fe200078e0200 */
[----:B------:R-:W-:Y:S01]  /*28c0*/  IADD3 R23, PT, PT, R23, 0x7f, -R4 ;  /* 0x0000007f17177810 */ /* 0x000fe20007ffe804 */
[----:B------:R-:W0:Y:S01]  /*28d0*/  MUFU.RCP R26, R28 ;  /* 0x0000001c001a7308 */ /* 0x000e220000001000 */
[----:B------:R-:W-:Y:S02]  /*28e0*/  FADD.FTZ R21, -R28, -RZ ;  /* 0x800000ff1c157221 */ /* 0x000fe40000010100 */
[----:B------:R-:W-:Y:S02]  /*28f0*/  IADD3 R23, PT, PT, R23, R2, RZ ;  /* 0x0000000217177210 */ /* 0x000fe40007ffe0ff */
        /* <DEDUP_REMOVED lines=23> */
[----:B------:R-:W-:Y:S02]  /*2a70*/  IADD3 R3, PT, PT, R2, 0x20, RZ ;  /* 0x0000002002037810 */ /* 0x000fe40007ffe0ff */
[----:B------:R-:W-:Y:S02]  /*2a80*/  LOP3.LUT R4, R4, 0x7fffff, RZ, 0xc0, !PT ;  /* 0x007fffff04047812 */ /* 0x000fe400078ec0ff */
[----:B------:R-:W-:Y:S02]  /*2a90*/  ISETP.NE.AND P4, PT, R2, RZ, PT ;  /* 0x000000ff0200720c */ /* 0x000fe40003f85270 */
[----:B------:R-:W-:Y:S02]  /*2aa0*/  LOP3.LUT R4, R4, 0x800000, RZ, 0xfc, !PT ;  /* 0x0080000004047812 */ /* 0x000fe400078efcff */
[----:B------:R-:W-:Y:S01]  /*2ab0*/  ISETP.NE.AND P1, PT, R2, RZ, PT ;  /* 0x000000ff0200720c */ /* 0x000fe20003f25270 */
[----:B------:R-:W-:Y:S01]  /*2ac0*/  IMAD.MOV R2, RZ, RZ, -R2 ;  /* 0x000000ffff027224 */ /* 0x000fe200078e0a02 */
[----:B------:R-:W-:-:S02]  /*2ad0*/  SHF.L.U32 R3, R4, R3, RZ ;  /* 0x0000000304037219 */ /* 0x000fc400000006ff */
[----:B------:R-:W-:Y:S02]  /*2ae0*/  FSETP.NEU.FTZ.AND P0, PT, R23, R26, PT ;  /* 0x0000001a1700720b */ /* 0x000fe40003f1d000 */
[----:B------:R-:W-:Y:S02]  /*2af0*/  SEL R21, R2, RZ, P4 ;  /* 0x000000ff02157207 */ /* 0x000fe40002000000 */
[----:B------:R-:W-:Y:S02]  /*2b00*/  ISETP.NE.AND P1, PT, R3, RZ, P1 ;  /* 0x000000ff0300720c */ /* 0x000fe40000f25270 */
[----:B------:R-:W-:Y:S02]  /*2b10*/  SHF.R.U32.HI R21, RZ, R21, R4 ;  /* 0x00000015ff157219 */ /* 0x000fe40000011604 */
[----:B------:R-:W-:Y:S02]  /*2b20*/  PLOP3.LUT P0, PT, P0, P1, PT, 0xf8, 0x8f ;  /* 0x00000000008f781c */ /* 0x000fe40000703f70 */
[----:B------:R-:W-:-:S02]  /*2b30*/  SHF.R.U32.HI R3, RZ, 0x1, R21 ;  /* 0x00000001ff037819 */ /* 0x000fc40000011615 */
[----:B------:R-:W-:-:S04]  /*2b40*/  SEL R2, RZ, 0x1, !P0 ;  /* 0x00000001ff027807 */ /* 0x000fc80004000000 */
[----:B------:R-:W-:-:S04]  /*2b50*/  LOP3.LUT R2, R2, 0x1, R3, 0xf8, !PT ;  /* 0x0000000102027812 */ /* 0x000fc800078ef803 */
[----:B------:R-:W-:-:S04]  /*2b60*/  LOP3.LUT R2, R2, R21, RZ, 0xc0, !PT ;  /* 0x0000001502027212 */ /* 0x000fc800078ec0ff */
[----:B------:R-:W-:-:S04]  /*2b70*/  IADD3 R3, PT, PT, R3, R2, RZ ;  /* 0x0000000203037210 */ /* 0x000fc80007ffe0ff */
[----:B------:R-:W-:Y:S01]  /*2b80*/  LOP3.LUT R0, R3, R0, RZ, 0xfc, !PT ;  /* 0x0000000003007212 */ /* 0x000fe200078efcff */
[----:B------:R-:W-:Y:S06]  /*2b90*/  BRA `(.L_x_357) ;  /* 0x0000000000107947 */ /* 0x000fec0003800000 */
.L_x_356:
[----:B------:R-:W-:-:S04]  /*2ba0*/  LOP3.LUT R0, R0, 0x80000000, RZ, 0xc0, !PT ;  /* 0x8000000000007812 */ /* 0x000fc800078ec0ff */
[----:B------:R-:W-:Y:S01]  /*2bb0*/  LOP3.LUT R0, R0, 0x7f800000, RZ, 0xfc, !PT ;  /* 0x7f80000000007812 */ /* 0x000fe200078efcff */
[----:B------:R-:W-:Y:S06]  /*2bc0*/  BRA `(.L_x_357) ;  /* 0x0000000000047947 */ /* 0x000fec0003800000 */
.L_x_355:
[----:B------:R-:W-:-:S07]  /*2bd0*/  LEA R0, R23, R0, 0x17 ;  /* 0x0000000017007211 */ /* 0x000fce00078eb8ff */
.L_x_357:
[----:B------:R-:W-:Y:S05]  /*2be0*/  BSYNC.RECONVERGENT B1 ;  /* 0x0000000000017941 */ /* 0x000fea0003800200 */
.L_x_354:
[----:B------:R-:W-:Y:S05]  /*2bf0*/  BRA `(.L_x_358) ;  /* 0x0000000000207947 */ /* 0x000fea0003800000 */
.L_x_353:
[----:B------:R-:W-:-:S04]  /*2c00*/  LOP3.LUT R0, R25, 0x80000000, R0, 0x48, !PT ;  /* 0x8000000019007812 */ /* 0x000fc800078e4800 */
[----:B------:R-:W-:Y:S01]  /*2c10*/  LOP3.LUT R0, R0, 0x7f800000, RZ, 0xfc, !PT ;  /* 0x7f80000000007812 */ /* 0x000fe200078efcff */
[----:B------:R-:W-:Y:S06]  /*2c20*/  BRA `(.L_x_358) ;  /* 0x0000000000147947 */ /* 0x000fec0003800000 */
.L_x_352:
[----:B------:R-:W-:Y:S01]  /*2c30*/  LOP3.LUT R0, R25, 0x80000000, R0, 0x48, !PT ;  /* 0x8000000019007812 */ /* 0x000fe200078e4800 */
[----:B------:R-:W-:Y:S06]  /*2c40*/  BRA `(.L_x_358) ;  /* 0x00000000000c7947 */ /* 0x000fec0003800000 */
.L_x_351:
[----:B------:R-:W0:Y:S01]  /*2c50*/  MUFU.RSQ R0, -QNAN ;  /* 0xffc0000000007908 */ /* 0x000e220000001400 */
[----:B------:R-:W-:Y:S05]  /*2c60*/  BRA `(.L_x_358) ;  /* 0x0000000000047947 */ /* 0x000fea0003800000 */
.L_x_350:
[----:B------:R-:W-:-:S07]  /*2c70*/  FADD.FTZ R0, R0, R18 ;  /* 0x0000001200007221 */ /* 0x000fce0000010000 */
.L_x_358:
[----:B------:R-:W-:Y:S05]  /*2c80*/  BSYNC.RECONVERGENT B0 ;  /* 0x0000000000007941 */ /* 0x000fea0003800200 */
.L_x_348:
[----:B------:R-:W-:-:S04]  /*2c90*/  HFMA2 R23, -RZ, RZ, 0, 0 ;  /* 0x00000000ff177431 */ /* 0x000fc800000001ff */
[----:B0-----:R-:W-:Y:S05]  /*2ca0*/  RET.REL.NODEC R22 `(meanDzSum) ;  /* 0xffffffd016d47950 */ /* 0x001fea0003c3ffff */
        .type           $meanDzSum$__internal_accurate_pow,@function
        .size           $meanDzSum$__internal_accurate_pow,(.L_x_481 - $meanDzSum$__internal_accurate_pow)
$meanDzSum$__internal_accurate_pow:
[----:B------:R-:W-:Y:S01]  /*2cb0*/  ISETP.GT.U32.AND P0, PT, R3, 0xfffff, PT ;  /* 0x000fffff0300780c */ /* 0x000fe20003f04070 */
[----:B------:R-:W-:Y:S01]  /*2cc0*/  IMAD.MOV.U32 R12, RZ, RZ, 0x41ad3b5a ;  /* 0x41ad3b5aff0c7424 */ /* 0x000fe200078e00ff */
[----:B------:R-:W-:Y:S01]  /*2cd0*/  MOV R9, R3 ;  /* 0x0000000300097202 */ /* 0x000fe20000000f00 */
[----:B------:R-:W-:Y:S01]  /*2ce0*/  UMOV UR16, 0x7d2cafe2 ;  /* 0x7d2cafe200107882 */ /* 0x000fe20000000000 */
[----:B------:R-:W-:Y:S01]  /*2cf0*/  MOV R13, 0x3ed0f5d2 ;  /* 0x3ed0f5d2000d7802 */ /* 0x000fe20000000f00 */
[----:B------:R-:W-:Y:S01]  /*2d00*/  UMOV UR17, 0x3eb0f5ff ;  /* 0x3eb0f5ff00117882 */ /* 0x000fe20000000000 */
[----:B------:R-:W-:Y:S01]  /*2d10*/  SHF.R.U32.HI R3, RZ, 0x14, R3 ;  /* 0x00000014ff037819 */ /* 0x000fe20000011603 */
[----:B------:R-:W-:Y:S01]  /*2d20*/  UMOV UR18, 0x3b39803f ;  /* 0x3b39803f00127882 */ /* 0x000fe20000000000 */
[----:B------:R-:W-:-:S05]  /*2d30*/  UMOV UR19, 0x3c7abc9e ;  /* 0x3c7abc9e00137882 */ /* 0x000fca0000000000 */
[----:B------:R-:W-:-:S10]  /*2d40*/  @!P0 DMUL R4, R8, 1.80143985094819840000e+16 ;  /* 0x4350000008048828 */ /* 0x000fd40000000000 */
[----:B------:R-:W-:Y:S01]  /*2d50*/  @!P0 MOV R9, R5 ;  /* 0x0000000500098202 */ /* 0x000fe20000000f00 */
[----:B------:R-:W-:Y:S01]  /*2d60*/  @!P0 IMAD.MOV.U32 R8, RZ, RZ, R4 ;  /* 0x000000ffff088224 */ /* 0x000fe200078e0004 */
[----:B------:R-:W-:Y:S02]  /*2d70*/  @!P0 LEA.HI R3, R5, 0xffffffca, RZ, 0xc ;  /* 0xffffffca05038811 */ /* 0x000fe400078f60ff */
[----:B------:R-:W-:Y:S02]  /*2d80*/  LOP3.LUT R9, R9, 0x800fffff, RZ, 0xc0, !PT ;  /* 0x800fffff09097812 */ /* 0x000fe400078ec0ff */
[----:B------:R-:W-:Y:S02]  /*2d90*/  MOV R10, R8 ;  /* 0x00000008000a7202 */ /* 0x000fe40000000f00 */
[----:B------:R-:W-:Y:S02]  /*2da0*/  LOP3.LUT R9, R9, 0x3ff00000, RZ, 0xfc, !PT ;  /* 0x3ff0000009097812 */ /* 0x000fe400078efcff */
[----:B------:R-:W-:-:S02]  /*2db0*/  MOV R8, RZ ;  /* 0x000000ff00087202 */ /* 0x000fc40000000f00 */
[----:B------:R-:W-:Y:S02]  /*2dc0*/  ISETP.GE.U32.AND P1, PT, R9, 0x3ff6a09f, PT ;  /* 0x3ff6a09f0900780c */ /* 0x000fe40003f26070 */
[----:B------:R-:W-:-:S11]  /*2dd0*/  MOV R11, R9 ;  /* 0x00000009000b7202 */ /* 0x000fd60000000f00 */
[----:B------:R-:W-:-:S04]  /*2de0*/  @P1 IADD3 R4, PT, PT, R11, -0x100000, RZ ;  /* 0xfff000000b041810 */ /* 0x000fc80007ffe0ff */
[----:B------:R-:W-:-:S06]  /*2df0*/  @P1 MOV R11, R4 ;  /* 0x00000004000b1202 */ /* 0x000fcc0000000f00 */
[C---:B------:R-:W-:Y:S02]  /*2e00*/  DADD R16, R10.reuse, 1 ;  /* 0x3ff000000a107429 */ /* 0x040fe40000000000 */
[----:B------:R-:W-:-:S04]  /*2e10*/  DADD R10, R10, -1 ;  /* 0xbff000000a0a7429 */ /* 0x000fc80000000000 */
[----:B------:R-:W0:Y:S02]  /*2e20*/  MUFU.RCP64H R9, R17 ;  /* 0x0000001100097308 */ /* 0x000e240000001800 */
[----:B0-----:R-:W-:-:S08]  /*2e30*/  DFMA R14, -R16, R8, 1 ;  /* 0x3ff00000100e742b */ /* 0x001fd00000000108 */
[----:B------:R-:W-:-:S08]  /*2e40*/  DFMA R14, R14, R14, R14 ;  /* 0x0000000e0e0e722b */ /* 0x000fd0000000000e */
[----:B------:R-:W-:-:S08]  /*2e50*/  DFMA R14, R8, R14, R8 ;  /* 0x0000000e080e722b */ /* 0x000fd00000000008 */
[----:B------:R-:W-:-:S08]  /*2e60*/  DMUL R8, R10, R14 ;  /* 0x0000000e0a087228 */ /* 0x000fd00000000000 */
[----:B------:R-:W-:-:S08]  /*2e70*/  DFMA R8, R10, R14, R8 ;  /* 0x0000000e0a08722b */ /* 0x000fd00000000008 */
[----:B------:R-:W-:-:S08]  /*2e80*/  DMUL R28, R8, R8 ;  /* 0x00000008081c7228 */ /* 0x000fd00000000000 */
[----:B------:R-:W-:Y:S01]  /*2e90*/  DFMA R12, R28, UR16, R12 ;  /* 0x000000101c0c7c2b */ /* 0x000fe2000800000c */
[----:B------:R-:W-:Y:S01]  /*2ea0*/  UMOV UR16, 0x75488a3f ;  /* 0x75488a3f00107882 */ /* 0x000fe20000000000 */
[----:B------:R-:W-:-:S06]  /*2eb0*/  UMOV UR17, 0x3ef3b20a ;  /* 0x3ef3b20a00117882 */ /* 0x000fcc0000000000 */
[----:B------:R-:W-:Y:S01]  /*2ec0*/  DFMA R16, R28, R12, UR16 ;  /* 0x000000101c107e2b */ /* 0x000fe2000800000c */
[----:B------:R-:W-:Y:S01]  /*2ed0*/  UMOV UR16, 0xe4faecd5 ;  /* 0xe4faecd500107882 */ /* 0x000fe20000000000 */
[----:B------:R-:W-:Y:S01]  /*2ee0*/  UMOV UR17, 0x3f1745cd ;  /* 0x3f1745cd00117882 */ /* 0x000fe20000000000 */
[----:B------:R-:W-:-:S05]  /*2ef0*/  DADD R12, R10, -R8 ;  /* 0x000000000a0c7229 */ /* 0x000fca0000000808 */
[----:B------:R-:W-:Y:S01]  /*2f00*/  DFMA R16, R28, R16, UR16 ;  /* 0x000000101c107e2b */ /* 0x000fe20008000010 */
[----:B------:R-:W-:Y:S01]  /*2f10*/  UMOV UR16, 0x258a578b ;  /* 0x258a578b00107882 */ /* 0x000fe20000000000 */
[----:B------:R-:W-:Y:S01]  /*2f20*/  UMOV UR17, 0x3f3c71c7 ;  /* 0x3f3c71c700117882 */ /* 0x000fe20000000000 */
[----:B------:R-:W-:-:S05]  /*2f30*/  DADD R12, R12, R12 ;  /* 0x000000000c0c7229 */ /* 0x000fca000000000c */
[----:B------:R-:W-:Y:S01]  /*2f40*/  DFMA R16, R28, R16, UR16 ;  /* 0x000000101c107e2b */ /* 0x000fe20008000010 */
[----:B------:R-:W-:Y:S01]  /*2f50*/  UMOV UR16, 0x9242b910 ;  /* 0x9242b91000107882 */ /* 0x000fe20000000000 */
[----:B------:R-:W-:Y:S01]  /*2f60*/  UMOV UR17, 0x3f624924 ;  /* 0x3f62492400117882 */ /* 0x000fe20000000000 */
[----:B------:R-:W-:-:S05]  /*2f70*/  DFMA R12, R10, -R8, R12 ;  /* 0x800000080a0c722b */ /* 0x000fca000000000c */
[----:B------:R-:W-:Y:S01]  /*2f80*/  DFMA R16, R28, R16, UR16 ;  /* 0x000000101c107e2b */ /* 0x000fe20008000010 */
[----:B------:R-:W-:Y:S01]  /*2f90*/  UMOV UR16, 0x99999dfb ;  /* 0x99999dfb00107882 */ /* 0x000fe20000000000 */
[----:B------:R-:W-:Y:S01]  /*2fa0*/  UMOV UR17, 0x3f899999 ;  /* 0x3f89999900117882 */ /* 0x000fe20000000000 */
[----:B------:R-:W-:-:S05]  /*2fb0*/  DMUL R12, R14, R12 ;  /* 0x0000000c0e0c7228 */ /* 0x000fca0000000000 */
[----:B------:R-:W-:Y:S01]  /*2fc0*/  DFMA R16, R28, R16, UR16 ;  /* 0x000000101c107e2b */ /* 0x000fe20008000010 */
[----:B------:R-:W-:Y:S01]  /*2fd0*/  UMOV UR16, 0x55555555 ;  /* 0x5555555500107882 */ /* 0x000fe20000000000 */
[----:B------:R-:W-:-:S03]  /*2fe0*/  UMOV UR17, 0x3fb55555 ;  /* 0x3fb5555500117882 */ /* 0x000fc60000000000 */
[----:B------:R-:W-:Y:S02]  /*2ff0*/  IADD3 R31, PT, PT, R13, 0x100000, RZ ;  /* 0x001000000d1f7810 */ /* 0x000fe40007ffe0ff */
[----:B------:R-:W-:Y:S01]  /*3000*/  MOV R30, R12 ;  /* 0x0000000c001e7202 */ /* 0x000fe20000000f00 */
[----:B------:R-:W-:-:S08]  /*3010*/  DFMA R10, R28, R16, UR16 ;  /* 0x000000101c0a7e2b */ /* 0x000fd00008000010 */
[----:B------:R-:W-:Y:S01]  /*3020*/  DADD R14, -R10, UR16 ;  /* 0x000000100a0e7e29 */ /* 0x000fe20008000100 */
[----:B------:R-:W-:Y:S01]  /*3030*/  UMOV UR16, 0xb9e7b0 ;  /* 0x00b9e7b000107882 */ /* 0x000fe20000000000 */
[----:B------:R-:W-:-:S06]  /*3040*/  UMOV UR17, 0x3c46a4cb ;  /* 0x3c46a4cb00117882 */ /* 0x000fcc0000000000 */
[----:B------:R-:W-:Y:S02]  /*3050*/  DFMA R14, R28, R16, R14 ;  /* 0x000000101c0e722b */ /* 0x000fe4000000000e */
[----:B------:R-:W-:-:S06]  /*3060*/  DMUL R16, R8, R8 ;  /* 0x0000000808107228 */ /* 0x000fcc0000000000 */
[----:B------:R-:W-:Y:S01]  /*3070*/  DADD R14, R14, -UR16 ;  /* 0x800000100e0e7e29 */ /* 0x000fe20008000000 */
[----:B------:R-:W-:Y:S01]  /*3080*/  UMOV UR16, 0x80000000 ;  /* 0x8000000000107882 */ /* 0x000fe20000000000 */
[C---:B------:R-:W-:Y:S01]  /*3090*/  DFMA R4, R8.reuse, R8, -R16 ;  /* 0x000000080804722b */ /* 0x040fe20000000810 */
[----:B------:R-:W-:Y:S01]  /*30a0*/  UMOV UR17, 0x43300000 ;  /* 0x4330000000117882 */ /* 0x000fe20000000000 */
[----:B------:R-:W-:-:S06]  /*30b0*/  DMUL R28, R8, R16 ;  /* 0x00000010081c7228 */ /* 0x000fcc0000000000 */
[C---:B------:R-:W-:Y:S02]  /*30c0*/  DFMA R30, R8.reuse, R30, R4 ;  /* 0x0000001e081e722b */ /* 0x040fe40000000004 */
[----:B------:R-:W-:-:S08]  /*30d0*/  DFMA R4, R8, R16, -R28 ;  /* 0x000000100804722b */ /* 0x000fd0000000081c */
[----:B------:R-:W-:Y:S02]  /*30e0*/  DFMA R4, R12, R16, R4 ;  /* 0x000000100c04722b */ /* 0x000fe40000000004 */
[----:B------:R-:W-:-:S06]  /*30f0*/  DADD R16, R10, R14 ;  /* 0x000000000a107229 */ /* 0x000fcc000000000e */
[----:B------:R-:W-:Y:S02]  /*3100*/  DFMA R4, R8, R30, R4 ;  /* 0x0000001e0804722b */ /* 0x000fe40000000004 */
[----:B------:R-:W-:-:S08]  /*3110*/  DADD R30, R10, -R16 ;  /* 0x000000000a1e7229 */ /* 0x000fd00000000810 */
[----:B------:R-:W-:Y:S02]  /*3120*/  DADD R30, R14, R30 ;  /* 0x000000000e1e7229 */ /* 0x000fe4000000001e */
[----:B------:R-:W-:-:S08]  /*3130*/  DMUL R14, R16, R28 ;  /* 0x0000001c100e7228 */ /* 0x000fd00000000000 */
[----:B------:R-:W-:-:S08]  /*3140*/  DFMA R10, R16, R28, -R14 ;  /* 0x0000001c100a722b */ /* 0x000fd0000000080e */
[----:B------:R-:W-:-:S08]  /*3150*/  DFMA R4, R16, R4, R10 ;  /* 0x000000041004722b */ /* 0x000fd0000000000a */
[----:B------:R-:W-:-:S08]  /*3160*/  DFMA R30, R30, R28, R4 ;  /* 0x0000001c1e1e722b */ /* 0x000fd00000000004 */
[----:B------:R-:W-:-:S08]  /*3170*/  DADD R4, R14, R30 ;  /* 0x000000000e047229 */ /* 0x000fd0000000001e */
[--C-:B------:R-:W-:Y:S02]  /*3180*/  DADD R10, R8, R4.reuse ;  /* 0x00000000080a7229 */ /* 0x100fe40000000004 */
[----:B------:R-:W-:-:S06]  /*3190*/  DADD R14, R14, -R4 ;  /* 0x000000000e0e7229 */ /* 0x000fcc0000000804 */
[----:B------:R-:W-:Y:S02]  /*31a0*/  DADD R8, R8, -R10 ;  /* 0x0000000008087229 */ /* 0x000fe4000000080a */
[----:B------:R-:W-:-:S06]  /*31b0*/  DADD R14, R30, R14 ;  /* 0x000000001e0e7229 */ /* 0x000fcc000000000e */
[----:B------:R-:W-:Y:S01]  /*31c0*/  DADD R8, R4, R8 ;  /* 0x0000000004087229 */ /* 0x000fe20000000008 */
[C---:B------:R-:W-:Y:S01]  /*31d0*/  IADD3 R4, PT, PT, R3.reuse, -0x3ff, RZ ;  /* 0xfffffc0103047810 */ /* 0x040fe20007ffe0ff */
[----:B------:R-:W-:Y:S01]  /*31e0*/  IMAD.MOV.U32 R5, RZ, RZ, 0x43300000 ;  /* 0x43300000ff057424 */ /* 0x000fe200078e00ff */
[----:B------:R-:W-:-:S05]  /*31f0*/  @P1 IADD3 R4, PT, PT, R3, -0x3fe, RZ ;  /* 0xfffffc0203041810 */ /* 0x000fca0007ffe0ff */
[----:B------:R-:W-:Y:S01]  /*3200*/  DADD R14, R14, R8 ;  /* 0x000000000e0e7229 */ /* 0x000fe20000000008 */
[----:B------:R-:W-:-:S06]  /*3210*/  LOP3.LUT R4, R4, 0x80000000, RZ, 0x3c, !PT ;  /* 0x8000000004047812 */ /* 0x000fcc00078e3cff */
[----:B------:R-:W-:Y:S01]  /*3220*/  DADD R8, R4, -UR16 ;  /* 0x8000001004087e29 */ /* 0x000fe20008000000 */
[----:B------:R-:W-:Y:S01]  /*3230*/  UMOV UR16, 0xfefa39ef ;  /* 0xfefa39ef00107882 */ /* 0x000fe20000000000 */
[----:B------:R-:W-:Y:S01]  /*3240*/  DADD R12, R12, R14 ;  /* 0x000000000c0c7229 */ /* 0x000fe2000000000e */
[----:B------:R-:W-:-:S07]  /*3250*/  UMOV UR17, 0x3fe62e42 ;  /* 0x3fe62e4200117882 */ /* 0x000fce0000000000 */
[----:B------:R-:W-:-:S08]  /*3260*/  DADD R14, R10, R12 ;  /* 0x000000000a0e7229 */ /* 0x000fd0000000000c */
[--C-:B------:R-:W-:Y:S02]  /*3270*/  DFMA R4, R8, UR16, R14.reuse ;  /* 0x0000001008047c2b */ /* 0x100fe4000800000e */
[----:B------:R-:W-:-:S06]  /*3280*/  DADD R16, R10, -R14 ;  /* 0x000000000a107229 */ /* 0x000fcc000000080e */
[----:B------:R-:W-:Y:S02]  /*3290*/  DFMA R10, R8, -UR16, R4 ;  /* 0x80000010080a7c2b */ /* 0x000fe40008000004 */
[----:B------:R-:W-:-:S06]  /*32a0*/  DADD R16, R12, R16 ;  /* 0x000000000c107229 */ /* 0x000fcc0000000010 */
[----:B------:R-:W-:-:S08]  /*32b0*/  DADD R10, -R14, R10 ;  /* 0x000000000e0a7229 */ /* 0x000fd0000000010a */
[----:B------:R-:W-:-:S08]  /*32c0*/  DADD R10, R16, -R10 ;  /* 0x00000000100a7229 */ /* 0x000fd0000000080a */
[----:B------:R-:W-:-:S08]  /*32d0*/  DFMA R10, R8, UR18, R10 ;  /* 0x00000012080a7c2b */ /* 0x000fd0000800000a */
[----:B------:R-:W-:-:S08]  /*32e0*/  DADD R8, R4, R10 ;  /* 0x0000000004087229 */ /* 0x000fd0000000000a */
[----:B------:R-:W-:Y:S02]  /*32f0*/  DADD R4, R4, -R8 ;  /* 0x0000000004047229 */ /* 0x000fe40000000808 */
[----:B------:R-:W-:-:S06]  /*3300*/  DMUL R12, R8, -1.5 ;  /* 0xbff80000080c7828 */ /* 0x000fcc0000000000 */
[----:B------:R-:W-:Y:S02]  /*3310*/  DADD R10, R10, R4 ;  /* 0x000000000a0a7229 */ /* 0x000fe40000000004 */
[----:B------:R-:W-:Y:S01]  /*3320*/  DFMA R8, R8, -1.5, -R12 ;  /* 0xbff800000808782b */ /* 0x000fe2000000080c */
[----:B------:R-:W-:Y:S01]  /*3330*/  HFMA2 R5, -RZ, RZ, 1.9912109375, 0.00128841400146484375 ;  /* 0x3ff71547ff057431 */ /* 0x000fe200000001ff */
[----:B------:R-:W-:-:S06]  /*3340*/  MOV R4, 0x652b82fe ;  /* 0x652b82fe00047802 */ /* 0x000fcc0000000f00 */
[----:B------:R-:W-:-:S08]  /*3350*/  DFMA R10, R10, -1.5, R8 ;  /* 0xbff800000a0a782b */ /* 0x000fd00000000008 */
[----:B------:R-:W-:-:S08]  /*3360*/  DADD R14, R12, R10 ;  /* 0x000000000c0e7229 */ /* 0x000fd0000000000a */
[----:B------:R-:W-:Y:S02]  /*3370*/  DFMA R4, R14, R4, 6.75539944105574400000e+15 ;  /* 0x433800000e04742b */ /* 0x000fe40000000004 */
[----:B------:R-:W-:Y:S01]  /*3380*/  FSETP.GEU.AND P0, PT, |R15|, 4.1917929649353027344, PT ;  /* 0x4086232b0f00780b */ /* 0x000fe20003f0e200 */
[----:B------:R-:W-:-:S05]  /*3390*/  DADD R12, R12, -R14 ;  /* 0x000000000c0c7229 */ /* 0x000fca000000080e */
[----:B------:R-:W-:-:S03]  /*33a0*/  DADD R8, R4, -6.75539944105574400000e+15 ;  /* 0xc338000004087429 */ /* 0x000fc60000000000 */
[----:B------:R-:W-:-:S05]  /*33b0*/  DADD R10, R10, R12 ;  /* 0x000000000a0a7229 */ /* 0x000fca000000000c */
[----:B------:R-:W-:Y:S01]  /*33c0*/  DFMA R16, R8, -UR16, R14 ;  /* 0x8000001008107c2b */ /* 0x000fe2000800000e */
[----:B------:R-:W-:Y:S01]  /*33d0*/  UMOV UR16, 0x3b39803f ;  /* 0x3b39803f00107882 */ /* 0x000fe20000000000 */
[----:B------:R-:W-:-:S06]  /*33e0*/  UMOV UR17, 0x3c7abc9e ;  /* 0x3c7abc9e00117882 */ /* 0x000fcc0000000000 */
[----:B------:R-:W-:Y:S01]  /*33f0*/  DFMA R16, R8, -UR16, R16 ;  /* 0x8000001008107c2b */ /* 0x000fe20008000010 */
[----:B------:R-:W-:Y:S01]  /*3400*/  UMOV UR16, 0x69ce2bdf ;  /* 0x69ce2bdf00107882 */ /* 0x000fe20000000000 */
[----:B------:R-:W-:Y:S01]  /*3410*/  HFMA2 R9, -RZ, RZ, 1.642578125, -0.00021207332611083984375 ;  /* 0x3e928af3ff097431 */ /* 0x000fe200000001ff */
[----:B------:R-:W-:Y:S01]  /*3420*/  MOV R8, 0xfca213ea ;  /* 0xfca213ea00087802 */ /* 0x000fe20000000f00 */
[----:B------:R-:W-:-:S05]  /*3430*/  UMOV UR17, 0x3e5ade15 ;  /* 0x3e5ade1500117882 */ /* 0x000fca0000000000 */
[----:B------:R-:W-:Y:S01]  /*3440*/  DFMA R8, R16, UR16, R8 ;  /* 0x0000001010087c2b */ /* 0x000fe20008000008 */
[----:B------:R-:W-:Y:S01]  /*3450*/  UMOV UR16, 0x62401315 ;  /* 0x6240131500107882 */ /* 0x000fe20000000000 */
[----:B------:R-:W-:-:S06]  /*3460*/  UMOV UR17, 0x3ec71dee ;  /* 0x3ec71dee00117882 */ /* 0x000fcc0000000000 */
[----:B------:R-:W-:Y:S01]  /*3470*/  DFMA R8, R16, R8, UR16 ;  /* 0x0000001010087e2b */ /* 0x000fe20008000008 */
        /* <DEDUP_REMOVED lines=20> */
[----:B------:R-:W-:-:S08]  /*35c0*/  DFMA R8, R16, R8, UR16 ;  /* 0x0000001010087e2b */ /* 0x000fd00008000008 */
[----:B------:R-:W-:-:S08]  /*35d0*/  DFMA R8, R16, R8, 1 ;  /* 0x3ff000001008742b */ /* 0x000fd00000000008 */
[----:B------:R-:W-:-:S10]  /*35e0*/  DFMA R8, R16, R8, 1 ;  /* 0x3ff000001008742b */ /* 0x000fd40000000008 */
[----:B------:R-:W-:Y:S01]  /*35f0*/  LEA R13, R4, R9, 0x14 ;  /* 0x00000009040d7211 */ /* 0x000fe200078ea0ff */
[----:B------:R-:W-:Y:S01]  /*3600*/  IMAD.MOV.U32 R12, RZ, RZ, R8 ;  /* 0x000000ffff0c7224 */ /* 0x000fe200078e0008 */
[----:B------:R-:W-:Y:S06]  /*3610*/  @!P0 BRA `(.L_x_359) ;  /* 0x0000000000308947 */ /* 0x000fec0003800000 */
[----:B------:R-:W-:Y:S01]  /*3620*/  FSETP.GEU.AND P1, PT, |R15|, 4.2275390625, PT ;  /* 0x408748000f00780b */ /* 0x000fe20003f2e200 */
[C---:B------:R-:W-:Y:S02]  /*3630*/  DADD R12, R14.reuse, +INF ;  /* 0x7ff000000e0c7429 */ /* 0x040fe40000000000 */
[----:B------:R-:W-:-:S08]  /*3640*/  DSETP.GEU.AND P0, PT, R14, RZ, PT ;  /* 0x000000ff0e00722a */ /* 0x000fd00003f0e000 */
[----:B------:R-:W-:Y:S02]  /*3650*/  FSEL R12, R12, RZ, P0 ;  /* 0x000000ff0c0c7208 */ /* 0x000fe40000000000 */
[----:B------:R-:W-:Y:S02]  /*3660*/  @!P1 LEA.HI R3, R4, R4, RZ, 0x1 ;  /* 0x0000000404039211 */ /* 0x000fe400078f08ff */
[----:B------:R-:W-:Y:S02]  /*3670*/  FSEL R13, R13, RZ, P0 ;  /* 0x000000ff0d0d7208 */ /* 0x000fe40000000000 */
[----:B------:R-:W-:-:S04]  /*3680*/  @!P1 SHF.R.S32.HI R3, RZ, 0x1, R3 ;  /* 0x00000001ff039819 */ /* 0x000fc80000011403 */
[----:B------:R-:W-:Y:S02]  /*3690*/  @!P1 IADD3 R4, PT, PT, R4, -R3, RZ ;  /* 0x8000000304049210 */ /* 0x000fe40007ffe0ff */
[----:B------:R-:W-:Y:S02]  /*36a0*/  @!P1 LEA R9, R3, R9, 0x14 ;  /* 0x0000000903099211 */ /* 0x000fe400078ea0ff */
[----:B------:R-:W-:Y:S02]  /*36b0*/  @!P1 LEA R5, R4, 0x3ff00000, 0x14 ;  /* 0x3ff0000004059811 */ /* 0x000fe400078ea0ff */
[----:B------:R-:W-:-:S06]  /*36c0*/  @!P1 MOV R4, RZ ;  /* 0x000000ff00049202 */ /* 0x000fcc0000000f00 */
[----:B------:R-:W-:-:S11]  /*36d0*/  @!P1 DMUL R12, R8, R4 ;  /* 0x00000004080c9228 */ /* 0x000fd60000000000 */
.L_x_359:
[----:B------:R-:W-:Y:S01]  /*36e0*/  DFMA R10, R10, R12, R12 ;  /* 0x0000000c0a0a722b */ /* 0x000fe2000000000c */
[----:B------:R-:W-:Y:S01]  /*36f0*/  MOV R8, R0 ;  /* 0x0000000000087202 */ /* 0x000fe20000000f00 */
[----:B------:R-:W-:Y:S01]  /*3700*/  DSETP.NEU.AND P0, PT, |R12|, +INF , PT ;  /* 0x7ff000000c00742a */ /* 0x000fe20003f0d200 */
[----:B------:R-:W-:-:S07]  /*3710*/  MOV R9, 0x0 ;  /* 0x0000000000097802 */ /* 0x000fce0000000f00 */
[----:B------:R-:W-:Y:S02]  /*3720*/  FSEL R3, R12, R10, !P0 ;  /* 0x0000000a0c037208 */ /* 0x000fe40004000000 */
[----:B------:R-:W-:Y:S01]  /*3730*/  FSEL R4, R13, R11, !P0 ;  /* 0x0000000b0d047208 */ /* 0x000fe20004000000 */
[----:B------:R-:W-:Y:S06]  /*3740*/  RET.REL.NODEC R8 `(meanDzSum) ;  /* 0xffffffc8082c7950 */ /* 0x000fec0003c3ffff */
.L_x_360:
        /* <DEDUP_REMOVED lines=11> */
.L_x_481:


//--------------------- .text.computeDelta        --------------------------
	.section	.text.computeDelta,"ax",@progbits
	.align	128
        .global         computeDelta
        .type           computeDelta,@function
        .size           computeDelta,(.L_x_497 - computeDelta)
        .other          computeDelta,@"STO_CUDA_ENTRY STV_DEFAULT"
computeDelta:
.text.computeDelta:
        /* <DEDUP_REMOVED lines=16> */
.L_x_362:
        /* <DEDUP_REMOVED lines=8> */
.L_x_361:
[----:B------:R-:W0:Y:S01]  /*0180*/  LDCU UR4, c[0x0][0x3b8] ;  /* 0x00007700ff0477ac */ /* 0x000e220008000800 */
[----:B------:R-:W2:Y:S08]  /*0190*/  LDC.64 R2, c[0x0][0x390] ;  /* 0x0000e400ff027b82 */ /* 0x000eb00000000a00 */
[----:B-1----:R-:W1:Y:S01]  /*01a0*/  LDC.64 R6, c[0x0][0x398] ;  /* 0x0000e600ff067b82 */ /* 0x002e620000000a00 */
[----:B0-----:R-:W-:-:S09]  /*01b0*/  UISETP.GT.AND UP0, UPT, UR4, URZ, UPT ;  /* 0x000000ff0400728c */ /* 0x001fd2000bf04270 */
[----:B------:R-:W-:Y:S05]  /*01c0*/  BRA.U UP0, `(.L_x_363) ;  /* 0x0000000100207547 */ /* 0x000fea000b800000 */
.L_x_364:
        /* <DEDUP_REMOVED lines=8> */
.L_x_363:
[----:B------:R-:W0:Y:S08]  /*0250*/  LDC R10, c[0x0][0x3bc] ;  /* 0x0000ef00ff0a7b82 */ /* 0x000e300000000800 */
[----:B--2---:R-:W2:Y:S08]  /*0260*/  LDC.64 R2, c[0x0][0x390] ;  /* 0x0000e400ff027b82 */ /* 0x004eb00000000a00 */
[----:B-1----:R-:W1:Y:S01]  /*0270*/  LDC.64 R6, c[0x0][0x398] ;  /* 0x0000e600ff067b82 */ /* 0x002e620000000a00 */
[----:B0-----:R-:W-:-:S13]  /*0280*/  ISETP.GT.AND P0, PT, R10, RZ, PT ;  /* 0x000000ff0a00720c */ /* 0x001fda0003f04270 */
[----:B--2---:R-:W-:Y:S05]  /*0290*/  @P0 BRA `(.L_x_365) ;  /* 0x0000000000200947 */ /* 0x004fea0003800000 */
.L_x_366:
        /* <DEDUP_REMOVED lines=8> */
.L_x_365:
[----:B------:R-:W0:Y:S01]  /*0320*/  LDCU.128 UR12, c[0x0][0x3a0] ;  /* 0x00007400ff0c77ac */ /* 0x000e220008000c00 */
[C---:B------:R-:W-:Y:S02]  /*0330*/  LOP3.LUT R20, R10.reuse, 0x3, RZ, 0xc0, !PT ;  /* 0x000000030a147812 */ /* 0x040fe400078ec0ff */
[----:B------:R-:W-:Y:S01]  /*0340*/  LOP3.LUT R10, R10, 0x7ffffff8, RZ, 0xc0, !PT ;  /* 0x7ffffff80a0a7812 */ /* 0x000fe200078ec0ff */
[----:B------:R-:W2:Y:S01]  /*0350*/  LDCU.64 UR10, c[0x0][0x380] ;  /* 0x00007000ff0a77ac */ /* 0x000ea20008000a00 */
[----:B0-----:R-:W-:Y:S02]  /*0360*/  UIADD3 UR7, UP1, UPT, UR12, 0x10, URZ ;  /* 0x000000100c077890 */ /* 0x001fe4000ff3e0ff */
[----:B------:R-:W-:Y:S02]  /*0370*/  UIADD3 UR5, UP2, UPT, UR14, 0x10, URZ ;  /* 0x000000100e057890 */ /* 0x000fe4000ff5e0ff */
[----:B--2---:R-:W-:Y:S02]  /*0380*/  UIADD3 UR9, UP0, UPT, UR10, 0x10, URZ ;  /* 0x000000100a097890 */ /* 0x004fe4000ff1e0ff */
[----:B------:R-:W-:-:S02]  /*0390*/  UIADD3.X UR8, UPT, UPT, URZ, UR13, URZ, UP1, !UPT ;  /* 0x0000000dff087290 */ /* 0x000fc40008ffe4ff */
[----:B------:R-:W-:Y:S02]  /*03a0*/  UIADD3.X UR6, UPT, UPT, URZ, UR15, URZ, UP2, !UPT ;  /* 0x0000000fff067290 */ /* 0x000fe400097fe4ff */
[----:B------:R-:W-:-:S12]  /*03b0*/  UIADD3.X UR10, UPT, UPT, URZ, UR11, URZ, UP0, !UPT ;  /* 0x0000000bff0a7290 */ /* 0x000fd800087fe4ff */
.L_x_373:
[----:B------:R-:W0:Y:S02]  /*03c0*/  LDC.64 R2, c[0x0][0x388] ;  /* 0x0000e200ff027b82 */ /* 0x000e240000000a00 */
[----:B0-----:R-:W-:-:S05]  /*03d0*/  IMAD.WIDE R2, R0, 0x4, R2 ;  /* 0x0000000400027825 */ /* 0x001fca00078e0202 */
[----:B-----5:R0:W5:Y:S01]  /*03e0*/  LDG.E R11, desc[UR16][R2.64] ;  /* 0x00000010020b7981 */ /* 0x020162000c1e1900 */
[----:B------:R-:W-:Y:S01]  /*03f0*/  HFMA2 R16, -RZ, RZ, 0, 0 ;  /* 0x00000000ff107431 */ /* 0x000fe200000001ff */
[----:B------:R-:W-:Y:S01]  /*0400*/  MOV R13, RZ ;  /* 0x000000ff000d7202 */ /* 0x000fe20000000f00 */
[----:B------:R-:W-:-:S07]  /*0410*/  HFMA2 R14, -RZ, RZ, 0, 0 ;  /* 0x00000000ff0e7431 */ /* 0x000fce00000001ff */
.L_x_372:
[----:B--2---:R-:W2:Y:S01]  /*0420*/  LDCU.64 UR12, c[0x0][0x3b0] ;  /* 0x00007600ff0c77ac */ /* 0x004ea20008000a00 */
[----:B------:R-:W-:Y:S01]  /*0430*/  MOV R15, RZ ;  /* 0x000000ff000f7202 */ /* 0x000fe20000000f00 */
[C---:B--2---:R-:W-:Y:S01]  /*0440*/  IMAD R12, R13.reuse, UR13, R0 ;  /* 0x0000000d0d0c7c24 */ /* 0x044fe2000f8e0200 */
[----:B------:R-:W-:-:S04]  /*0450*/  IADD3 R13, PT, PT, R13, 0x1, RZ ;  /* 0x000000010d0d7810 */ /* 0x000fc80007ffe0ff */
[----:B01----:R-:W-:-:S13]  /*0460*/  ISETP.NE.AND P0, PT, R13, UR12, PT ;  /* 0x0000000c0d007c0c */ /* 0x003fda000bf05270 */
.L_x_371:
[----:B--2---:R-:W2:Y:S01]  /*0470*/  LDCU.64 UR12, c[0x0][0x3b8] ;  /* 0x00007700ff0c77ac */ /* 0x004ea20008000a00 */
[----:B------:R-:W-:Y:S01]  /*0480*/  MOV R18, RZ ;  /* 0x000000ff00127202 */ /* 0x000fe20000000f00 */
[----:B--2---:R-:W-:Y:S01]  /*0490*/  UISETP.GE.U32.AND UP0, UPT, UR13, 0x8, UPT ;  /* 0x000000080d00788c */ /* 0x004fe2000bf06070 */
[----:B------:R-:W-:Y:S01]  /*04a0*/  IMAD R17, R12, UR12, R15 ;  /* 0x0000000c0c117c24 */ /* 0x000fe2000f8e020f */
[----:B------:R-:W-:-:S03]  /*04b0*/  IADD3 R15, PT, PT, R15, 0x1, RZ ;  /* 0x000000010f0f7810 */ /* 0x000fc60007ffe0ff */
[----:B------:R-:W-:Y:S01]  /*04c0*/  IMAD R17, R17, UR13, RZ ;  /* 0x0000000d11117c24 */ /* 0x000fe2000f8e02ff */
[----:B------:R-:W-:-:S03]  /*04d0*/  ISETP.NE.AND P1, PT, R15, UR12, PT ;  /* 0x0000000c0f007c0c */ /* 0x000fc6000bf25270 */
[----:B01----:R-:W-:Y:S10]  /*04e0*/  BRA.U !UP0, `(.L_x_367) ;  /* 0x0000000508007547 */ /* 0x003ff4000b800000 */
[----:B----4-:R-:W-:Y:S02]  /*04f0*/  IADD3 R8, PT, PT, -R10, RZ, RZ ;  /* 0x000000ff0a087210 */ /* 0x010fe40007ffe1ff */
[----:B------:R-:W-:-:S07]  /*0500*/  MOV R9, R17 ;  /* 0x0000001100097202 */ /* 0x000fce0000000f00 */
.L_x_368:
[----:B0-----:R-:W-:Y:S02]  /*0510*/  MOV R2, UR9 ;  /* 0x0000000900027c02 */ /* 0x001fe40008000f00 */
[----:B------:R-:W-:-:S03]  /*0520*/  MOV R3, UR10 ;  /* 0x0000000a00037c02 */ /* 0x000fc60008000f00 */
[----:B------:R-:W-:-:S05]  /*0530*/  IMAD.WIDE R2, R9, 0x4, R2 ;  /* 0x0000000409027825 */ /* 0x000fca00078e0202 */
[----:B--2---:R-:W2:Y:S01]  /*0540*/  LDG.E R19, desc[UR16][R2.64+-0x10] ;  /* 0xfffff01002137981 */ /* 0x004ea2000c1e1900 */
[----:B-1----:R-:W-:Y:S02]  /*0550*/  MOV R6, UR7 ;  /* 0x0000000700067c02 */ /* 0x002fe40008000f00 */
[----:B------:R-:W-:Y:S02]  /*0560*/  MOV R7, UR8 ;  /* 0x0000000800077c02 */ /* 0x000fe40008000f00 */
[----:B------:R-:W-:Y:S02]  /*0570*/  MOV R4, UR5 ;  /* 0x0000000500047c02 */ /* 0x000fe40008000f00 */
        /* <DEDUP_REMOVED lines=55> */
.L_x_367:
[----:B------:R-:W3:Y:S02]  /*08f0*/  LDCU UR4, c[0x0][0x3bc] ;  /* 0x00007780ff0477ac */ /* 0x000ee40008000800 */
[----:B---3--:R-:W-:-:S04]  /*0900*/  ULOP3.LUT UR4, UR4, 0x7, URZ, 0xc0, !UPT ;  /* 0x0000000704047892 */ /* 0x008fc8000f8ec0ff */
        /* <DEDUP_REMOVED lines=8> */
[----:B-1----:R-:W1:Y:S08]  /*0990*/  LDC.64 R6, c[0x0][0x3a0] ;  /* 0x0000e800ff067b82 */ /* 0x002e700000000a00 */
[----:B--2---:R-:W2:Y:S01]  /*09a0*/  LDC.64 R4, c[0x0][0x3a8] ;  /* 0x0000ea00ff047b82 */ /* 0x004ea20000000a00 */
[----:B0-----:R-:W-:-:S05]  /*09b0*/  IMAD.WIDE R2, R19, 0x4, R2 ;  /* 0x0000000413027825 */ /* 0x001fca00078e0202 */
[----:B----4-:R-:W3:Y:S01]  /*09c0*/  LDG.E R9, desc[UR16][R2.64] ;  /* 0x0000001002097981 */ /* 0x010ee2000c1e1900 */
[----:B-1----:R-:W-:-:S05]  /*09d0*/  IMAD.WIDE R6, R19, 0x4, R6 ;  /* 0x0000000413067825 */ /* 0x002fca00078e0206 */
[----:B------:R-:W4:Y:S01]  /*09e0*/  LDG.E R23, desc[UR16][R6.64] ;  /* 0x0000001006177981 */ /* 0x000f22000c1e1900 */
[----:B--2---:R-:W-:-:S04]  /*09f0*/  IMAD.WIDE R4, R19, 0x4, R4 ;  /* 0x0000000413047825 */ /* 0x004fc800078e0204 */
[----:B---3-5:R-:W-:-:S05]  /*0a00*/  FMUL R25, R11, R9 ;  /* 0x000000090b197220 */ /* 0x028fca0000400000 */
[----:B------:R0:W-:Y:S04]  /*0a10*/  STG.E desc[UR16][R4.64], R25 ;  /* 0x0000001904007986 */ /* 0x0001e8000c101910 */
[----:B------:R-:W2:Y:S04]  /*0a20*/  LDG.E R22, desc[UR16][R2.64+0x4] ;  /* 0x0000041002167981 */ /* 0x000ea8000c1e1900 */
[----:B------:R-:W3:Y:S01]  /*0a30*/  LDG.E R21, desc[UR16][R6.64+0x4] ;  /* 0x0000041006157981 */ /* 0x000ee2000c1e1900 */
[----:B--2---:R-:W-:-:S05]  /*0a40*/  FMUL R27, R11, R22 ;  /* 0x000000160b1b7220 */ /* 0x004fca0000400000 */
        /* <DEDUP_REMOVED lines=8> */
[----:B----4-:R-:W-:-:S03]  /*0ad0*/  FFMA R23, R9, R23, R14 ;  /* 0x0000001709177223 */ /* 0x010fc6000000000e */
[----:B------:R-:W-:Y:S01]  /*0ae0*/  FADD R25, R25, R22 ;  /* 0x0000001619197221 */ /* 0x000fe20000000000 */
[----:B---3--:R-:W-:-:S03]  /*0af0*/  FFMA R21, R22, R21, R23 ;  /* 0x0000001516157223 */ /* 0x008fc60000000017 */
[----:B------:R-:W-:Y:S01]  /*0b00*/  FADD R25, R25, R8 ;  /* 0x0000000819197221 */ /* 0x000fe20000000000 */
[----:B------:R-:W-:Y:S01]  /*0b10*/  FFMA R19, R8, R19, R21 ;  /* 0x0000001308137223 */ /* 0x000fe20000000015 */
[----:B------:R-:W-:Y:S01]  /*0b20*/  IADD3 R18, PT, PT, R18, 0x4, RZ ;  /* 0x0000000412127810 */ /* 0x000fe20007ffe0ff */
[----:B--2---:R-:W-:-:S05]  /*0b30*/  FMUL R28, R11, R24 ;  /* 0x000000180b1c7220 */ /* 0x004fca0000400000 */
[----:B------:R1:W-:Y:S01]  /*0b40*/  STG.E desc[UR16][R4.64+0xc], R28 ;  /* 0x00000c1c04007986 */ /* 0x0003e2000c101910 */
[----:B------:R-:W-:Y:S01]  /*0b50*/  FADD R16, R25, R24 ;  /* 0x0000001819107221 */ /* 0x000fe20000000000 */
[----:B------:R-:W-:-:S07]  /*0b60*/  FFMA R14, R24, R26, R19 ;  /* 0x0000001a180e7223 */ /* 0x000fce0000000013 */
.L_x_370:
[----:B------:R-:W-:Y:S05]  /*0b70*/  @!P2 BRA `(.L_x_369) ;  /* 0x000000000090a947 */ /* 0x000fea0003800000 */
[----:B------:R-:W-:Y:S01]  /*0b80*/  ISETP.NE.AND P2, PT, R20, 0x1, PT ;  /* 0x000000011400780c */ /* 0x000fe20003f45270 */
[----:B0-----:R-:W0:Y:S08]  /*0b90*/  LDC.64 R2, c[0x0][0x3a0] ;  /* 0x0000e800ff027b82 */ /* 0x001e300000000a00 */
[----:B-1----:R-:W1:Y:S04]  /*0ba0*/  LDC.64 R6, c[0x0][0x3a8] ;  /* 0x0000ea00ff067b82 */ /* 0x002e680000000a00 */
[----:B----4-:R-:W-:-:S04]  /*0bb0*/  @P2 IADD3 R9, PT, PT, R17, R18, RZ ;  /* 0x0000001211092210 */ /* 0x010fc80007ffe0ff */
[----:B--2---:R-:W2:Y:S08]  /*0bc0*/  @P2 LDC.64 R4, c[0x0][0x380] ;  /* 0x0000e000ff042b82 */ /* 0x004eb00000000a00 */
[----:B------:R-:W3:Y:S01]  /*0bd0*/  LDC R8, c[0x0][0x3bc] ;  /* 0x0000ef00ff087b82 */ /* 0x000ee20000000800 */
[----:B--2---:R-:W-:-:S05]  /*0be0*/  @P2 IMAD.WIDE R4, R9, 0x4, R4 ;  /* 0x0000000409042825 */ /* 0x004fca00078e0204 */
[----:B------:R-:W2:Y:S01]  /*0bf0*/  @P2 LDG.E R21, desc[UR16][R4.64] ;  /* 0x0000001004152981 */ /* 0x000ea2000c1e1900 */
[----:B0-----:R-:W-:-:S04]  /*0c00*/  @P2 IMAD.WIDE R2, R9, 0x4, R2 ;  /* 0x0000000409022825 */ /* 0x001fc800078e0202 */
[----:B-1----:R-:W-:Y:S01]  /*0c10*/  @P2 IMAD.WIDE R6, R9, 0x4, R6 ;  /* 0x0000000409062825 */ /* 0x002fe200078e0206 */
[----:B------:R-:W4:Y:S01]  /*0c20*/  @P2 LDG.E R22, desc[UR16][R2.64] ;  /* 0x0000001002162981 */ /* 0x000f22000c1e1900 */
[----:B---3--:R-:W-:-:S13]  /*0c30*/  LOP3.LUT P3, RZ, R8, 0x1, RZ, 0xc0, !PT ;  /* 0x0000000108ff7812 */ /* 0x008fda000786c0ff */
[----:B------:R-:W0:Y:S01]  /*0c40*/  @P3 LDC.64 R8, c[0x0][0x380] ;  /* 0x0000e000ff083b82 */ /* 0x000e220000000a00 */
[----:B--2--5:R-:W-:-:S05]  /*0c50*/  @P2 FMUL R23, R11, R21 ;  /* 0x000000150b172220 */ /* 0x024fca0000400000 */
[----:B------:R1:W-:Y:S04]  /*0c60*/  @P2 STG.E desc[UR16][R6.64], R23 ;  /* 0x0000001706002986 */ /* 0x0003e8000c101910 */
[----:B------:R2:W3:Y:S01]  /*0c70*/  @P2 LDG.E R24, desc[UR16][R4.64+0x4] ;  /* 0x0000041004182981 */ /* 0x0004e2000c1e1900 */
[----:B------:R-:W-:-:S03]  /*0c80*/  @P2 IADD3 R18, PT, PT, R18, 0x2, RZ ;  /* 0x0000000212122810 */ /* 0x000fc60007ffe0ff */
[----:B------:R-:W4:Y:S01]  /*0c90*/  @P2 LDG.E R3, desc[UR16][R2.64+0x4] ;  /* 0x0000041002032981 */ /* 0x000f22000c1e1900 */
[----:B------:R-:W-:Y:S02]  /*0ca0*/  @P3 IADD3 R17, PT, PT, R17, R18, RZ ;  /* 0x0000001211113210 */ /* 0x000fe40007ffe0ff */
[----:B------:R-:W1:Y:S03]  /*0cb0*/  LDC.64 R18, c[0x0][0x3a0] ;  /* 0x0000e800ff127b82 */ /* 0x000e660000000a00 */
[----:B0-----:R-:W-:-:S05]  /*0cc0*/  @P3 IMAD.WIDE R8, R17, 0x4, R8 ;  /* 0x0000000411083825 */ /* 0x001fca00078e0208 */
[----:B--2---:R-:W0:Y:S01]  /*0cd0*/  LDC.64 R4, c[0x0][0x3a8] ;  /* 0x0000ea00ff047b82 */ /* 0x004e220000000a00 */
[----:B-1----:R-:W-:-:S04]  /*0ce0*/  @P3 IMAD.WIDE R18, R17, 0x4, R18 ;  /* 0x0000000411123825 */ /* 0x002fc800078e0212 */
[----:B---3--:R-:W-:-:S05]  /*0cf0*/  @P2 FMUL R25, R11, R24 ;  /* 0x000000180b192220 */ /* 0x008fca0000400000 */
[----:B------:R3:W-:Y:S04]  /*0d00*/  @P2 STG.E desc[UR16][R6.64+0x4], R25 ;  /* 0x0000041906002986 */ /* 0x0007e8000c101910 */
[----:B------:R-:W2:Y:S04]  /*0d10*/  @P3 LDG.E R9, desc[UR16][R8.64] ;  /* 0x0000001008093981 */ /* 0x000ea8000c1e1900 */
[----:B------:R-:W3:Y:S01]  /*0d20*/  @P3 LDG.E R18, desc[UR16][R18.64] ;  /* 0x0000001012123981 */ /* 0x000ee2000c1e1900 */
[----:B0-----:R-:W-:-:S04]  /*0d30*/  @P3 IMAD.WIDE R4, R17, 0x4, R4 ;  /* 0x0000000411043825 */ /* 0x001fc800078e0204 */
[----:B------:R-:W-:Y:S01]  /*0d40*/  @P2 FADD R17, R16, R21 ;  /* 0x0000001510112221 */ /* 0x000fe20000000000 */
[----:B----4-:R-:W-:-:S03]  /*0d50*/  @P2 FFMA R21, R21, R22, R14 ;  /* 0x0000001615152223 */ /* 0x010fc6000000000e */
[----:B------:R-:W-:Y:S01]  /*0d60*/  @P2 FADD R16, R17, R24 ;  /* 0x0000001811102221 */ /* 0x000fe20000000000 */
[----:B------:R-:W-:Y:S01]  /*0d70*/  @P2 FFMA R14, R24, R3, R21 ;  /* 0x00000003180e2223 */ /* 0x000fe20000000015 */
[----:B--2---:R-:W-:-:S05]  /*0d80*/  @P3 FMUL R23, R11, R9 ;  /* 0x000000090b173220 */ /* 0x004fca0000400000 */
[----:B------:R0:W-:Y:S01]  /*0d90*/  @P3 STG.E desc[UR16][R4.64], R23 ;  /* 0x0000001704003986 */ /* 0x0001e2000c101910 */
[----:B------:R-:W-:Y:S01]  /*0da0*/  @P3 FADD R16, R16, R9 ;  /* 0x0000000910103221 */ /* 0x000fe20000000000 */
[----:B---3--:R-:W-:-:S07]  /*0db0*/  @P3 FFMA R14, R9, R18, R14 ;  /* 0x00000012090e3223 */ /* 0x008fce000000000e */
.L_x_369:
[----:B------:R-:W-:Y:S05]  /*0dc0*/  @P1 BRA `(.L_x_371) ;  /* 0xfffffff400a81947 */ /* 0x000fea000383ffff */
[----:B------:R-:W-:Y:S05]  /*0dd0*/  @P0 BRA `(.L_x_372) ;  /* 0xfffffff400900947 */ /* 0x000fea000383ffff */
[----:B0-----:R-:W0:Y:S01]  /*0de0*/  LDC.64 R2, c[0x0][0x390] ;  /* 0x0000e400ff027b82 */ /* 0x001e220000000a00 */
[----:B------:R-:W3:Y:S01]  /*0df0*/  LDCU UR4, c[0x0][0x360] ;  /* 0x00006c00ff0477ac */ /* 0x000ee20008000800 */
[----:B------:R-:W4:Y:S06]  /*0e00*/  LDCU UR11, c[0x0][0x3b4] ;  /* 0x00007680ff0b77ac */ /* 0x000f2c0008000800 */
[----:B-12---:R-:W1:Y:S08]  /*0e10*/  LDC.64 R4, c[0x0][0x398] ;  /* 0x0000e600ff047b82 */ /* 0x006e700000000a00 */
[----:B------:R-:W3:Y:S01]  /*0e20*/  LDC R7, c[0x0][0x370] ;  /* 0x0000dc00ff077b82 */ /* 0x000ee20000000800 */
[----:B0-----:R-:W-:-:S05]  /*0e30*/  IMAD.WIDE R2, R0, 0x4, R2 ;  /* 0x0000000400027825 */ /* 0x001fca00078e0202 */
[----:B------:R0:W-:Y:S01]  /*0e40*/  STG.E desc[UR16][R2.64], R14 ;  /* 0x0000000e02007986 */ /* 0x0001e2000c101910 */
[----:B-1----:R-:W-:-:S05]  /*0e50*/  IMAD.WIDE R4, R0, 0x4, R4 ;  /* 0x0000000400047825 */ /* 0x002fca00078e0204 */
[----:B------:R0:W-:Y:S01]  /*0e60*/  STG.E desc[UR16][R4.64], R16 ;  /* 0x0000001004007986 */ /* 0x0001e2000c101910 */
[----:B---3--:R-:W-:-:S05]  /*0e70*/  IMAD R0, R7, UR4, R0 ;  /* 0x0000000407007c24 */ /* 0x008fca000f8e0200 */
[----:B----4-:R-:W-:-:S13]  /*0e80*/  ISETP.GE.AND P0, PT, R0, UR11, PT ;  /* 0x0000000b00007c0c */ /* 0x010fda000bf06270 */
[----:B0-----:R-:W-:Y:S05]  /*0e90*/  @!P0 BRA `(.L_x_373) ;  /* 0xfffffff400488947 */ /* 0x001fea000383ffff */
[----:B------:R-:W-:Y:S05]  /*0ea0*/  EXIT ;  /* 0x000000000000794d */ /* 0x000fea0003800000 */
.L_x_374:
        /* <DEDUP_REMOVED lines=13> */
.L_x_497:


//--------------------- .text.culOutput_full      --------------------------
	.section	.text.culOutput_full,"ax",@progbits
	.align	128
        .global         culOutput_full
        .type           culOutput_full,@function
        .size           culOutput_full,(.L_x_482 - culOutput_full)
        .other          culOutput_full,@"STO_CUDA_ENTRY STV_DEFAULT"
culOutput_full:
.text.culOutput_full:
        /* <DEDUP_REMOVED lines=8> */
[----:B------:R-:W0:Y:S02]  /*0080*/  LDC R11, c[0x0][0x3b8] ;  /* 0x0000ee00ff0b7b82 */ /* 0x000e240000000800 */
[----:B0-----:R-:W-:-:S13]  /*0090*/  ISETP.GE.AND P0, PT, R11, 0x1, PT ;  /* 0x000000010b00780c */ /* 0x001fda0003f06270 */
[----:B------:R-:W-:Y:S05]  /*00a0*/  @!P0 EXIT ;  /* 0x000000000000894d */ /* 0x000fea0003800000 */
[----:B------:R-:W0:Y:S01]  /*00b0*/  LDCU UR4, c[0x0][0x370] ;  /* 0x00006e00ff0477ac */ /* 0x000e220008000800 */
[C---:B------:R-:W-:Y:S02]  /*00c0*/  LOP3.LUT R13, R11.reuse, 0x7ffffff8, RZ, 0xc0, !PT ;  /* 0x7ffffff80b0d7812 */ /* 0x040fe400078ec0ff */
[C---:B------:R-:W-:Y:S01]  /*00d0*/  LOP3.LUT R12, R11.reuse, 0x7, RZ, 0xc0, !PT ;  /* 0x000000070b0c7812 */ /* 0x040fe200078ec0ff */
[----:B------:R-:W1:Y:S01]  /*00e0*/  LDCU.64 UR6, c[0x0][0x358] ;  /* 0x00006b00ff0677ac */ /* 0x000e620008000a00 */
[----:B------:R-:W-:Y:S02]  /*00f0*/  LOP3.LUT R11, R11, 0x3, RZ, 0xc0, !PT ;  /* 0x000000030b0b7812 */ /* 0x000fe400078ec0ff */
[----:B------:R-:W-:Y:S01]  /*0100*/  IADD3 R9, PT, PT, -R13, RZ, RZ ;  /* 0x000000ff0d097210 */ /* 0x000fe20007ffe1ff */
[----:B0-----:R-:W-:-:S07]  /*0110*/  IMAD R10, R10, UR4, RZ ;  /* 0x000000040a0a7c24 */ /* 0x001fce000f8e02ff */
.L_x_410:
[----:B012---:R-:W0:Y:S01]  /*0120*/  LDC.64 R2, c[0x0][0x388] ;  /* 0x0000e200ff027b82 */ /* 0x007e220000000a00 */
[----:B------:R-:W2:Y:S07]  /*0130*/  LDCU UR4, c[0x0][0x3b8] ;  /* 0x00007700ff0477ac */ /* 0x000eae0008000800 */
[----:B---3--:R-:W3:Y:S08]  /*0140*/  LDC.64 R14, c[0x0][0x390] ;  /* 0x0000e400ff0e7b82 */ /* 0x008ef00000000a00 */
[----:B------:R-:W4:Y:S08]  /*0150*/  LDC.64 R16, c[0x0][0x398] ;  /* 0x0000e600ff107b82 */ /* 0x000f300000000a00 */
[----:B------:R-:W2:Y:S01]  /*0160*/  LDC.64 R18, c[0x0][0x3a0] ;  /* 0x0000e800ff127b82 */ /* 0x000ea20000000a00 */
[----:B0-----:R-:W-:-:S05]  /*0170*/  IMAD.WIDE R2, R25, 0x4, R2 ;  /* 0x0000000419027825 */ /* 0x001fca00078e0202 */
[----:B-1---5:R0:W5:Y:S01]  /*0180*/  LDG.E R8, desc[UR6][R2.64] ;  /* 0x0000000602087981 */ /* 0x022162000c1e1900 */
[----:B---3--:R-:W-:-:S05]  /*0190*/  IMAD.WIDE R14, R25, 0x4, R14 ;  /* 0x00000004190e7825 */ /* 0x008fca00078e020e */
[----:B------:R0:W5:Y:S01]  /*01a0*/  LDG.E R7, desc[UR6][R14.64] ;  /* 0x000000060e077981 */ /* 0x000162000c1e1900 */
[----:B----4-:R-:W-:-:S05]  /*01b0*/  IMAD.WIDE R16, R25, 0x4, R16 ;  /* 0x0000000419107825 */ /* 0x010fca00078e0210 */
[----:B------:R0:W5:Y:S01]  /*01c0*/  LDG.E R6, desc[UR6][R16.64] ;  /* 0x0000000610067981 */ /* 0x000162000c1e1900 */
[----:B--2---:R-:W-:-:S05]  /*01d0*/  IMAD.WIDE R18, R25, 0x4, R18 ;  /* 0x0000000419127825 */ /* 0x004fca00078e0212 */
[----:B------:R0:W5:Y:S01]  /*01e0*/  LDG.E R5, desc[UR6][R18.64] ;  /* 0x0000000612057981 */ /* 0x000162000c1e1900 */
[----:B------:R-:W-:Y:S01]  /*01f0*/  UISETP.GE.U32.AND UP0, UPT, UR4, 0x8, UPT ;  /* 0x000000080400788c */ /* 0x000fe2000bf06070 */
[----:B------:R-:W-:-:S08]  /*0200*/  HFMA2 R4, -RZ, RZ, 0, 0 ;  /* 0x00000000ff047431 */ /* 0x000fd000000001ff */
[----:B0-----:R-:W-:Y:S05]  /*0210*/  BRA.U !UP0, `(.L_x_375) ;  /* 0x0000000908e47547 */ /* 0x001fea000b800000 */
[----:B------:R-:W0:Y:S01]  /*0220*/  LDC R4, c[0x0][0x3c4] ;  /* 0x0000f100ff047b82 */ /* 0x000e220000000800 */
[----:B------:R-:W-:Y:S02]  /*0230*/  MOV R3, R25 ;  /* 0x0000001900037202 */ /* 0x000fe40000000f00 */
[----:B------:R-:W-:-:S05]  /*0240*/  MOV R2, R9 ;  /* 0x0000000900027202 */ /* 0x000fca0000000f00 */
[----:B------:R-:W1:Y:S08]  /*0250*/  LDC.64 R16, c[0x0][0x380] ;  /* 0x0000e000ff107b82 */ /* 0x000e700000000a00 */
[----:B------:R-:W2:Y:S02]  /*0260*/  LDC.64 R14, c[0x0][0x3a8] ;  /* 0x0000ea00ff0e7b82 */ /* 0x000ea40000000a00 */
.L_x_392:
[----:B-1-3--:R-:W-:-:S05]  /*0270*/  IMAD.WIDE R20, R3, 0x4, R16 ;  /* 0x0000000403147825 */ /* 0x00afca00078e0210 */
[----:B------:R-:W3:Y:S01]  /*0280*/  LDG.E R19, desc[UR6][R20.64] ;  /* 0x0000000614137981 */ /* 0x000ee2000c1e1900 */
[----:B-----5:R-:W1:Y:S01]  /*0290*/  MUFU.RCP R18, R7 ;  /* 0x0000000700127308 */ /* 0x020e620000001000 */
[----:B------:R-:W-:Y:S01]  /*02a0*/  BSSY.RECONVERGENT B2, `(.L_x_376) ;  /* 0x000000c000027945 */ /* 0x000fe20003800200 */
[----:B-1----:R-:W-:-:S04]  /*02b0*/  FFMA R23, -R7, R18, 1 ;  /* 0x3f80000007177423 */ /* 0x002fc80000000112 */
[----:B------:R-:W-:Y:S01]  /*02c0*/  FFMA R23, R18, R23, R18 ;  /* 0x0000001712177223 */ /* 0x000fe20000000012 */
[----:B---3--:R-:W-:-:S04]  /*02d0*/  FADD R0, -R8, R19 ;  /* 0x0000001308007221 */ /* 0x008fc80000000100 */
[----:B------:R-:W1:Y:S01]  /*02e0*/  FCHK P0, R0, R7 ;  /* 0x0000000700007302 */ /* 0x000e620000000000 */
[----:B------:R-:W-:-:S04]  /*02f0*/  FFMA R18, R0, R23, RZ ;  /* 0x0000001700127223 */ /* 0x000fc800000000ff */
[----:B------:R-:W-:-:S04]  /*0300*/  FFMA R19, -R7, R18, R0 ;  /* 0x0000001207137223 */ /* 0x000fc80000000100 */
[----:B------:R-:W-:Y:S01]  /*0310*/  FFMA R27, R23, R19, R18 ;  /* 0x00000013171b7223 */ /* 0x000fe20000000012 */
[----:B-1----:R-:W-:Y:S06]  /*0320*/  @!P0 BRA `(.L_x_377) ;  /* 0x00000000000c8947 */ /* 0x002fec0003800000 */
[----:B------:R-:W-:-:S07]  /*0330*/  MOV R24, 0x350 ;  /* 0x0000035000187802 */ /* 0x000fce0000000f00 */
[----:B0-2---:R-:W-:Y:S05]  /*0340*/  CALL.REL.NOINC `($__internal_10_$__cuda_sm3x_div_rn_noftz_f32_slowpath) ;  /* 0x0000001400947944 */ /* 0x005fea0003c00000 */
[----:B------:R-:W-:-:S07]  /*0350*/  MOV R27, R0 ;  /* 0x00000000001b7202 */ /* 0x000fce0000000f00 */
.L_x_377:
[----:B------:R-:W-:Y:S05]  /*0360*/  BSYNC.RECONVERGENT B2 ;  /* 0x0000000000027941 */ /* 0x000fea0003800200 */
.L_x_376:
[----:B------:R-:W1:Y:S01]  /*0370*/  LDC.64 R18, c[0x0][0x3b0] ;  /* 0x0000ec00ff127b82 */ /* 0x000e620000000a00 */
[----:B--2---:R-:W-:-:S04]  /*0380*/  IMAD.WIDE R22, R3, 0x4, R14 ;  /* 0x0000000403167825 */ /* 0x004fc800078e020e */
[----:B------:R-:W-:Y:S01]  /*0390*/  FFMA R29, R6, R27, R5 ;  /* 0x0000001b061d7223 */ /* 0x000fe20000000005 */
[----:B0-----:R-:W-:Y:S01]  /*03a0*/  IMAD.WIDE R20, R4, 0x4, R20 ;  /* 0x0000000404147825 */ /* 0x001fe200078e0214 */
[----:B------:R0:W-:Y:S03]  /*03b0*/  STG.E desc[UR6][R22.64], R27 ;  /* 0x0000001b16007986 */ /* 0x0001e6000c101906 */
[----:B-1----:R-:W-:-:S05]  /*03c0*/  IMAD.WIDE R18, R3, 0x4, R18 ;  /* 0x0000000403127825 */ /* 0x002fca00078e0212 */
[----:B------:R0:W-:Y:S04]  /*03d0*/  STG.E desc[UR6][R18.64], R29 ;  /* 0x0000001d12007986 */ /* 0x0001e8000c101906 */
[----:B------:R-:W2:Y:S01]  /*03e0*/  LDG.E R31, desc[UR6][R20.64] ;  /* 0x00000006141f7981 */ /* 0x000ea2000c1e1900 */
[----:B------:R-:W1:Y:S01]  /*03f0*/  MUFU.RCP R0, R7 ;  /* 0x0000000700007308 */ /* 0x000e620000001000 */
[----:B------:R-:W-:Y:S01]  /*0400*/  BSSY.RECONVERGENT B2, `(.L_x_378) ;  /* 0x000000d000027945 */ /* 0x000fe20003800200 */
[----:B-1----:R-:W-:-:S04]  /*0410*/  FFMA R33, -R7, R0, 1 ;  /* 0x3f80000007217423 */ /* 0x002fc80000000100 */
[----:B------:R-:W-:Y:S01]  /*0420*/  FFMA R0, R0, R33, R0 ;  /* 0x0000002100007223 */ /* 0x000fe20000000000 */
[----:B--2---:R-:W-:-:S04]  /*0430*/  FADD R26, -R8, R31 ;  /* 0x0000001f081a7221 */ /* 0x004fc80000000100 */
[----:B------:R-:W1:Y:S01]  /*0440*/  FCHK P0, R26, R7 ;  /* 0x000000071a007302 */ /* 0x000e620000000000 */
[----:B------:R-:W-:-:S04]  /*0450*/  FFMA R24, R0, R26, RZ ;  /* 0x0000001a00187223 */ /* 0x000fc800000000ff */
[----:B------:R-:W-:-:S04]  /*0460*/  FFMA R31, -R7, R24, R26 ;  /* 0x00000018071f7223 */ /* 0x000fc8000000011a */
[----:B------:R-:W-:Y:S01]  /*0470*/  FFMA R31, R0, R31, R24 ;  /* 0x0000001f001f7223 */ /* 0x000fe20000000018 */
[----:B01----:R-:W-:Y:S06]  /*0480*/  @!P0 BRA `(.L_x_379) ;  /* 0x0000000000108947 */ /* 0x003fec0003800000 */
[----:B------:R-:W-:Y:S02]  /*0490*/  MOV R0, R26 ;  /* 0x0000001a00007202 */ /* 0x000fe40000000f00 */
[----:B------:R-:W-:-:S07]  /*04a0*/  MOV R24, 0x4c0 ;  /* 0x000004c000187802 */ /* 0x000fce0000000f00 */
[----:B------:R-:W-:Y:S05]  /*04b0*/  CALL.REL.NOINC `($__internal_10_$__cuda_sm3x_div_rn_noftz_f32_slowpath) ;  /* 0x0000001400387944 */ /* 0x000fea0003c00000 */
[----:B------:R-:W-:-:S07]  /*04c0*/  MOV R31, R0 ;  /* 0x00000000001f7202 */ /* 0x000fce0000000f00 */
.L_x_379:
[----:B------:R-:W-:Y:S05]  /*04d0*/  BSYNC.RECONVERGENT B2 ;  /* 0x0000000000027941 */ /* 0x000fea0003800200 */
.L_x_378:
[----:B------:R-:W-:-:S04]  /*04e0*/  IMAD.WIDE R22, R4, 0x4, R22 ;  /* 0x0000000404167825 */ /* 0x000fc800078e0216 */
[----:B------:R-:W-:Y:S01]  /*04f0*/  FFMA R27, R6, R31, R5 ;  /* 0x0000001f061b7223 */ /* 0x000fe20000000005 */
[C---:B------:R-:W-:Y:S01]  /*0500*/  IMAD.WIDE R18, R4.reuse, 0x4, R18 ;  /* 0x0000000404127825 */ /* 0x040fe200078e0212 */
[----:B------:R0:W-:Y:S03]  /*0510*/  STG.E desc[UR6][R22.64], R31 ;  /* 0x0000001f16007986 */ /* 0x0001e6000c101906 */
[----:B------:R-:W-:Y:S01]  /*0520*/  IMAD.WIDE R20, R4, 0x4, R20 ;  /* 0x0000000404147825 */ /* 0x000fe200078e0214 */
        /* <DEDUP_REMOVED lines=16> */
.L_x_381:
[----:B------:R-:W-:Y:S05]  /*0630*/  BSYNC.RECONVERGENT B2 ;  /* 0x0000000000027941 */ /* 0x000fea0003800200 */
.L_x_380:
        /* <DEDUP_REMOVED lines=21> */
.L_x_383:
[----:B------:R-:W-:Y:S05]  /*0790*/  BSYNC.RECONVERGENT B2 ;  /* 0x0000000000027941 */ /* 0x000fea0003800200 */
.L_x_382:
        /* <DEDUP_REMOVED lines=21> */
.L_x_385:
[----:B------:R-:W-:Y:S05]  /*08f0*/  BSYNC.RECONVERGENT B2 ;  /* 0x0000000000027941 */ /* 0x000fea0003800200 */
.L_x_384:
        /* <DEDUP_REMOVED lines=21> */
.L_x_387:
[----:B------:R-:W-:Y:S05]  /*0a50*/  BSYNC.RECONVERGENT B2 ;  /* 0x0000000000027941 */ /* 0x000fea0003800200 */
.L_x_386:
        /* <DEDUP_REMOVED lines=21> */
.L_x_389:
[----:B------:R-:W-:Y:S05]  /*0bb0*/  BSYNC.RECONVERGENT B2 ;  /* 0x0000000000027941 */ /* 0x000fea0003800200 */
.L_x_388:
[----:B------:R-:W-:-:S04]  /*0bc0*/  IMAD.WIDE R22, R4, 0x4, R22 ;  /* 0x0000000404167825 */ /* 0x000fc800078e0216 */
[----:B------:R-:W-:Y:S01]  /*0bd0*/  FFMA R27, R6, R29, R5 ;  /* 0x0000001d061b7223 */ /* 0x000fe20000000005 */
[C---:B------:R-:W-:Y:S01]  /*0be0*/  IMAD.WIDE R18, R4.reuse, 0x4, R18 ;  /* 0x0000000404127825 */ /* 0x040fe200078e0212 */
[----:B------:R0:W-:Y:S03]  /*0bf0*/  STG.E desc[UR6][R22.64], R29 ;  /* 0x0000001d16007986 */ /* 0x0001e6000c101906 */
[----:B------:R-:W-:Y:S01]  /*0c00*/  IMAD.WIDE R20, R4, 0x4, R20 ;  /* 0x0000000404147825 */ /* 0x000fe200078e0214 */
[----:B------:R0:W-:Y:S05]  /*0c10*/  STG.E desc[UR6][R18.64], R27 ;  /* 0x0000001b12007986 */ /* 0x0001ea000c101906 */
        /* <DEDUP_REMOVED lines=14> */
.L_x_391:
[----:B------:R-:W-:Y:S05]  /*0d00*/  BSYNC.RECONVERGENT B2 ;  /* 0x0000000000027941 */ /* 0x000fea0003800200 */
.L_x_390:
[----:B------:R-:W-:-:S04]  /*0d10*/  IMAD.WIDE R22, R4, 0x4, R22 ;  /* 0x0000000404167825 */ /* 0x000fc800078e0216 */
[----:B------:R-:W-:Y:S01]  /*0d20*/  FFMA R21, R6, R0, R5 ;  /* 0x0000000006157223 */ /* 0x000fe20000000005 */
[----:B------:R-:W-:Y:S01]  /*0d30*/  IADD3 R2, PT, PT, R2, 0x8, RZ ;  /* 0x0000000802027810 */ /* 0x000fe20007ffe0ff */
[----:B------:R-:W-:Y:S01]  /*0d40*/  IMAD.WIDE R18, R4, 0x4, R18 ;  /* 0x0000000404127825 */ /* 0x000fe200078e0212 */
[----:B------:R3:W-:Y:S02]  /*0d50*/  STG.E desc[UR6][R22.64], R0 ;  /* 0x0000000016007986 */ /* 0x0007e4000c101906 */
[----:B------:R-:W-:Y:S02]  /*0d60*/  ISETP.NE.AND P0, PT, R2, RZ, PT ;  /* 0x000000ff0200720c */ /* 0x000fe40003f05270 */
[----:B------:R-:W-:Y:S01]  /*0d70*/  LEA R3, R4, R3, 0x3 ;  /* 0x0000000304037211 */ /* 0x000fe200078e18ff */
[----:B------:R3:W-:Y:S10]  /*0d80*/  STG.E desc[UR6][R18.64], R21 ;  /* 0x0000001512007986 */ /* 0x0007f4000c101906 */
[----:B------:R-:W-:Y:S05]  /*0d90*/  @P0 BRA `(.L_x_392) ;  /* 0xfffffff400340947 */ /* 0x000fea000383ffff */
[----:B------:R-:W-:-:S07]  /*0da0*/  MOV R4, R13 ;  /* 0x0000000d00047202 */ /* 0x000fce0000000f00 */
.L_x_375:
[----:B------:R-:W-:-:S13]  /*0db0*/  ISETP.NE.AND P0, PT, R12, RZ, PT ;  /* 0x000000ff0c00720c */ /* 0x000fda0003f05270 */
[----:B------:R-:W-:Y:S05]  /*0dc0*/  @!P0 BRA `(.L_x_393) ;  /* 0x0000000800e08947 */ /* 0x000fea0003800000 */
[----:B---3--:R-:W-:-:S04]  /*0dd0*/  IADD3 R0, PT, PT, R12, -0x1, RZ ;  /* 0xffffffff0c007810 */ /* 0x008fc80007ffe0ff */
[----:B------:R-:W-:-:S13]  /*0de0*/  ISETP.GE.U32.AND P0, PT, R0, 0x3, PT ;  /* 0x000000030000780c */ /* 0x000fda0003f06070 */
[----:B------:R-:W-:Y:S05]  /*0df0*/  @!P0 BRA `(.L_x_394) ;  /* 0x0000000400848947 */ /* 0x000fea0003800000 */
[----:B------:R-:W0:Y:S01]  /*0e00*/  LDC.64 R16, c[0x0][0x380] ;  /* 0x0000e000ff107b82 */ /* 0x000e220000000a00 */
[----:B------:R-:W1:Y:S02]  /*0e10*/  LDCU UR4, c[0x0][0x3c4] ;  /* 0x00007880ff0477ac */ /* 0x000e640008000800 */
[----:B-1----:R-:W-:-:S04]  /*0e20*/  IMAD R2, R4, UR4, R25 ;  /* 0x0000000404027c24 */ /* 0x002fc8000f8e0219 */
[----:B0-----:R-:W-:-:S05]  /*0e30*/  IMAD.WIDE R16, R2, 0x4, R16 ;  /* 0x0000000402107825 */ /* 0x001fca00078e0210 */
[----:B------:R-:W2:Y:S01]  /*0e40*/  LDG.E R3, desc[UR6][R16.64] ;  /* 0x0000000610037981 */ /* 0x000ea2000c1e1900 */
[----:B-----5:R-:W0:Y:S01]  /*0e50*/  MUFU.RCP R0, R7 ;  /* 0x0000000700007308 */ /* 0x020e220000001000 */
[----:B------:R-:W-:Y:S01]  /*0e60*/  BSSY.RECONVERGENT B2, `(.L_x_395) ;  /* 0x000000d000027945 */ /* 0x000fe20003800200 */
[----:B0-----:R-:W-:-:S04]  /*0e70*/  FFMA R15, -R7, R0, 1 ;  /* 0x3f800000070f7423 */ /* 0x001fc80000000100 */
[----:B------:R-:W-:Y:S01]  /*0e80*/  FFMA R0, R0, R15, R0 ;  /* 0x0000000f00007223 */ /* 0x000fe20000000000 */
[----:B--2---:R-:W-:-:S04]  /*0e90*/  FADD R18, -R8, R3 ;  /* 0x0000000308127221 */ /* 0x004fc80000000100 */
[----:B------:R-:W0:Y:S01]  /*0ea0*/  FCHK P0, R18, R7 ;  /* 0x0000000712007302 */ /* 0x000e220000000000 */
[----:B------:R-:W-:-:S04]  /*0eb0*/  FFMA R3, R0, R18, RZ ;  /* 0x0000001200037223 */ /* 0x000fc800000000ff */
[----:B------:R-:W-:-:S04]  /*0ec0*/  FFMA R14, -R7, R3, R18 ;  /* 0x00000003070e7223 */ /* 0x000fc80000000112 */
[----:B------:R-:W-:Y:S01]  /*0ed0*/  FFMA R21, R0, R14, R3 ;  /* 0x0000000e00157223 */ /* 0x000fe20000000003 */
[----:B0-----:R-:W-:Y:S06]  /*0ee0*/  @!P0 BRA `(.L_x_396) ;  /* 0x0000000000108947 */ /* 0x001fec0003800000 */
[----:B------:R-:W-:Y:S02]  /*0ef0*/  MOV R0, R18 ;  /* 0x0000001200007202 */ /* 0x000fe40000000f00 */
[----:B------:R-:W-:-:S07]  /*0f00*/  MOV R24, 0xf20 ;  /* 0x00000f2000187802 */ /* 0x000fce0000000f00 */
[----:B------:R-:W-:Y:S05]  /*0f10*/  CALL.REL.NOINC `($__internal_10_$__cuda_sm3x_div_rn_noftz_f32_slowpath) ;  /* 0x0000000800a07944 */ /* 0x000fea0003c00000 */
[----:B------:R-:W-:-:S07]  /*0f20*/  MOV R21, R0 ;  /* 0x0000000000157202 */ /* 0x000fce0000000f00 */
.L_x_396:
[----:B------:R-:W-:Y:S05]  /*0f30*/  BSYNC.RECONVERGENT B2 ;  /* 0x0000000000027941 */ /* 0x000fea0003800200 */
.L_x_395:
[----:B------:R-:W0:Y:S08]  /*0f40*/  LDC.64 R14, c[0x0][0x3a8] ;  /* 0x0000ea00ff0e7b82 */ /* 0x000e300000000a00 */
[----:B------:R-:W1:Y:S08]  /*0f50*/  LDC.64 R18, c[0x0][0x3b0] ;  /* 0x0000ec00ff127b82 */ /* 0x000e700000000a00 */
[----:B------:R-:W2:Y:S01]  /*0f60*/  LDC R23, c[0x0][0x3c4] ;  /* 0x0000f100ff177b82 */ /* 0x000ea20000000800 */
[----:B0-----:R-:W-:-:S05]  /*0f70*/  IMAD.WIDE R14, R2, 0x4, R14 ;  /* 0x00000004020e7825 */ /* 0x001fca00078e020e */
[----:B------:R0:W-:Y:S01]  /*0f80*/  STG.E desc[UR6][R14.64], R21 ;  /* 0x000000150e007986 */ /* 0x0001e2000c101906 */
[----:B-1----:R-:W-:-:S04]  /*0f90*/  IMAD.WIDE R2, R2, 0x4, R18 ;  /* 0x0000000402027825 */ /* 0x002fc800078e0212 */
[----:B------:R-:W-:-:S05]  /*0fa0*/  FFMA R19, R6, R21, R5 ;  /* 0x0000001506137223 */ /* 0x000fca0000000005 */
[----:B------:R0:W-:Y:S01]  /*0fb0*/  STG.E desc[UR6][R2.64], R19 ;  /* 0x0000001302007986 */ /* 0x0001e2000c101906 */
[----:B--2---:R-:W-:-:S05]  /*0fc0*/  IMAD.WIDE R16, R23, 0x4, R16 ;  /* 0x0000000417107825 */ /* 0x004fca00078e0210 */
        /* <DEDUP_REMOVED lines=15> */
.L_x_398:
[----:B------:R-:W-:Y:S05]  /*10c0*/  BSYNC.RECONVERGENT B2 ;  /* 0x0000000000027941 */ /* 0x000fea0003800200 */
.L_x_397:
[----:B------:R-:W0:Y:S01]  /*10d0*/  LDC R21, c[0x0][0x3c4] ;  /* 0x0000f100ff157b82 */ /* 0x000e220000000800 */
[----:B------:R-:W-:Y:S01]  /*10e0*/  FFMA R19, R6, R23, R5 ;  /* 0x0000001706137223 */ /* 0x000fe20000000005 */
[----:B0-----:R-:W-:-:S04]  /*10f0*/  IMAD.WIDE R14, R21, 0x4, R14 ;  /* 0x00000004150e7825 */ /* 0x001fc800078e020e */
        /* <DEDUP_REMOVED lines=19> */
.L_x_400:
[----:B------:R-:W-:Y:S05]  /*1230*/  BSYNC.RECONVERGENT B2 ;  /* 0x0000000000027941 */ /* 0x000fea0003800200 */
.L_x_399:
[----:B------:R-:W0:Y:S01]  /*1240*/  LDC R23, c[0x0][0x3c4] ;  /* 0x0000f100ff177b82 */ /* 0x000e220000000800 */
[----:B------:R-:W-:Y:S01]  /*1250*/  FFMA R19, R6, R21, R5 ;  /* 0x0000001506137223 */ /* 0x000fe20000000005 */
[----:B0-----:R-:W-:-:S04]  /*1260*/  IMAD.WIDE R14, R23, 0x4, R14 ;  /* 0x00000004170e7825 */ /* 0x001fc800078e020e */
        /* <DEDUP_REMOVED lines=18> */
.L_x_402:
[----:B------:R-:W-:Y:S05]  /*1390*/  BSYNC.RECONVERGENT B2 ;  /* 0x0000000000027941 */ /* 0x000fea0003800200 */
.L_x_401:
[----:B------:R-:W0:Y:S01]  /*13a0*/  LDC R19, c[0x0][0x3c4] ;  /* 0x0000f100ff137b82 */ /* 0x000e220000000800 */
[----:B------:R-:W-:Y:S01]  /*13b0*/  FFMA R17, R6, R0, R5 ;  /* 0x0000000006117223 */ /* 0x000fe20000000005 */
[----:B------:R-:W-:Y:S01]  /*13c0*/  IADD3 R4, PT, PT, R4, 0x4, RZ ;  /* 0x0000000404047810 */ /* 0x000fe20007ffe0ff */
[----:B0-----:R-:W-:-:S04]  /*13d0*/  IMAD.WIDE R14, R19, 0x4, R14 ;  /* 0x00000004130e7825 */ /* 0x001fc800078e020e */
[----:B------:R-:W-:Y:S01]  /*13e0*/  IMAD.WIDE R2, R19, 0x4, R2 ;  /* 0x0000000413027825 */ /* 0x000fe200078e0202 */
[----:B------:R0:W-:Y:S04]  /*13f0*/  STG.E desc[UR6][R14.64], R0 ;  /* 0x000000000e007986 */ /* 0x0001e8000c101906 */
[----:B------:R0:W-:Y:S02]  /*1400*/  STG.E desc[UR6][R2.64], R17 ;  /* 0x0000001102007986 */ /* 0x0001e4000c101906 */
.L_x_394:
[----:B------:R-:W-:-:S13]  /*1410*/  ISETP.NE.AND P0, PT, R11, RZ, PT ;  /* 0x000000ff0b00720c */ /* 0x000fda0003f05270 */
[----:B------:R-:W-:Y:S05]  /*1420*/  @!P0 BRA `(.L_x_393) ;  /* 0x0000000400488947 */ /* 0x000fea0003800000 */
[----:B------:R-:W-:-:S13]  /*1430*/  ISETP.NE.AND P0, PT, R11, 0x1, PT ;  /* 0x000000010b00780c */ /* 0x000fda0003f05270 */
[----:B------:R-:W-:Y:S05]  /*1440*/  @!P0 BRA `(.L_x_403) ;  /* 0x0000000000cc8947 */ /* 0x000fea0003800000 */
[----:B0-----:R-:W0:Y:S01]  /*1450*/  LDC.64 R16, c[0x0][0x380] ;  /* 0x0000e000ff107b82 */ /* 0x001e220000000a00 */
        /* <DEDUP_REMOVED lines=18> */
.L_x_405:
[----:B------:R-:W-:Y:S05]  /*1580*/  BSYNC.RECONVERGENT B2 ;  /* 0x0000000000027941 */ /* 0x000fea0003800200 */
.L_x_404:
        /* <DEDUP_REMOVED lines=8> */
[----:B--2---:R-:W-:-:S06]  /*1610*/  IMAD.WIDE R16, R23, 0x4, R16 ;  /* 0x0000000417107825 */ /* 0x004fcc00078e0210 */
        /* <DEDUP_REMOVED lines=14> */
.L_x_407:
[----:B------:R-:W-:Y:S05]  /*1700*/  BSYNC.RECONVERGENT B2 ;  /* 0x0000000000027941 */ /* 0x000fea0003800200 */
.L_x_406:
[----:B------:R-:W0:Y:S01]  /*1710*/  LDC R19, c[0x0][0x3c4] ;  /* 0x0000f100ff137b82 */ /* 0x000e220000000800 */
[----:B------:R-:W-:Y:S01]  /*1720*/  FFMA R17, R6, R0, R5 ;  /* 0x0000000006117223 */ /* 0x000fe20000000005 */
[----:B------:R-:W-:Y:S01]  /*1730*/  IADD3 R4, PT, PT, R4, 0x2, RZ ;  /* 0x0000000204047810 */ /* 0x000fe20007ffe0ff */
[----:B0-----:R-:W-:-:S04]  /*1740*/  IMAD.WIDE R14, R19, 0x4, R14 ;  /* 0x00000004130e7825 */ /* 0x001fc800078e020e */
[----:B------:R-:W-:Y:S01]  /*1750*/  IMAD.WIDE R2, R19, 0x4, R2 ;  /* 0x0000000413027825 */ /* 0x000fe200078e0202 */
[----:B------:R1:W-:Y:S04]  /*1760*/  STG.E desc[UR6][R14.64], R0 ;  /* 0x000000000e007986 */ /* 0x0003e8000c101906 */
[----:B------:R1:W-:Y:S02]  /*1770*/  STG.E desc[UR6][R2.64], R17 ;  /* 0x0000001102007986 */ /* 0x0003e4000c101906 */
.L_x_403:
[----:B------:R-:W2:Y:S02]  /*1780*/  LDCU UR4, c[0x0][0x3b8] ;  /* 0x00007700ff0477ac */ /* 0x000ea40008000800 */
[----:B--2---:R-:W-:-:S09]  /*1790*/  ULOP3.LUT UP0, URZ, UR4, 0x1, URZ, 0xc0, !UPT ;  /* 0x0000000104ff7892 */ /* 0x004fd2000f80c0ff */
[----:B------:R-:W-:Y:S05]  /*17a0*/  BRA.U !UP0, `(.L_x_393) ;  /* 0x0000000108687547 */ /* 0x000fea000b800000 */
[----:B01----:R-:W0:Y:S01]  /*17b0*/  LDC.64 R14, c[0x0][0x380] ;  /* 0x0000e000ff0e7b82 */ /* 0x003e220000000a00 */
[----:B------:R-:W1:Y:S02]  /*17c0*/  LDCU UR4, c[0x0][0x3c4] ;  /* 0x00007880ff0477ac */ /* 0x000e640008000800 */
[----:B-1----:R-:W-:-:S04]  /*17d0*/  IMAD R2, R4, UR4, R25 ;  /* 0x0000000404027c24 */ /* 0x002fc8000f8e0219 */
[----:B0-----:R-:W-:-:S06]  /*17e0*/  IMAD.WIDE R14, R2, 0x4, R14 ;  /* 0x00000004020e7825 */ /* 0x001fcc00078e020e */
        /* <DEDUP_REMOVED lines=14> */
.L_x_409:
[----:B------:R-:W-:Y:S05]  /*18d0*/  BSYNC.RECONVERGENT B2 ;  /* 0x0000000000027941 */ /* 0x000fea0003800200 */
.L_x_408:
[----:B------:R-:W0:Y:S01]  /*18e0*/  LDC.64 R14, c[0x0][0x3a8] ;  /* 0x0000ea00ff0e7b82 */ /* 0x000e220000000a00 */
[----:B------:R-:W-:-:S07]  /*18f0*/  FFMA R7, R6, R0, R5 ;  /* 0x0000000006077223 */ /* 0x000fce0000000005 */
[----:B------:R-:W1:Y:S01]  /*1900*/  LDC.64 R16, c[0x0][0x3b0] ;  /* 0x0000ec00ff107b82 */ /* 0x000e620000000a00 */
[----:B0-----:R-:W-:-:S05]  /*1910*/  IMAD.WIDE R4, R2, 0x4, R14 ;  /* 0x0000000402047825 */ /* 0x001fca00078e020e */
[----:B------:R2:W-:Y:S01]  /*1920*/  STG.E desc[UR6][R4.64], R0 ;  /* 0x0000000004007986 */ /* 0x0005e2000c101906 */
[----:B-1----:R-:W-:-:S05]  /*1930*/  IMAD.WIDE R2, R2, 0x4, R16 ;  /* 0x0000000402027825 */ /* 0x002fca00078e0210 */
[----:B------:R2:W-:Y:S02]  /*1940*/  STG.E desc[UR6][R2.64], R7 ;  /* 0x0000000702007986 */ /* 0x0005e4000c101906 */
.L_x_393:
[----:B------:R-:W4:Y:S01]  /*1950*/  LDCU UR4, c[0x0][0x3c4] ;  /* 0x00007880ff0477ac */ /* 0x000f220008000800 */
[----:B------:R-:W-:-:S04]  /*1960*/  IADD3 R25, PT, PT, R10, R25, RZ ;  /* 0x000000190a197210 */ /* 0x000fc80007ffe0ff */
[----:B----4-:R-:W-:-:S13]  /*1970*/  ISETP.GE.AND P0, PT, R25, UR4, PT ;  /* 0x0000000419007c0c */ /* 0x010fda000bf06270 */
[----:B------:R-:W-:Y:S05]  /*1980*/  @!P0 BRA `(.L_x_410) ;  /* 0xffffffe400e48947 */ /* 0x000fea000383ffff */
[----:B------:R-:W-:Y:S05]  /*1990*/  EXIT ;  /* 0x000000000000794d */ /* 0x000fea0003800000 */
        .weak           $__internal_10_$__cuda_sm3x_div_rn_noftz_f32_slowpath
        .type           $__internal_10_$__cuda_sm3x_div_rn_noftz_f32_slowpath,@function
        .size           $__internal_10_$__cuda_sm3x_div_rn_noftz_f32_slowpath,(.L_x_482 - $__internal_10_$__cuda_sm3x_div_rn_noftz_f32_slowpath)
$__internal_10_$__cuda_sm3x_div_rn_noftz_f32_slowpath:
[----:B------:R-:W-:Y:S01]  /*19a0*/  SHF.R.U32.HI R26, RZ, 0x17, R7 ;  /* 0x00000017ff1a7819 */ /* 0x000fe20000011607 */
[----:B------:R-:W-:Y:S01]  /*19b0*/  BSSY.RECONVERGENT B0, `(.L_x_411) ;  /* 0x0000063000007945 */ /* 0x000fe20003800200 */
[----:B------:R-:W-:Y:S02]  /*19c0*/  SHF.R.U32.HI R33, RZ, 0x17, R0 ;  /* 0x00000017ff217819 */ /* 0x000fe40000011600 */
[----:B------:R-:W-:Y:S02]  /*19d0*/  LOP3.LUT R26, R26, 0xff, RZ, 0xc0, !PT ;  /* 0x000000ff1a1a7812 */ /* 0x000fe400078ec0ff */
[----:B------:R-:W-:Y:S02]  /*19e0*/  LOP3.LUT R33, R33, 0xff, RZ, 0xc0, !PT ;  /* 0x000000ff21217812 */ /* 0x000fe400078ec0ff */
[----:B------:R-:W-:Y:S02]  /*19f0*/  IADD3 R28, PT, PT, R26, -0x1, RZ ;  /* 0xffffffff1a1c7810 */ /* 0x000fe40007ffe0ff */
[----:B------:R-:W-:-:S02]  /*1a00*/  IADD3 R29, PT, PT, R33, -0x1, RZ ;  /* 0xffffffff211d7810 */ /* 0x000fc40007ffe0ff */
[----:B------:R-:W-:Y:S02]  /*1a10*/  ISETP.GT.U32.AND P0, PT, R28, 0xfd, PT ;  /* 0x000000fd1c00780c */ /* 0x000fe40003f04070 */
[----:B------:R-:W-:Y:S02]  /*1a20*/  MOV R31, R7 ;  /* 0x00000007001f7202 */ /* 0x000fe40000000f00 */
        /* <DEDUP_REMOVED lines=26> */
.L_x_412:
        /* <DEDUP_REMOVED lines=32> */
[C---:B------:R-:W-:Y:S02]  /*1dd0*/  IADD3 R29, PT, PT, R26.reuse, 0x20, RZ ;  /* 0x000000201a1d7810 */ /* 0x040fe40007ffe0ff */
[----:B------:R-:W-:Y:S02]  /*1de0*/  LOP3.LUT R27, R27, 0x7fffff, RZ, 0xc0, !PT ;  /* 0x007fffff1b1b7812 */ /* 0x000fe400078ec0ff */
[C---:B------:R-:W-:Y:S02]  /*1df0*/  ISETP.NE.AND P2, PT, R26.reuse, RZ, PT ;  /* 0x000000ff1a00720c */ /* 0x040fe40003f45270 */
[----:B------:R-:W-:Y:S02]  /*1e00*/  LOP3.LUT R30, R27, 0x800000, RZ, 0xfc, !PT ;  /* 0x008000001b1e7812 */ /* 0x000fe400078efcff */
[----:B------:R-:W-:-:S02]  /*1e10*/  ISETP.NE.AND P1, PT, R26, RZ, PT ;  /* 0x000000ff1a00720c */ /* 0x000fc40003f25270 */
        /* <DEDUP_REMOVED lines=14> */
.L_x_419:
[----:B------:R-:W-:-:S04]  /*1f00*/  LOP3.LUT R0, R0, 0x80000000, RZ, 0xc0, !PT ;  /* 0x8000000000007812 */ /* 0x000fc800078ec0ff */
[----:B------:R-:W-:Y:S01]  /*1f10*/  LOP3.LUT R0, R0, 0x7f800000, RZ, 0xfc, !PT ;  /* 0x7f80000000007812 */ /* 0x000fe200078efcff */
[----:B------:R-:W-:Y:S06]  /*1f20*/  BRA `(.L_x_420) ;  /* 0x0000000000047947 */ /* 0x000fec0003800000 */
.L_x_418:
[----:B------:R-:W-:-:S07]  /*1f30*/  LEA R0, R27, R0, 0x17 ;  /* 0x000000001b007211 */ /* 0x000fce00078eb8ff */
.L_x_420:
[----:B------:R-:W-:Y:S05]  /*1f40*/  BSYNC.RECONVERGENT B1 ;  /* 0x0000000000017941 */ /* 0x000fea0003800200 */
.L_x_417:
[----:B------:R-:W-:Y:S05]  /*1f50*/  BRA `(.L_x_421) ;  /* 0x0000000000207947 */ /* 0x000fea0003800000 */
.L_x_416:
[----:B------:R-:W-:-:S04]  /*1f60*/  LOP3.LUT R0, R31, 0x80000000, R0, 0x48, !PT ;  /* 0x800000001f007812 */ /* 0x000fc800078e4800 */
[----:B------:R-:W-:Y:S01]  /*1f70*/  LOP3.LUT R0, R0, 0x7f800000, RZ, 0xfc, !PT ;  /* 0x7f80000000007812 */ /* 0x000fe200078efcff */
[----:B------:R-:W-:Y:S06]  /*1f80*/  BRA `(.L_x_421) ;  /* 0x0000000000147947 */ /* 0x000fec0003800000 */
.L_x_415:
[----:B------:R-:W-:Y:S01]  /*1f90*/  LOP3.LUT R0, R31, 0x80000000, R0, 0x48, !PT ;  /* 0x800000001f007812 */ /* 0x000fe200078e4800 */
[----:B------:R-:W-:Y:S06]  /*1fa0*/  BRA `(.L_x_421) ;  /* 0x00000000000c7947 */ /* 0x000fec0003800000 */
.L_x_414:
[----:B------:R-:W0:Y:S01]  /*1fb0*/  MUFU.RSQ R0, -QNAN ;  /* 0xffc0000000007908 */ /* 0x000e220000001400 */
[----:B------:R-:W-:Y:S05]  /*1fc0*/  BRA `(.L_x_421) ;  /* 0x0000000000047947 */ /* 0x000fea0003800000 */
.L_x_413:
[----:B------:R-:W-:-:S07]  /*1fd0*/  FADD.FTZ R0, R0, R7 ;  /* 0x0000000700007221 */ /* 0x000fce0000010000 */
.L_x_421:
[----:B------:R-:W-:Y:S05]  /*1fe0*/  BSYNC.RECONVERGENT B0 ;  /* 0x0000000000007941 */ /* 0x000fea0003800200 */
.L_x_411:
[----:B------:R-:W-:Y:S01]  /*1ff0*/  HFMA2 R27, -RZ, RZ, 0, 0 ;  /* 0x00000000ff1b7431 */ /* 0x000fe200000001ff */
[----:B------:R-:W-:-:S04]  /*2000*/  MOV R26, R24 ;  /* 0x00000018001a7202 */ /* 0x000fc80000000f00 */
[----:B0-----:R-:W-:Y:S05]  /*2010*/  RET.REL.NODEC R26 `(culOutput_full) ;  /* 0xffffffdc1af87950 */ /* 0x001fea0003c3ffff */
.L_x_422:
        /* <DEDUP_REMOVED lines=14> */
.L_x_482:


//--------------------- .text.culOutput_cov       --------------------------
	.section	.text.culOutput_cov,"ax",@progbits
	.align	128
        .global         culOutput_cov
        .type           culOutput_cov,@function
        .size           culOutput_cov,(.L_x_483 - culOutput_cov)
        .other          culOutput_cov,@"STO_CUDA_ENTRY STV_DEFAULT"
culOutput_cov:
.text.culOutput_cov:
        /* <DEDUP_REMOVED lines=11> */
[----:B------:R-:W0:Y:S01]  /*00b0*/  LDC.64 R22, c[0x0][0x3c0] ;  /* 0x0000f000ff167b82 */ /* 0x000e220000000a00 */
[----:B------:R-:W1:Y:S01]  /*00c0*/  LDCU UR4, c[0x0][0x370] ;  /* 0x00006e00ff0477ac */ /* 0x000e620008000800 */
[C---:B------:R-:W-:Y:S01]  /*00d0*/  LOP3.LUT R13, R12.reuse, 0x7, RZ, 0xc0, !PT ;  /* 0x000000070c0d7812 */ /* 0x040fe200078ec0ff */
[----:B------:R-:W2:Y:S01]  /*00e0*/  LDCU.64 UR6, c[0x0][0x358] ;  /* 0x00006b00ff0677ac */ /* 0x000ea20008000a00 */
[----:B-1----:R-:W-:Y:S02]  /*00f0*/  IMAD R11, R11, UR4, RZ ;  /* 0x000000040b0b7c24 */ /* 0x002fe4000f8e02ff */
[----:B0-----:R-:W-:Y:S01]  /*0100*/  IMAD R23, R23, R22, RZ ;  /* 0x0000001617177224 */ /* 0x001fe200078e02ff */
[C---:B------:R-:W-:Y:S02]  /*0110*/  LOP3.LUT R22, R12.reuse, 0x7ffffff8, RZ, 0xc0, !PT ;  /* 0x7ffffff80c167812 */ /* 0x040fe400078ec0ff */
[----:B------:R-:W-:Y:S02]  /*0120*/  LOP3.LUT R12, R12, 0x3, RZ, 0xc0, !PT ;  /* 0x000000030c0c7812 */ /* 0x000fe400078ec0ff */
[----:B--2---:R-:W-:-:S07]  /*0130*/  IADD3 R10, PT, PT, -R22, RZ, RZ ;  /* 0x000000ff160a7210 */ /* 0x004fce0007ffe1ff */
.L_x_458:
[-C--:B---3--:R-:W-:Y:S01]  /*0140*/  IABS R5, R23.reuse ;  /* 0x0000001700057213 */ /* 0x088fe20000000000 */
[----:B0----5:R-:W0:Y:S01]  /*0150*/  LDC.64 R30, c[0x0][0x390] ;  /* 0x0000e400ff1e7b82 */ /* 0x021e220000000a00 */
[----:B------:R-:W-:Y:S01]  /*0160*/  IABS R6, R24 ;  /* 0x0000001800067213 */ /* 0x000fe20000000000 */
[----:B-1----:R-:W1:Y:S01]  /*0170*/  LDCU UR4, c[0x0][0x3bc] ;  /* 0x00007780ff0477ac */ /* 0x002e620008000800 */
[----:B--2---:R-:W2:Y:S01]  /*0180*/  I2F.RP R0, R5 ;  /* 0x0000000500007306 */ /* 0x004ea20000209400 */
[----:B------:R-:W-:-:S04]  /*0190*/  IABS R8, R23 ;  /* 0x0000001700087213 */ /* 0x000fc80000000000 */
[----:B------:R-:W3:Y:S03]  /*01a0*/  LDC.64 R14, c[0x0][0x398] ;  /* 0x0000e600ff0e7b82 */ /* 0x000ee60000000a00 */
[----:B--2---:R-:W2:Y:S02]  /*01b0*/  MUFU.RCP R0, R0 ;  /* 0x0000000000007308 */ /* 0x004ea40000001000 */
[----:B--2---:R-:W-:-:S06]  /*01c0*/  IADD3 R2, PT, PT, R0, 0xffffffe, RZ ;  /* 0x0ffffffe00027810 */ /* 0x004fcc0007ffe0ff */
[----:B------:R2:W4:Y:S02]  /*01d0*/  F2I.FTZ.U32.TRUNC.NTZ R3, R2 ;  /* 0x0000000200037305 */ /* 0x000524000021f000 */
[----:B--2---:R-:W-:Y:S01]  /*01e0*/  HFMA2 R2, -RZ, RZ, 0, 0 ;  /* 0x00000000ff027431 */ /* 0x004fe200000001ff */
[----:B----4-:R-:W-:-:S05]  /*01f0*/  IADD3 R4, PT, PT, RZ, -R3, RZ ;  /* 0x80000003ff047210 */ /* 0x010fca0007ffe0ff */
[----:B------:R-:W-:Y:S01]  /*0200*/  IMAD R7, R4, R5, RZ ;  /* 0x0000000504077224 */ /* 0x000fe200078e02ff */
[----:B------:R-:W-:-:S03]  /*0210*/  MOV R4, R6 ;  /* 0x0000000600047202 */ /* 0x000fc60000000f00 */
[----:B------:R-:W-:Y:S01]  /*0220*/  IMAD.HI.U32 R3, R3, R7, R2 ;  /* 0x0000000703037227 */ /* 0x000fe200078e0002 */
[----:B------:R-:W-:-:S05]  /*0230*/  IADD3 R7, PT, PT, RZ, -R8, RZ ;  /* 0x80000008ff077210 */ /* 0x000fca0007ffe0ff */
[----:B------:R-:W-:-:S04]  /*0240*/  IMAD.HI.U32 R0, R3, R4, RZ ;  /* 0x0000000403007227 */ /* 0x000fc800078e00ff */
[----:B------:R-:W-:Y:S01]  /*0250*/  IMAD R2, R0, R7, R4 ;  /* 0x0000000700027224 */ /* 0x000fe200078e0204 */
[----:B------:R-:W-:Y:S01]  /*0260*/  LOP3.LUT R4, R24, R23, RZ, 0x3c, !PT ;  /* 0x0000001718047212 */ /* 0x000fe200078e3cff */
[----:B------:R-:W2:Y:S03]  /*0270*/  LDC.64 R6, c[0x0][0x3a0] ;  /* 0x0000e800ff067b82 */ /* 0x000ea60000000a00 */
[----:B------:R-:W-:Y:S02]  /*0280*/  ISETP.GT.U32.AND P2, PT, R5, R2, PT ;  /* 0x000000020500720c */ /* 0x000fe40003f44070 */
[----:B------:R-:W-:-:S11]  /*0290*/  ISETP.GE.AND P1, PT, R4, RZ, PT ;  /* 0x000000ff0400720c */ /* 0x000fd60003f26270 */
[-C--:B------:R-:W-:Y:S02]  /*02a0*/  @!P2 IADD3 R2, PT, PT, R2, -R5.reuse, RZ ;  /* 0x800000050202a210 */ /* 0x080fe40007ffe0ff */
[----:B------:R-:W-:Y:S02]  /*02b0*/  @!P2 IADD3 R0, PT, PT, R0, 0x1, RZ ;  /* 0x000000010000a810 */ /* 0x000fe40007ffe0ff */
[----:B------:R-:W-:Y:S02]  /*02c0*/  ISETP.GE.U32.AND P0, PT, R2, R5, PT ;  /* 0x000000050200720c */ /* 0x000fe40003f06070 */
[----:B------:R-:W4:Y:S01]  /*02d0*/  LDC.64 R2, c[0x0][0x388] ;  /* 0x0000e200ff027b82 */ /* 0x000f220000000a00 */
[----:B------:R-:W-:-:S10]  /*02e0*/  ISETP.NE.AND P2, PT, R23, RZ, PT ;  /* 0x000000ff1700720c */ /* 0x000fd40003f45270 */
[----:B------:R-:W-:-:S04]  /*02f0*/  @P0 IADD3 R0, PT, PT, R0, 0x1, RZ ;  /* 0x0000000100000810 */ /* 0x000fc80007ffe0ff */
[----:B------:R-:W-:Y:S02]  /*0300*/  @!P1 IADD3 R0, PT, PT, -R0, RZ, RZ ;  /* 0x000000ff00009210 */ /* 0x000fe40007ffe1ff */
[----:B------:R-:W-:-:S05]  /*0310*/  @!P2 LOP3.LUT R0, RZ, R23, RZ, 0x33, !PT ;  /* 0x00000017ff00a212 */ /* 0x000fca00078e33ff */
[----:B0-----:R-:W-:-:S04]  /*0320*/  IMAD.WIDE R30, R0, 0x4, R30 ;  /* 0x00000004001e7825 */ /* 0x001fc800078e021e */
[C---:B--2---:R-:W-:Y:S02]  /*0330*/  IMAD.WIDE R6, R0.reuse, 0x4, R6 ;  /* 0x0000000400067825 */ /* 0x044fe400078e0206 */
[----:B------:R0:W5:Y:S02]  /*0340*/  LDG.E R30, desc[UR6][R30.64] ;  /* 0x000000061e1e7981 */ /* 0x000164000c1e1900 */
[C---:B----4-:R-:W-:Y:S02]  /*0350*/  IMAD.WIDE R2, R0.reuse, 0x4, R2 ;  /* 0x0000000400027825 */ /* 0x050fe400078e0202 */
[----:B------:R0:W5:Y:S02]  /*0360*/  LDG.E R7, desc[UR6][R6.64] ;  /* 0x0000000606077981 */ /* 0x000164000c1e1900 */
[----:B---3--:R-:W-:Y:S02]  /*0370*/  IMAD.WIDE R14, R0, 0x4, R14 ;  /* 0x00000004000e7825 */ /* 0x008fe400078e020e */
[----:B------:R0:W5:Y:S04]  /*0380*/  LDG.E R9, desc[UR6][R2.64] ;  /* 0x0000000602097981 */ /* 0x000168000c1e1900 */
[----:B------:R0:W5:Y:S01]  /*0390*/  LDG.E R8, desc[UR6][R14.64] ;  /* 0x000000060e087981 */ /* 0x000162000c1e1900 */
[----:B-1----:R-:W-:Y:S01]  /*03a0*/  UISETP.GE.U32.AND UP0, UPT, UR4, 0x8, UPT ;  /* 0x000000080400788c */ /* 0x002fe2000bf06070 */
[----:B------:R-:W-:-:S08]  /*03b0*/  MOV R5, RZ ;  /* 0x000000ff00057202 */ /* 0x000fd00000000f00 */
[----:B0-----:R-:W-:Y:S05]  /*03c0*/  BRA.U !UP0, `(.L_x_423) ;  /* 0x0000000d08047547 */ /* 0x001fea000b800000 */
[----:B------:R-:W0:Y:S01]  /*03d0*/  LDC R6, c[0x0][0x3b8] ;  /* 0x0000ee00ff067b82 */ /* 0x000e220000000800 */
[----:B------:R-:W-:Y:S02]  /*03e0*/  MOV R5, R24 ;  /* 0x0000001800057202 */ /* 0x000fe40000000f00 */
[----:B------:R-:W-:-:S05]  /*03f0*/  MOV R4, R10 ;  /* 0x0000000a00047202 */ /* 0x000fca0000000f00 */
[----:B------:R-:W1:Y:S02]  /*0400*/  LDC.64 R18, c[0x0][0x380] ;  /* 0x0000e000ff127b82 */ /* 0x000e640000000a00 */
.L_x_440:
[----:B-1----:R-:W-:-:S05]  /*0410*/  IMAD.WIDE R14, R5, 0x4, R18 ;  /* 0x00000004050e7825 */ /* 0x002fca00078e0212 */
[----:B--2---:R-:W2:Y:S01]  /*0420*/  LDG.E R0, desc[UR6][R14.64] ;  /* 0x000000060e007981 */ /* 0x004ea2000c1e1900 */
[----:B-----5:R-:W1:Y:S01]  /*0430*/  MUFU.RCP R17, R30 ;  /* 0x0000001e00117308 */ /* 0x020e620000001000 */
        /* <DEDUP_REMOVED lines=8> */
[----:B-1----:R-:W-:Y:S06]  /*04c0*/  @!P0 BRA `(.L_x_425) ;  /* 0x0000000000108947 */ /* 0x002fec0003800000 */
[----:B------:R-:W-:Y:S02]  /*04d0*/  MOV R0, R30 ;  /* 0x0000001e00007202 */ /* 0x000fe40000000f00 */
[----:B------:R-:W-:-:S07]  /*04e0*/  MOV R26, 0x500 ;  /* 0x00000500001a7802 */ /* 0x000fce0000000f00 */
[----:B0-----:R-:W-:Y:S05]  /*04f0*/  CALL.REL.NOINC `($__internal_11_$__cuda_sm3x_div_rn_noftz_f32_slowpath) ;  /* 0x0000001400cc7944 */ /* 0x001fea0003c00000 */
[----:B------:R-:W-:-:S07]  /*0500*/  MOV R25, R0 ;  /* 0x0000000000197202 */ /* 0x000fce0000000f00 */
.L_x_425:
[----:B------:R-:W-:Y:S05]  /*0510*/  BSYNC.RECONVERGENT B2 ;  /* 0x0000000000027941 */ /* 0x000fea0003800200 */
.L_x_424:
[----:B------:R-:W1:Y:S01]  /*0520*/  LDC.64 R20, c[0x0][0x3a8] ;  /* 0x0000ea00ff147b82 */ /* 0x000e620000000a00 */
[----:B------:R-:W-:Y:S01]  /*0530*/  FFMA R3, R8, R25, R7 ;  /* 0x0000001908037223 */ /* 0x000fe20000000007 */
[----:B0-----:R-:W-:-:S06]  /*0540*/  IMAD.WIDE R14, R6, 0x4, R14 ;  /* 0x00000004060e7825 */ /* 0x001fcc00078e020e */
[----:B------:R-:W0:Y:S01]  /*0550*/  LDC.64 R16, c[0x0][0x3b0] ;  /* 0x0000ec00ff107b82 */ /* 0x000e220000000a00 */
[----:B-1----:R-:W-:-:S05]  /*0560*/  IMAD.WIDE R20, R5, 0x4, R20 ;  /* 0x0000000405147825 */ /* 0x002fca00078e0214 */
[----:B------:R1:W-:Y:S01]  /*0570*/  STG.E desc[UR6][R20.64], R25 ;  /* 0x0000001914007986 */ /* 0x0003e2000c101906 */
[----:B0-----:R-:W-:-:S05]  /*0580*/  IMAD.WIDE R16, R5, 0x4, R16 ;  /* 0x0000000405107825 */ /* 0x001fca00078e0210 */
[----:B------:R1:W-:Y:S04]  /*0590*/  STG.E desc[UR6][R16.64], R3 ;  /* 0x0000000310007986 */ /* 0x0003e8000c101906 */
[----:B------:R-:W2:Y:S01]  /*05a0*/  LDG.E R0, desc[UR6][R14.64] ;  /* 0x000000060e007981 */ /* 0x000ea2000c1e1900 */
[----:B------:R-:W0:Y:S01]  /*05b0*/  MUFU.RCP R27, R30 ;  /* 0x0000001e001b7308 */ /* 0x000e220000001000 */
[----:B------:R-:W-:Y:S01]  /*05c0*/  BSSY.RECONVERGENT B2, `(.L_x_426) ;  /* 0x000000e000027945 */ /* 0x000fe20003800200 */
[----:B0-----:R-:W-:Y:S01]  /*05d0*/  FFMA R2, -R30, R27, 1 ;  /* 0x3f8000001e027423 */ /* 0x001fe2000000011b */
[----:B--2---:R-:W-:-:S03]  /*05e0*/  FADD R29, -R9, R0 ;  /* 0x00000000091d7221 */ /* 0x004fc60000000100 */
[----:B------:R-:W-:Y:S02]  /*05f0*/  FFMA R0, R27, R2, R27 ;  /* 0x000000021b007223 */ /* 0x000fe4000000001b */
[----:B------:R-:W0:Y:S02]  /*0600*/  FCHK P0, R29, R30 ;  /* 0x0000001e1d007302 */ /* 0x000e240000000000 */
[----:B------:R-:W-:-:S04]  /*0610*/  FFMA R27, R0, R29, RZ ;  /* 0x0000001d001b7223 */ /* 0x000fc800000000ff */
[----:B------:R-:W-:-:S04]  /*0620*/  FFMA R2, -R30, R27, R29 ;  /* 0x0000001b1e027223 */ /* 0x000fc8000000011d */
[----:B------:R-:W-:Y:S01]  /*0630*/  FFMA R27, R0, R2, R27 ;  /* 0x00000002001b7223 */ /* 0x000fe2000000001b */
[----:B01----:R-:W-:Y:S06]  /*0640*/  @!P0 BRA `(.L_x_427) ;  /* 0x0000000000148947 */ /* 0x003fec0003800000 */
[----:B------:R-:W-:Y:S02]  /*0650*/  MOV R3, R29 ;  /* 0x0000001d00037202 */ /* 0x000fe40000000f00 */
[----:B------:R-:W-:Y:S02]  /*0660*/  MOV R0, R30 ;  /* 0x0000001e00007202 */ /* 0x000fe40000000f00 */
[----:B------:R-:W-:-:S07]  /*0670*/  MOV R26, 0x690 ;  /* 0x00000690001a7802 */ /* 0x000fce0000000f00 */
[----:B------:R-:W-:Y:S05]  /*0680*/  CALL.REL.NOINC `($__internal_11_$__cuda_sm3x_div_rn_noftz_f32_slowpath) ;  /* 0x0000001400687944 */ /* 0x000fea0003c00000 */
[----:B------:R-:W-:-:S07]  /*0690*/  MOV R27, R0 ;  /* 0x00000000001b7202 */ /* 0x000fce0000000f00 */
.L_x_427:
[----:B------:R-:W-:Y:S05]  /*06a0*/  BSYNC.RECONVERGENT B2 ;  /* 0x0000000000027941 */ /* 0x000fea0003800200 */
.L_x_426:
        /* <DEDUP_REMOVED lines=9> */
[----:B-1----:R-:W-:Y:S01]  /*0740*/  FFMA R2, -R30, R25, 1 ;  /* 0x3f8000001e027423 */ /* 0x002fe20000000119 */
[----:B--2---:R-:W-:-:S03]  /*0750*/  FADD R29, -R9, R0 ;  /* 0x00000000091d7221 */ /* 0x004fc60000000100 */
[----:B------:R-:W-:Y:S02]  /*0760*/  FFMA R0, R25, R2, R25 ;  /* 0x0000000219007223 */ /* 0x000fe40000000019 */
[----:B------:R-:W1:Y:S02]  /*0770*/  FCHK P0, R29, R30 ;  /* 0x0000001e1d007302 */ /* 0x000e640000000000 */
        /* <DEDUP_REMOVED lines=9> */
.L_x_429:
[----:B------:R-:W-:Y:S05]  /*0810*/  BSYNC.RECONVERGENT B2 ;  /* 0x0000000000027941 */ /* 0x000fea0003800200 */
.L_x_428:
        /* <DEDUP_REMOVED lines=22> */
.L_x_431:
[----:B------:R-:W-:Y:S05]  /*0980*/  BSYNC.RECONVERGENT B2 ;  /* 0x0000000000027941 */ /* 0x000fea0003800200 */
.L_x_430:
        /* <DEDUP_REMOVED lines=22> */
.L_x_433:
[----:B------:R-:W-:Y:S05]  /*0af0*/  BSYNC.RECONVERGENT B2 ;  /* 0x0000000000027941 */ /* 0x000fea0003800200 */
.L_x_432:
        /* <DEDUP_REMOVED lines=22> */
.L_x_435:
[----:B------:R-:W-:Y:S05]  /*0c60*/  BSYNC.RECONVERGENT B2 ;  /* 0x0000000000027941 */ /* 0x000fea0003800200 */
.L_x_434:
        /* <DEDUP_REMOVED lines=22> */
.L_x_437:
[----:B------:R-:W-:Y:S05]  /*0dd0*/  BSYNC.RECONVERGENT B2 ;  /* 0x0000000000027941 */ /* 0x000fea0003800200 */
.L_x_436:
        /* <DEDUP_REMOVED lines=21> */
.L_x_439:
[----:B------:R-:W-:Y:S05]  /*0f30*/  BSYNC.RECONVERGENT B2 ;  /* 0x0000000000027941 */ /* 0x000fea0003800200 */
.L_x_438:
        /* <DEDUP_REMOVED lines=10> */
.L_x_423:
[----:B------:R-:W-:-:S13]  /*0fe0*/  ISETP.NE.AND P0, PT, R13, RZ, PT ;  /* 0x000000ff0d00720c */ /* 0x000fda0003f05270 */
[----:B------:R-:W-:Y:S05]  /*0ff0*/  @!P0 BRA `(.L_x_441) ;  /* 0x0000000800f88947 */ /* 0x000fea0003800000 */
[----:B--2---:R-:W-:-:S04]  /*1000*/  IADD3 R0, PT, PT, R13, -0x1, RZ ;  /* 0xffffffff0d007810 */ /* 0x004fc80007ffe0ff */
        /* <DEDUP_REMOVED lines=16> */
[----:B0-----:R-:W-:Y:S06]  /*1110*/  @!P0 BRA `(.L_x_444) ;  /* 0x0000000000148947 */ /* 0x001fec0003800000 */
[----:B------:R-:W-:Y:S02]  /*1120*/  MOV R3, R15 ;  /* 0x0000000f00037202 */ /* 0x000fe40000000f00 */
[----:B------:R-:W-:Y:S02]  /*1130*/  MOV R0, R30 ;  /* 0x0000001e00007202 */ /* 0x000fe40000000f00 */
[----:B------:R-:W-:-:S07]  /*1140*/  MOV R26, 0x1160 ;  /* 0x00001160001a7802 */ /* 0x000fce0000000f00 */
[----:B------:R-:W-:Y:S05]  /*1150*/  CALL.REL.NOINC `($__internal_11_$__cuda_sm3x_div_rn_noftz_f32_slowpath) ;  /* 0x0000000800b47944 */ /* 0x000fea0003c00000 */
[----:B------:R-:W-:-:S07]  /*1160*/  MOV R3, R0 ;  /* 0x0000000000037202 */ /* 0x000fce0000000f00 */
.L_x_444:
[----:B------:R-:W-:Y:S05]  /*1170*/  BSYNC.RECONVERGENT B2 ;  /* 0x0000000000027941 */ /* 0x000fea0003800200 */
.L_x_443:
[----:B------:R-:W0:Y:S01]  /*1180*/  LDC.64 R14, c[0x0][0x3a8] ;  /* 0x0000ea00ff0e7b82 */ /* 0x000e220000000a00 */
[----:B------:R-:W-:-:S07]  /*1190*/  FFMA R21, R8, R3, R7 ;  /* 0x0000000308157223 */ /* 0x000fce0000000007 */
[----:B------:R-:W1:Y:S08]  /*11a0*/  LDC.64 R18, c[0x0][0x3b0] ;  /* 0x0000ec00ff127b82 */ /* 0x000e700000000a00 */
[----:B------:R-:W2:Y:S01]  /*11b0*/  LDC R25, c[0x0][0x3b8] ;  /* 0x0000ee00ff197b82 */ /* 0x000ea20000000800 */
[----:B0-----:R-:W-:-:S05]  /*11c0*/  IMAD.WIDE R14, R4, 0x4, R14 ;  /* 0x00000004040e7825 */ /* 0x001fca00078e020e */
[----:B------:R0:W-:Y:S01]  /*11d0*/  STG.E desc[UR6][R14.64], R3 ;  /* 0x000000030e007986 */ /* 0x0001e2000c101906 */
[----:B-1----:R-:W-:-:S05]  /*11e0*/  IMAD.WIDE R18, R4, 0x4, R18 ;  /* 0x0000000404127825 */ /* 0x002fca00078e0212 */
[----:B------:R0:W-:Y:S01]  /*11f0*/  STG.E desc[UR6][R18.64], R21 ;  /* 0x0000001512007986 */ /* 0x0001e2000c101906 */
[----:B--2---:R-:W-:-:S05]  /*1200*/  IMAD.WIDE R16, R25, 0x4, R16 ;  /* 0x0000000419107825 */ /* 0x004fca00078e0210 */
        /* <DEDUP_REMOVED lines=16> */
.L_x_446:
[----:B------:R-:W-:Y:S05]  /*1310*/  BSYNC.RECONVERGENT B2 ;  /* 0x0000000000027941 */ /* 0x000fea0003800200 */
.L_x_445:
        /* <DEDUP_REMOVED lines=23> */
.L_x_448:
[----:B------:R-:W-:Y:S05]  /*1490*/  BSYNC.RECONVERGENT B2 ;  /* 0x0000000000027941 */ /* 0x000fea0003800200 */
.L_x_447:
        /* <DEDUP_REMOVED lines=22> */
.L_x_450:
[----:B------:R-:W-:Y:S05]  /*1600*/  BSYNC.RECONVERGENT B2 ;  /* 0x0000000000027941 */ /* 0x000fea0003800200 */
.L_x_449:
[----:B------:R-:W0:Y:S01]  /*1610*/  LDC R17, c[0x0][0x3b8] ;  /* 0x0000ee00ff117b82 */ /* 0x000e220000000800 */
[----:B------:R-:W-:Y:S01]  /*1620*/  FFMA R3, R8, R0, R7 ;  /* 0x0000000008037223 */ /* 0x000fe20000000007 */
[----:B------:R-:W-:Y:S01]  /*1630*/  IADD3 R5, PT, PT, R5, 0x4, RZ ;  /* 0x0000000405057810 */ /* 0x000fe20007ffe0ff */
[----:B0-----:R-:W-:-:S04]  /*1640*/  IMAD.WIDE R14, R17, 0x4, R14 ;  /* 0x00000004110e7825 */ /* 0x001fc800078e020e */
[----:B------:R-:W-:Y:S01]  /*1650*/  IMAD.WIDE R18, R17, 0x4, R18 ;  /* 0x0000000411127825 */ /* 0x000fe200078e0212 */
[----:B------:R0:W-:Y:S04]  /*1660*/  STG.E desc[UR6][R14.64], R0 ;  /* 0x000000000e007986 */ /* 0x0001e8000c101906 */
[----:B------:R0:W-:Y:S02]  /*1670*/  STG.E desc[UR6][R18.64], R3 ;  /* 0x0000000312007986 */ /* 0x0001e4000c101906 */
.L_x_442:
[----:B------:R-:W-:-:S13]  /*1680*/  ISETP.NE.AND P0, PT, R12, RZ, PT ;  /* 0x000000ff0c00720c */ /* 0x000fda0003f05270 */
[----:B------:R-:W-:Y:S05]  /*1690*/  @!P0 BRA `(.L_x_441) ;  /* 0x0000000400508947 */ /* 0x000fea0003800000 */
[----:B------:R-:W-:-:S13]  /*16a0*/  ISETP.NE.AND P0, PT, R12, 0x1, PT ;  /* 0x000000010c00780c */ /* 0x000fda0003f05270 */
[----:B------:R-:W-:Y:S05]  /*16b0*/  @!P0 BRA `(.L_x_451) ;  /* 0x0000000000d48947 */ /* 0x000fea0003800000 */
[----:B------:R-:W1:Y:S01]  /*16c0*/  LDC.64 R16, c[0x0][0x380] ;  /* 0x0000e000ff107b82 */ /* 0x000e620000000a00 */
[----:B------:R-:W2:Y:S02]  /*16d0*/  LDCU UR4, c[0x0][0x3b8] ;  /* 0x00007700ff0477ac */ /* 0x000ea40008000800 */
[----:B--2---:R-:W-:-:S04]  /*16e0*/  IMAD R4, R5, UR4, R24 ;  /* 0x0000000405047c24 */ /* 0x004fc8000f8e0218 */
[----:B-1----:R-:W-:-:S05]  /*16f0*/  IMAD.WIDE R16, R4, 0x4, R16 ;  /* 0x0000000404107825 */ /* 0x002fca00078e0210 */
[----:B0-----:R-:W2:Y:S01]  /*1700*/  LDG.E R0, desc[UR6][R16.64] ;  /* 0x0000000610007981 */ /* 0x001ea2000c1e1900 */
        /* <DEDUP_REMOVED lines=15> */
.L_x_453:
[----:B------:R-:W-:Y:S05]  /*1800*/  BSYNC.RECONVERGENT B2 ;  /* 0x0000000000027941 */ /* 0x000fea0003800200 */
.L_x_452:
        /* <DEDUP_REMOVED lines=24> */
.L_x_455:
[----:B------:R-:W-:Y:S05]  /*1990*/  BSYNC.RECONVERGENT B2 ;  /* 0x0000000000027941 */ /* 0x000fea0003800200 */
.L_x_454:
[----:B------:R-:W0:Y:S01]  /*19a0*/  LDC R17, c[0x0][0x3b8] ;  /* 0x0000ee00ff117b82 */ /* 0x000e220000000800 */
[----:B------:R-:W-:Y:S01]  /*19b0*/  FFMA R3, R8, R0, R7 ;  /* 0x0000000008037223 */ /* 0x000fe20000000007 */
[----:B------:R-:W-:Y:S01]  /*19c0*/  IADD3 R5, PT, PT, R5, 0x2, RZ ;  /* 0x0000000205057810 */ /* 0x000fe20007ffe0ff */
[----:B0-----:R-:W-:-:S04]  /*19d0*/  IMAD.WIDE R14, R17, 0x4, R14 ;  /* 0x00000004110e7825 */ /* 0x001fc800078e020e */
[----:B------:R-:W-:Y:S01]  /*19e0*/  IMAD.WIDE R18, R17, 0x4, R18 ;  /* 0x0000000411127825 */ /* 0x000fe200078e0212 */
[----:B------:R1:W-:Y:S04]  /*19f0*/  STG.E desc[UR6][R14.64], R0 ;  /* 0x000000000e007986 */ /* 0x0003e8000c101906 */
[----:B------:R1:W-:Y:S02]  /*1a00*/  STG.E desc[UR6][R18.64], R3 ;  /* 0x0000000312007986 */ /* 0x0003e4000c101906 */
.L_x_451:
        /* <DEDUP_REMOVED lines=20> */
[----:B------:R-:W-:Y:S05]  /*1b50*/  CALL.REL.NOINC `($__internal_11_$__cuda_sm3x_div_rn_noftz_f32_slowpath) ;  /* 0x0000000000347944 */ /* 0x000fea0003c00000 */
.L_x_457:
[----:B------:R-:W-:Y:S05]  /*1b60*/  BSYNC.RECONVERGENT B2 ;  /* 0x0000000000027941 */ /* 0x000fea0003800200 */
.L_x_456:
[----:B------:R-:W0:Y:S01]  /*1b70*/  LDC.64 R2, c[0x0][0x3a8] ;  /* 0x0000ea00ff027b82 */ /* 0x000e220000000a00 */
[----:B------:R-:W-:-:S07]  /*1b80*/  FFMA R7, R8, R0, R7 ;  /* 0x0000000008077223 */ /* 0x000fce0000000007 */
[----:B------:R-:W1:Y:S01]  /*1b90*/  LDC.64 R14, c[0x0][0x3b0] ;  /* 0x0000ec00ff0e7b82 */ /* 0x000e620000000a00 */
[----:B0-----:R-:W-:-:S05]  /*1ba0*/  IMAD.WIDE R2, R4, 0x4, R2 ;  /* 0x0000000404027825 */ /* 0x001fca00078e0202 */
[----:B------:R3:W-:Y:S01]  /*1bb0*/  STG.E desc[UR6][R2.64], R0 ;  /* 0x0000000002007986 */ /* 0x0007e2000c101906 */
[----:B-1----:R-:W-:-:S05]  /*1bc0*/  IMAD.WIDE R4, R4, 0x4, R14 ;  /* 0x0000000404047825 */ /* 0x002fca00078e020e */
[----:B------:R3:W-:Y:S02]  /*1bd0*/  STG.E desc[UR6][R4.64], R7 ;  /* 0x0000000704007986 */ /* 0x0007e4000c101906 */
.L_x_441:
[----:B------:R-:W4:Y:S01]  /*1be0*/  LDCU UR4, c[0x0][0x3b8] ;  /* 0x00007700ff0477ac */ /* 0x000f220008000800 */
[----:B------:R-:W-:-:S04]  /*1bf0*/  IADD3 R24, PT, PT, R11, R24, RZ ;  /* 0x000000180b187210 */ /* 0x000fc80007ffe0ff */
[----:B----4-:R-:W-:-:S13]  /*1c00*/  ISETP.GE.AND P0, PT, R24, UR4, PT ;  /* 0x0000000418007c0c */ /* 0x010fda000bf06270 */
[----:B------:R-:W-:Y:S05]  /*1c10*/  @!P0 BRA `(.L_x_458) ;  /* 0xffffffe400488947 */ /* 0x000fea000383ffff */
[----:B------:R-:W-:Y:S05]  /*1c20*/  EXIT ;  /* 0x000000000000794d */ /* 0x000fea0003800000 */
        .weak           $__internal_11_$__cuda_sm3x_div_rn_noftz_f32_slowpath
        .type           $__internal_11_$__cuda_sm3x_div_rn_noftz_f32_slowpath,@function
        .size           $__internal_11_$__cuda_sm3x_div_rn_noftz_f32_slowpath,(.L_x_483 - $__internal_11_$__cuda_sm3x_div_rn_noftz_f32_slowpath)
$__internal_11_$__cuda_sm3x_div_rn_noftz_f32_slowpath:
        /* <DEDUP_REMOVED lines=34> */
.L_x_460:
[----:B------:R-:W-:Y:S01]  /*1e50*/  LEA R27, R2, 0xc0800000, 0x17 ;  /* 0xc0800000021b7811 */ /* 0x000fe200078eb8ff */
[----:B------:R-:W-:Y:S01]  /*1e60*/  BSSY.RECONVERGENT B1, `(.L_x_465) ;  /* 0x0000036000017945 */ /* 0x000fe20003800200 */
[----:B------:R-:W-:Y:S02]  /*1e70*/  IADD3 R29, PT, PT, R29, -0x7f, RZ ;  /* 0xffffff811d1d7810 */ /* 0x000fe40007ffe0ff */
[----:B------:R-:W-:-:S03]  /*1e80*/  IADD3 R32, PT, PT, -R27, R0, RZ ;  /* 0x000000001b207210 */ /* 0x000fc60007ffe1ff */
[C---:B------:R-:W-:Y:S01]  /*1e90*/  IMAD R0, R29.reuse, -0x800000, R3 ;  /* 0xff8000001d007824 */ /* 0x040fe200078e0203 */
[----:B------:R0:W1:Y:S01]  /*1ea0*/  MUFU.RCP R28, R32 ;  /* 0x00000020001c7308 */ /* 0x0000620000001000 */
[----:B------:R-:W-:Y:S01]  /*1eb0*/  FADD.FTZ R27, -R32, -RZ ;  /* 0x800000ff201b7221 */ /* 0x000fe20000010100 */
[----:B0-----:R-:W-:-:S04]  /*1ec0*/  IADD3 R32, PT, PT, R29, 0x7f, -R2 ;  /* 0x0000007f1d207810 */ /* 0x001fc80007ffe802 */
[----:B------:R-:W-:Y:S01]  /*1ed0*/  IADD3 R25, PT, PT, R32, R25, RZ ;  /* 0x0000001920197210 */ /* 0x000fe20007ffe0ff */
        /* <DEDUP_REMOVED lines=42> */
.L_x_467:
[----:B------:R-:W-:-:S04]  /*2180*/  LOP3.LUT R0, R0, 0x80000000, RZ, 0xc0, !PT ;  /* 0x8000000000007812 */ /* 0x000fc800078ec0ff */
[----:B------:R-:W-:Y:S01]  /*2190*/  LOP3.LUT R0, R0, 0x7f800000, RZ, 0xfc, !PT ;  /* 0x7f80000000007812 */ /* 0x000fe200078efcff */
[----:B------:R-:W-:Y:S06]  /*21a0*/  BRA `(.L_x_468) ;  /* 0x0000000000047947 */ /* 0x000fec0003800000 */
.L_x_466:
[----:B------:R-:W-:-:S07]  /*21b0*/  LEA R0, R25, R0, 0x17 ;  /* 0x0000000019007211 */ /* 0x000fce00078eb8ff */
.L_x_468:
[----:B------:R-:W-:Y:S05]  /*21c0*/  BSYNC.RECONVERGENT B1 ;  /* 0x0000000000017941 */ /* 0x000fea0003800200 */
.L_x_465:
[----:B------:R-:W-:Y:S05]  /*21d0*/  BRA `(.L_x_469) ;  /* 0x0000000000207947 */ /* 0x000fea0003800000 */
.L_x_464:
[----:B------:R-:W-:-:S04]  /*21e0*/  LOP3.LUT R0, R0, 0x80000000, R3, 0x48, !PT ;  /* 0x8000000000007812 */ /* 0x000fc800078e4803 */
[----:B------:R-:W-:Y:S01]  /*21f0*/  LOP3.LUT R0, R0, 0x7f800000, RZ, 0xfc, !PT ;  /* 0x7f80000000007812 */ /* 0x000fe200078efcff */
[----:B------:R-:W-:Y:S06]  /*2200*/  BRA `(.L_x_469) ;  /* 0x0000000000147947 */ /* 0x000fec0003800000 */
.L_x_463:
[----:B------:R-:W-:Y:S01]  /*2210*/  LOP3.LUT R0, R0, 0x80000000, R3, 0x48, !PT ;  /* 0x8000000000007812 */ /* 0x000fe200078e4803 */
[----:B------:R-:W-:Y:S06]  /*2220*/  BRA `(.L_x_469) ;  /* 0x00000000000c7947 */ /* 0x000fec0003800000 */
.L_x_462:
[----:B------:R-:W0:Y:S01]  /*2230*/  MUFU.RSQ R0, -QNAN ;  /* 0xffc0000000007908 */ /* 0x000e220000001400 */
[----:B------:R-:W-:Y:S05]  /*2240*/  BRA `(.L_x_469) ;  /* 0x0000000000047947 */ /* 0x000fea0003800000 */
.L_x_461:
[----:B------:R-:W-:-:S07]  /*2250*/  FADD.FTZ R0, R3, R0 ;  /* 0x0000000003007221 */ /* 0x000fce0000010000 */
.L_x_469:
[----:B------:R-:W-:Y:S05]  /*2260*/  BSYNC.RECONVERGENT B0 ;  /* 0x0000000000007941 */ /* 0x000fea0003800200 */
.L_x_459:
[----:B------:R-:W-:-:S04]  /*2270*/  HFMA2 R27, -RZ, RZ, 0, 0 ;  /* 0x00000000ff1b7431 */ /* 0x000fc800000001ff */
[----:B0-----:R-:W-:Y:S05]  /*2280*/  RET.REL.NODEC R26 `(culOutput_cov) ;  /* 0xffffffdc1a5c7950 */ /* 0x001fea0003c3ffff */
.L_x_470:
        /* <DEDUP_REMOVED lines=15> */
.L_x_483:


//--------------------- .nv.shared.reserved.0     --------------------------
	.section	.nv.shared.reserved.0,"aw",@nobits
	.weak		__nv_reservedSMEM_offset_0_alias
	.size		__nv_reservedSMEM_offset_0_alias, 0, 64
	.other		__nv_reservedSMEM_offset_0_alias,@"STO_CUDA_RESERVED_SHARED STV_DEFAULT"
__nv_reservedSMEM_offset_0_alias:
	.zero		0
	.zero		64


//--------------------- .nv.shared.fast_variance_delta_kernel --------------------------
	.section	.nv.shared.fast_variance_delta_kernel,"aw",@nobits
	.sectionflags	@""
	.align	4
.nv.shared.fast_variance_delta_kernel:
	.zero		5120


//--------------------- .nv.shared.fast_mean_delta_kernel --------------------------
	.section	.nv.shared.fast_mean_delta_kernel,"aw",@nobits
	.sectionflags	@""
	.align	4
.nv.shared.fast_mean_delta_kernel:
	.zero		5120


//--------------------- .nv.shared.dbeta_kernel   --------------------------
	.section	.nv.shared.dbeta_kernel,"aw",@nobits
	.sectionflags	@""
	.align	4
.nv.shared.dbeta_kernel:
	.zero		5120


//--------------------- .nv.shared.dgama_kernel   --------------------------
	.section	.nv.shared.dgama_kernel,"aw",@nobits
	.sectionflags	@""
	.align	4
.nv.shared.dgama_kernel:
	.zero		5120


//--------------------- .nv.constant0.dx_kernel   --------------------------
	.section	.nv.constant0.dx_kernel,"a",@progbits
	.sectionflags	@""
	.align	4
.nv.constant0.dx_kernel:
	.zero		968


//--------------------- .nv.constant0.fast_variance_delta_kernel --------------------------
	.section	.nv.constant0.fast_variance_delta_kernel,"a",@progbits
	.sectionflags	@""
	.align	4
.nv.constant0.fast_variance_delta_kernel:
	.zero		952


//--------------------- .nv.constant0.fast_mean_delta_kernel --------------------------
	.section	.nv.constant0.fast_mean_delta_kernel,"a",@progbits
	.sectionflags	@""
	.align	4
.nv.constant0.fast_mean_delta_kernel:
	.zero		936


//--------------------- .nv.constant0.dxhat_kernel --------------------------
	.section	.nv.constant0.dxhat_kernel,"a",@progbits
	.sectionflags	@""
	.align	4
.nv.constant0.dxhat_kernel:
	.zero		920


//--------------------- .nv.constant0.dxhat_kernel2 --------------------------
	.section	.nv.constant0.dxhat_kernel2,"a",@progbits
	.sectionflags	@""
	.align	4
.nv.constant0.dxhat_kernel2:
	.zero		936


//--------------------- .nv.constant0.dbeta_kernel --------------------------
	.section	.nv.constant0.dbeta_kernel,"a",@progbits
	.sectionflags	@""
	.align	4
.nv.constant0.dbeta_kernel:
	.zero		924


//--------------------- .nv.constant0.dgama_kernel --------------------------
	.section	.nv.constant0.dgama_kernel,"a",@progbits
	.sectionflags	@""
	.align	4
.nv.constant0.dgama_kernel:
	.zero		936


//--------------------- .nv.constant0.normalize_kernel --------------------------
	.section	.nv.constant0.normalize_kernel,"a",@progbits
	.sectionflags	@""
	.align	4
.nv.constant0.normalize_kernel:
	.zero		972


//--------------------- .nv.constant0.dx_fn       --------------------------
	.section	.nv.constant0.dx_fn,"a",@progbits
	.sectionflags	@""
	.align	4
.nv.constant0.dx_fn:
	.zero		964


//--------------------- .nv.constant0.meanDelta   --------------------------
	.section	.nv.constant0.meanDelta,"a",@progbits
	.sectionflags	@""
	.align	4
.nv.constant0.meanDelta:
	.zero		948


//--------------------- .nv.constant0.computeDgama --------------------------
	.section	.nv.constant0.computeDgama,"a",@progbits
	.sectionflags	@""
	.align	4
.nv.constant0.computeDgama:
	.zero		960


//--------------------- .nv.constant0.computeDiff --------------------------
	.section	.nv.constant0.computeDiff,"a",@progbits
	.sectionflags	@""
	.align	4
.nv.constant0.computeDiff:
	.zero		964


//--------------------- .nv.constant0.meanDzSum   --------------------------
	.section	.nv.constant0.meanDzSum,"a",@progbits
	.sectionflags	@""
	.align	4
.nv.constant0.meanDzSum:
	.zero		976


//--------------------- .nv.constant0.computeDelta --------------------------
	.section	.nv.constant0.computeDelta,"a",@progbits
	.sectionflags	@""
	.align	4
.nv.constant0.computeDelta:
	.zero		960


//--------------------- .nv.constant0.culOutput_full --------------------------
	.section	.nv.constant0.culOutput_full,"a",@progbits
	.sectionflags	@""
	.align	4
.nv.constant0.culOutput_full:
	.zero		968


//--------------------- .nv.constant0.culOutput_cov --------------------------
	.section	.nv.constant0.culOutput_cov,"a",@progbits
	.sectionflags	@""
	.align	4
.nv.constant0.culOutput_cov:
	.zero		968


//--------------------- SYMBOLS --------------------------

	.type		.nv.reservedSmem.offset0,@object
	.size		.nv.reservedSmem.offset0,0x4
	.type		.nv.reservedSmem.cap,@object
	.size		.nv.reservedSmem.cap,0x4
